	.headerflags	@"EF_CUDA_TEXMODE_UNIFIED EF_CUDA_64BIT_ADDRESS EF_CUDA_ACCELERATORS EF_CUDA_SM90 EF_CUDA_VIRTUAL_SM(EF_CUDA_SM90)"
	.elftype	@"ET_EXEC"


//--------------------- .nv.info                  --------------------------
	.section	.nv.info,"",@"SHT_CUDA_INFO"
	.align	4


	//----- nvinfo : EIATTR_REGCOUNT
	.align		4
        /*0000*/ 	.byte	0x04, 0x2f
        /*0002*/ 	.short	(.L_2 - .L_1)
	.align		4
.L_1:
        /*0004*/ 	.word	index@(triton_red_fused__to_copy__unsafe_index_add_arange_cat_clamp_floor_mul_native_group_norm_rsub_sub_42)
        /*0008*/ 	.word	0x00000040


	//----- nvinfo : EIATTR_MIN_STACK_SIZE
	.align		4
.L_2:
        /*000c*/ 	.byte	0x04, 0x12
        /*000e*/ 	.short	(.L_4 - .L_3)
	.align		4
.L_3:
        /*0010*/ 	.word	index@(triton_red_fused__to_copy__unsafe_index_add_arange_cat_clamp_floor_mul_native_group_norm_rsub_sub_42)
        /*0014*/ 	.word	0x000005d8


	//----- nvinfo : EIATTR_FRAME_SIZE
	.align		4
.L_4:
        /*0018*/ 	.byte	0x04, 0x11
        /*001a*/ 	.short	(.L_6 - .L_5)
	.align		4
.L_5:
        /*001c*/ 	.word	index@(triton_red_fused__to_copy__unsafe_index_add_arange_cat_clamp_floor_mul_native_group_norm_rsub_sub_42)
        /*0020*/ 	.word	0x000005d8


	//----- nvinfo : EIATTR_MIN_STACK_SIZE
	.align		4
.L_6:
        /*0024*/ 	.byte	0x04, 0x12
        /*0026*/ 	.short	(.L_8 - .L_7)
	.align		4
.L_7:
        /*0028*/ 	.word	index@(triton_red_fused__to_copy__unsafe_index_add_arange_cat_clamp_floor_mul_native_group_norm_rsub_sub_42)
        /*002c*/ 	.word	0x000005d8
.L_8:


//--------------------- .nv.info.triton_red_fused__to_copy__unsafe_index_add_arange_cat_clamp_floor_mul_native_group_norm_rsub_sub_42 --------------------------
	.section	.nv.info.triton_red_fused__to_copy__unsafe_index_add_arange_cat_clamp_floor_mul_native_group_norm_rsub_sub_42,"",@"SHT_CUDA_INFO"
	.sectionflags	@""
	.align	4


	//----- nvinfo : EIATTR_CUDA_API_VERSION
	.align		4
        /*0000*/ 	.byte	0x04, 0x37
        /*0002*/ 	.short	(.L_10 - .L_9)
.L_9:
        /*0004*/ 	.word	0x0000007c


	//----- nvinfo : EIATTR_KPARAM_INFO
	.align		4
.L_10:
        /*0008*/ 	.byte	0x04, 0x17
        /*000a*/ 	.short	(.L_12 - .L_11)
.L_11:
        /*000c*/ 	.word	0x00000000
        /*0010*/ 	.short	0x0015
        /*0012*/ 	.short	0x00a4
        /*0014*/ 	.byte	0x00, 0xf0, 0x11, 0x00


	//----- nvinfo : EIATTR_KPARAM_INFO
	.align		4
.L_12:
        /*0018*/ 	.byte	0x04, 0x17
        /*001a*/ 	.short	(.L_14 - .L_13)
.L_13:
        /*001c*/ 	.word	0x00000000
        /*0020*/ 	.short	0x0014
        /*0022*/ 	.short	0x00a0
        /*0024*/ 	.byte	0x00, 0xf0, 0x11, 0x00


	//----- nvinfo : EIATTR_KPARAM_INFO
	.align		4
.L_14:
        /*0028*/ 	.byte	0x04, 0x17
        /*002a*/ 	.short	(.L_16 - .L_15)
.L_15:
        /*002c*/ 	.word	0x00000000
        /*0030*/ 	.short	0x0013
        /*0032*/ 	.short	0x0098
        /*0034*/ 	.byte	0x00, 0xf4, 0x21, 0x00


	//----- nvinfo : EIATTR_KPARAM_INFO
	.align		4
.L_16:
        /*0038*/ 	.byte	0x04, 0x17
        /*003a*/ 	.short	(.L_18 - .L_17)
.L_17:
        /*003c*/ 	.word	0x00000000
        /*0040*/ 	.short	0x0012
        /*0042*/ 	.short	0x0090
        /*0044*/ 	.byte	0x00, 0xf4, 0x21, 0x00


	//----- nvinfo : EIATTR_KPARAM_INFO
	.align		4
.L_18:
        /*0048*/ 	.byte	0x04, 0x17
        /*004a*/ 	.short	(.L_20 - .L_19)
.L_19:
        /*004c*/ 	.word	0x00000000
        /*0050*/ 	.short	0x0011
        /*0052*/ 	.short	0x0088
        /*0054*/ 	.byte	0x00, 0xf4, 0x21, 0x00


	//----- nvinfo : EIATTR_KPARAM_INFO
	.align		4
.L_20:
        /*0058*/ 	.byte	0x04, 0x17
        /*005a*/ 	.short	(.L_22 - .L_21)
.L_21:
        /*005c*/ 	.word	0x00000000
        /*0060*/ 	.short	0x0010
        /*0062*/ 	.short	0x0080
        /*0064*/ 	.byte	0x00, 0xf4, 0x21, 0x00


	//----- nvinfo : EIATTR_KPARAM_INFO
	.align		4
.L_22:
        /*0068*/ 	.byte	0x04, 0x17
        /*006a*/ 	.short	(.L_24 - .L_23)
.L_23:
        /*006c*/ 	.word	0x00000000
        /*0070*/ 	.short	0x000f
        /*0072*/ 	.short	0x0078
        /*0074*/ 	.byte	0x00, 0xf4, 0x21, 0x00


	//----- nvinfo : EIATTR_KPARAM_INFO
	.align		4
.L_24:
        /*0078*/ 	.byte	0x04, 0x17
        /*007a*/ 	.short	(.L_26 - .L_25)
.L_25:
        /*007c*/ 	.word	0x00000000
        /*0080*/ 	.short	0x000e
        /*0082*/ 	.short	0x0070
        /*0084*/ 	.byte	0x00, 0xf4, 0x21, 0x00


	//----- nvinfo : EIATTR_KPARAM_INFO
	.align		4
.L_26:
        /*0088*/ 	.byte	0x04, 0x17
        /*008a*/ 	.short	(.L_28 - .L_27)
.L_27:
        /*008c*/ 	.word	0x00000000
        /*0090*/ 	.short	0x000d
        /*0092*/ 	.short	0x0068
        /*0094*/ 	.byte	0x00, 0xf4, 0x21, 0x00


	//----- nvinfo : EIATTR_KPARAM_INFO
	.align		4
.L_28:
        /*0098*/ 	.byte	0x04, 0x17
        /*009a*/ 	.short	(.L_30 - .L_29)
.L_29:
        /*009c*/ 	.word	0x00000000
        /*00a0*/ 	.short	0x000c
        /*00a2*/ 	.short	0x0060
        /*00a4*/ 	.byte	0x00, 0xf4, 0x21, 0x00


	//----- nvinfo : EIATTR_KPARAM_INFO
	.align		4
.L_30:
        /*00a8*/ 	.byte	0x04, 0x17
        /*00aa*/ 	.short	(.L_32 - .L_31)
.L_31:
        /*00ac*/ 	.word	0x00000000
        /*00b0*/ 	.short	0x000b
        /*00b2*/ 	.short	0x0058
        /*00b4*/ 	.byte	0x00, 0xf4, 0x21, 0x00


	//----- nvinfo : EIATTR_KPARAM_INFO
	.align		4
.L_32:
        /*00b8*/ 	.byte	0x04, 0x17
        /*00ba*/ 	.short	(.L_34 - .L_33)
.L_33:
        /*00bc*/ 	.word	0x00000000
        /*00c0*/ 	.short	0x000a
        /*00c2*/ 	.short	0x0050
        /*00c4*/ 	.byte	0x00, 0xf4, 0x21, 0x00


	//----- nvinfo : EIATTR_KPARAM_INFO
	.align		4
.L_34:
        /*00c8*/ 	.byte	0x04, 0x17
        /*00ca*/ 	.short	(.L_36 - .L_35)
.L_35:
        /*00cc*/ 	.word	0x00000000
        /*00d0*/ 	.short	0x0009
        /*00d2*/ 	.short	0x0048
        /*00d4*/ 	.byte	0x00, 0xf4, 0x21, 0x00


	//----- nvinfo : EIATTR_KPARAM_INFO
	.align		4
.L_36:
        /*00d8*/ 	.byte	0x04, 0x17
        /*00da*/ 	.short	(.L_38 - .L_37)
.L_37:
        /*00dc*/ 	.word	0x00000000
        /*00e0*/ 	.short	0x0008
        /*00e2*/ 	.short	0x0040
        /*00e4*/ 	.byte	0x00, 0xf4, 0x21, 0x00


	//----- nvinfo : EIATTR_KPARAM_INFO
	.align		4
.L_38:
        /*00e8*/ 	.byte	0x04, 0x17
        /*00ea*/ 	.short	(.L_40 - .L_39)
.L_39:
        /*00ec*/ 	.word	0x00000000
        /*00f0*/ 	.short	0x0007
        /*00f2*/ 	.short	0x0038
        /*00f4*/ 	.byte	0x00, 0xf4, 0x21, 0x00


	//----- nvinfo : EIATTR_KPARAM_INFO
	.align		4
.L_40:
        /*00f8*/ 	.byte	0x04, 0x17
        /*00fa*/ 	.short	(.L_42 - .L_41)
.L_41:
        /*00fc*/ 	.word	0x00000000
        /*0100*/ 	.short	0x0006
        /*0102*/ 	.short	0x0030
        /*0104*/ 	.byte	0x00, 0xf4, 0x21, 0x00


	//----- nvinfo : EIATTR_KPARAM_INFO
	.align		4
.L_42:
        /*0108*/ 	.byte	0x04, 0x17
        /*010a*/ 	.short	(.L_44 - .L_43)
.L_43:
        /*010c*/ 	.word	0x00000000
        /*0110*/ 	.short	0x0005
        /*0112*/ 	.short	0x0028
        /*0114*/ 	.byte	0x00, 0xf4, 0x21, 0x00


	//----- nvinfo : EIATTR_KPARAM_INFO
	.align		4
.L_44:
        /*0118*/ 	.byte	0x04, 0x17
        /*011a*/ 	.short	(.L_46 - .L_45)
.L_45:
        /*011c*/ 	.word	0x00000000
        /*0120*/ 	.short	0x0004
        /*0122*/ 	.short	0x0020
        /*0124*/ 	.byte	0x00, 0xf4, 0x21, 0x00


	//----- nvinfo : EIATTR_KPARAM_INFO
	.align		4
.L_46:
        /*0128*/ 	.byte	0x04, 0x17
        /*012a*/ 	.short	(.L_48 - .L_47)
.L_47:
        /*012c*/ 	.word	0x00000000
        /*0130*/ 	.short	0x0003
        /*0132*/ 	.short	0x0018
        /*0134*/ 	.byte	0x00, 0xf4, 0x21, 0x00


	//----- nvinfo : EIATTR_KPARAM_INFO
	.align		4
.L_48:
        /*0138*/ 	.byte	0x04, 0x17
        /*013a*/ 	.short	(.L_50 - .L_49)
.L_49:
        /*013c*/ 	.word	0x00000000
        /*0140*/ 	.short	0x0002
        /*0142*/ 	.short	0x0010
        /*0144*/ 	.byte	0x00, 0xf4, 0x21, 0x00


	//----- nvinfo : EIATTR_KPARAM_INFO
	.align		4
.L_50:
        /*0148*/ 	.byte	0x04, 0x17
        /*014a*/ 	.short	(.L_52 - .L_51)
.L_51:
        /*014c*/ 	.word	0x00000000
        /*0150*/ 	.short	0x0001
        /*0152*/ 	.short	0x0008
        /*0154*/ 	.byte	0x00, 0xf4, 0x21, 0x00


	//----- nvinfo : EIATTR_KPARAM_INFO
	.align		4
.L_52:
        /*0158*/ 	.byte	0x04, 0x17
        /*015a*/ 	.short	(.L_54 - .L_53)
.L_53:
        /*015c*/ 	.word	0x00000000
        /*0160*/ 	.short	0x0000
        /*0162*/ 	.short	0x0000
        /*0164*/ 	.byte	0x00, 0xf4, 0x21, 0x00


	//----- nvinfo : EIATTR_SPARSE_MMA_MASK
	.align		4
.L_54:
        /*0168*/ 	.byte	0x03, 0x50
        /*016a*/ 	.short	0x0000


	//----- nvinfo : EIATTR_MAXREG_COUNT
	.align		4
        /*016c*/ 	.byte	0x03, 0x1b
        /*016e*/ 	.short	0x0080


	//----- nvinfo : EIATTR_COOP_GROUP_MASK_REGIDS
	.align		4
        /*0170*/ 	.byte	0x04, 0x29
        /*0172*/ 	.short	(.L_56 - .L_55)


	//   ....[0]....
.L_55:
        /*0174*/ 	.word	0xffffffff


	//   ....[1]....
        /*0178*/ 	.word	0xffffffff


	//   ....[2]....
        /*017c*/ 	.word	0xffffffff


	//   ....[3]....
        /*0180*/ 	.word	0xffffffff


	//   ....[4]....
        /*0184*/ 	.word	0xffffffff


	//   ....[5]....
        /*0188*/ 	.word	0xffffffff


	//   ....[6]....
        /*018c*/ 	.word	0xffffffff


	//   ....[7]....
        /*0190*/ 	.word	0xffffffff


	//   ....[8]....
        /*0194*/ 	.word	0xffffffff


	//   ....[9]....
        /*0198*/ 	.word	0xffffffff


	//   ....[10]....
        /*019c*/ 	.word	0xffffffff


	//   ....[11]....
        /*01a0*/ 	.word	0xffffffff


	//   ....[12]....
        /*01a4*/ 	.word	0xffffffff


	//   ....[13]....
        /*01a8*/ 	.word	0xffffffff


	//   ....[14]....
        /*01ac*/ 	.word	0xffffffff


	//   ....[15]....
        /*01b0*/ 	.word	0xffffffff


	//   ....[16]....
        /*01b4*/ 	.word	0xffffffff


	//   ....[17]....
        /*01b8*/ 	.word	0xffffffff


	//   ....[18]....
        /*01bc*/ 	.word	0xffffffff


	//   ....[19]....
        /*01c0*/ 	.word	0xffffffff


	//   ....[20]....
        /*01c4*/ 	.word	0xffffffff


	//   ....[21]....
        /*01c8*/ 	.word	0xffffffff


	//----- nvinfo : EIATTR_COOP_GROUP_INSTR_OFFSETS
	.align		4
.L_56:
        /*01cc*/ 	.byte	0x04, 0x28
        /*01ce*/ 	.short	(.L_58 - .L_57)


	//   ....[0]....
.L_57:
        /*01d0*/ 	.word	0x00010610


	//   ....[1]....
        /*01d4*/ 	.word	0x00010680


	//   ....[2]....
        /*01d8*/ 	.word	0x00010760


	//   ....[3]....
        /*01dc*/ 	.word	0x000107d0


	//   ....[4]....
        /*01e0*/ 	.word	0x000108a0


	//   ....[5]....
        /*01e4*/ 	.word	0x00010900


	//   ....[6]....
        /*01e8*/ 	.word	0x000109e0


	//   ....[7]....
        /*01ec*/ 	.word	0x00010a20


	//   ....[8]....
        /*01f0*/ 	.word	0x00010b10


	//   ....[9]....
        /*01f4*/ 	.word	0x00010b50


	//   ....[10]....
        /*01f8*/ 	.word	0x00010d30


	//   ....[11]....
        /*01fc*/ 	.word	0x00010d40


	//   ....[12]....
        /*0200*/ 	.word	0x00010d90


	//   ....[13]....
        /*0204*/ 	.word	0x00010dc0


	//   ....[14]....
        /*0208*/ 	.word	0x00010e70


	//   ....[15]....
        /*020c*/ 	.word	0x00010ef0


	//   ....[16]....
        /*0210*/ 	.word	0x00010f30


	//   ....[17]....
        /*0214*/ 	.word	0x00011000


	//   ....[18]....
        /*0218*/ 	.word	0x00011040


	//   ....[19]....
        /*021c*/ 	.word	0x00011080


	//   ....[20]....
        /*0220*/ 	.word	0x00011160


	//   ....[21]....
        /*0224*/ 	.word	0x000111a0


	//----- nvinfo : EIATTR_EXIT_INSTR_OFFSETS
	.align		4
.L_58:
        /*0228*/ 	.byte	0x04, 0x1c
        /*022a*/ 	.short	(.L_60 - .L_59)


	//   ....[0]....
.L_59:
        /*022c*/ 	.word	0x000113a0


	//   ....[1]....
        /*0230*/ 	.word	0x000113e0


	//----- nvinfo : EIATTR_REQNTID
	.align		4
.L_60:
        /*0234*/ 	.byte	0x04, 0x10
        /*0236*/ 	.short	(.L_62 - .L_61)
.L_61:
        /*0238*/ 	.word	0x00000200
        /*023c*/ 	.word	0x00000001
        /*0240*/ 	.word	0x00000001


	//----- nvinfo : EIATTR_CBANK_PARAM_SIZE
	.align		4
.L_62:
        /*0244*/ 	.byte	0x03, 0x19
        /*0246*/ 	.short	0x00a8


	//----- nvinfo : EIATTR_PARAM_CBANK
	.align		4
        /*0248*/ 	.byte	0x04, 0x0a
        /*024a*/ 	.short	(.L_64 - .L_63)
	.align		4
.L_63:
        /*024c*/ 	.word	index@(.nv.constant0.triton_red_fused__to_copy__unsafe_index_add_arange_cat_clamp_floor_mul_native_group_norm_rsub_sub_42)
        /*0250*/ 	.short	0x0210
        /*0252*/ 	.short	0x00a8


	//----- nvinfo : EIATTR_SW_WAR
	.align		4
.L_64:
        /*0254*/ 	.byte	0x04, 0x36
        /*0256*/ 	.short	(.L_66 - .L_65)
.L_65:
        /*0258*/ 	.word	0x00000008
.L_66:


//--------------------- .nv.callgraph             --------------------------
	.section	.nv.callgraph,"",@"SHT_CUDA_CALLGRAPH"
	.align	4
	.sectionentsize	8
	.align		4
        /*0000*/ 	.word	0x00000000
	.align		4
        /*0004*/ 	.word	0xffffffff
	.align		4
        /*0008*/ 	.word	0x00000000
	.align		4
        /*000c*/ 	.word	0xfffffffe
	.align		4
        /*0010*/ 	.word	0x00000000
	.align		4
        /*0014*/ 	.word	0xfffffffd
	.align		4
        /*0018*/ 	.word	0x00000000
	.align		4
        /*001c*/ 	.word	0xfffffffc


//--------------------- .nv.constant4             --------------------------
	.section	.nv.constant4,"a",@progbits
	.align	8
	.align		8
.nv.constant4:
        /*0000*/ 	.dword	_$_str


//--------------------- .text.triton_red_fused__to_copy__unsafe_index_add_arange_cat_clamp_floor_mul_native_group_norm_rsub_sub_42 --------------------------
	.section	.text.triton_red_fused__to_copy__unsafe_index_add_arange_cat_clamp_floor_mul_native_group_norm_rsub_sub_42,"ax",@progbits
	.sectionflags	@"SHF_BARRIERS=1"
	.align	128
        .global         triton_red_fused__to_copy__unsafe_index_add_arange_cat_clamp_floor_mul_native_group_norm_rsub_sub_42
        .type           triton_red_fused__to_copy__unsafe_index_add_arange_cat_clamp_floor_mul_native_group_norm_rsub_sub_42,@function
        .size           triton_red_fused__to_copy__unsafe_index_add_arange_cat_clamp_floor_mul_native_group_norm_rsub_sub_42,(.L_x_1 - triton_red_fused__to_copy__unsafe_index_add_arange_cat_clamp_floor_mul_native_group_norm_rsub_sub_42)
        .other          triton_red_fused__to_copy__unsafe_index_add_arange_cat_clamp_floor_mul_native_group_norm_rsub_sub_42,@"STO_CUDA_ENTRY STV_DEFAULT"
triton_red_fused__to_copy__unsafe_index_add_arange_cat_clamp_floor_mul_native_group_norm_rsub_sub_42:
.text.triton_red_fused__to_copy__unsafe_index_add_arange_cat_clamp_floor_mul_native_group_norm_rsub_sub_42:
[----:B------:R-:W0:Y:S01]  /*0000*/  LDC R1, c[0x0][0x28] ;  /* 0x00000a00ff017b82 */ /* 0x000e220000000800 */
[----:B------:R-:W1:Y:S07]  /*0010*/  S2R R61, SR_TID.X ;  /* 0x00000000003d7919 */ /* 0x000e6e0000002100 */
[----:B------:R-:W2:Y:S01]  /*0020*/  LDC.64 R4, c[0x0][0x218] ;  /* 0x00008600ff047b82 */ /* 0x000ea20000000a00 */
[----:B------:R-:W-:Y:S01]  /*0030*/  ULDC.64 UR6, c[0x0][0x208] ;  /* 0x0000820000067ab9 */ /* 0x000fe20000000a00 */
[----:B0-----:R-:W-:-:S06]  /*0040*/  VIADD R1, R1, 0xfffffa28 ;  /* 0xfffffa2801017836 */ /* 0x001fcc0000000000 */
[----:B------:R-:W0:Y:S08]  /*0050*/  LDC.64 R32, c[0x0][0x220] ;  /* 0x00008800ff207b82 */ /* 0x000e300000000a00 */
[----:B------:R-:W3:Y:S08]  /*0060*/  LDC.64 R52, c[0x0][0x268] ;  /* 0x00009a00ff347b82 */ /* 0x000ef00000000a00 */
[----:B------:R-:W4:Y:S08]  /*0070*/  LDC.64 R50, c[0x0][0x270] ;  /* 0x00009c00ff327b82 */ /* 0x000f300000000a00 */
[----:B------:R-:W5:Y:S01]  /*0080*/  LDC.64 R10, c[0x0][0x248] ;  /* 0x00009200ff0a7b82 */ /* 0x000f620000000a00 */
[----:B-1----:R-:W-:Y:S01]  /*0090*/  SHF.R.U32.HI R9, RZ, 0x4, R61 ;  /* 0x00000004ff097819 */ /* 0x002fe2000001163d */
[----:B------:R-:W-:-:S06]  /*00a0*/  IMAD.SHL.U32 R2, R61, 0x4, RZ ;  /* 0x000000043d027824 */ /* 0x000fcc00078e00ff */
[----:B------:R-:W1:Y:S01]  /*00b0*/  LDC.64 R48, c[0x0][0x260] ;  /* 0x00009800ff307b82 */ /* 0x000e620000000a00 */
[----:B------:R-:W-:-:S07]  /*00c0*/  SGXT.U32 R9, R9, 0x4 ;  /* 0x000000040909781a */ /* 0x000fce0000000000 */
[----:B------:R-:W1:Y:S01]  /*00d0*/  LDC.64 R6, c[0x0][0x250] ;  /* 0x00009400ff067b82 */ /* 0x000e620000000a00 */
[----:B--2---:R-:W-:Y:S01]  /*00e0*/  IMAD.WIDE.U32 R4, R9, 0x8, R4 ;  /* 0x0000000809047825 */ /* 0x004fe200078e0004 */
[----:B------:R-:W-:-:S06]  /*00f0*/  LOP3.LUT R0, R2, 0xc, RZ, 0xc0, !PT ;  /* 0x0000000c02007812 */ /* 0x000fcc00078ec0ff */
[----:B------:R-:W2:Y:S01]  /*0100*/  LDC.64 R12, c[0x0][0x258] ;  /* 0x00009600ff0c7b82 */ /* 0x000ea20000000a00 */
[----:B------:R-:W-:Y:S01]  /*0110*/  LOP3.LUT R58, R2, 0x7fc, RZ, 0xc0, !PT ;  /* 0x000007fc023a7812 */ /* 0x000fe200078ec0ff */
[----:B------:R-:W2:Y:S01]  /*0120*/  LDG.E.EL.64 R4, desc[UR6][R4.64] ;  /* 0x0000000604047981 */ /* 0x000ea2000c2e1b00 */
[----:B0-----:R-:W-:-:S05]  /*0130*/  IMAD.WIDE.U32 R28, R0, 0x8, R32 ;  /* 0x00000008001c7825 */ /* 0x001fca00078e0020 */
[----:B------:R-:W0:Y:S01]  /*0140*/  S2UR UR5, SR_CgaCtaId ;  /* 0x00000000000579c3 */ /* 0x000e220000008800 */
[----:B------:R-:W-:Y:S01]  /*0150*/  LOP3.LUT R3, R58, 0x2, RZ, 0xfc, !PT ;  /* 0x000000023a037812 */ /* 0x000fe200078efcff */
[----:B------:R-:W2:Y:S01]  /*0160*/  LDG.E.EL.128 R28, desc[UR6][R28.64] ;  /* 0x000000061c1c7981 */ /* 0x000ea2000c2e1d00 */
[----:B------:R-:W-:Y:S01]  /*0170*/  UMOV UR4, 0x400 ;  /* 0x0000040000047882 */ /* 0x000fe20000000000 */
[----:B------:R-:W-:Y:S01]  /*0180*/  ULDC.64 UR12, c[0x0][0x240] ;  /* 0x00009000000c7ab9 */ /* 0x000fe20000000a00 */
[----:B------:R-:W-:Y:S01]  /*0190*/  LOP3.LUT R2, R3, 0xe, RZ, 0xc0, !PT ;  /* 0x0000000e03027812 */ /* 0x000fe200078ec0ff */
[----:B------:R-:W-:Y:S01]  /*01a0*/  STL [R1+0x5b4], R8 ;  /* 0x0005b40801007387 */ /* 0x000fe20000100800 */
[----:B------:R-:W-:Y:S01]  /*01b0*/  ULDC.64 UR8, c[0x0][0x230] ;  /* 0x00008c0000087ab9 */ /* 0x000fe20000000a00 */
[----:B------:R-:W-:Y:S01]  /*01c0*/  ULDC.64 UR10, c[0x0][0x238] ;  /* 0x00008e00000a7ab9 */ /* 0x000fe20000000a00 */
[----:B------:R-:W-:Y:S01]  /*01d0*/  ULDC.64 UR16, c[0x0][0x228] ;  /* 0x00008a0000107ab9 */ /* 0x000fe20000000a00 */
[----:B------:R-:W-:Y:S01]  /*01e0*/  IMAD.WIDE.U32 R32, R2, 0x8, R32 ;  /* 0x0000000802207825 */ /* 0x000fe200078e0020 */
[----:B------:R-:W-:Y:S01]  /*01f0*/  ULDC.64 UR14, c[0x0][0x230] ;  /* 0x00008c00000e7ab9 */ /* 0x000fe20000000a00 */
[----:B------:R-:W-:Y:S01]  /*0200*/  ULDC.64 UR18, c[0x0][0x238] ;  /* 0x00008e0000127ab9 */ /* 0x000fe20000000a00 */
[----:B------:R-:W-:-:S03]  /*0210*/  ULDC.64 UR20, c[0x0][0x240] ;  /* 0x0000900000147ab9 */ /* 0x000fc60000000a00 */
[----:B------:R-:W2:Y:S01]  /*0220*/  LDG.E.EL.128 R32, desc[UR6][R32.64] ;  /* 0x0000000620207981 */ /* 0x000ea2000c2e1d00 */
[----:B---3--:R-:W-:-:S04]  /*0230*/  IMAD.WIDE.U32 R52, R9, 0x8, R52 ;  /* 0x0000000809347825 */ /* 0x008fc800078e0034 */
[C---:B----4-:R-:W-:Y:S02]  /*0240*/  IMAD.WIDE.U32 R50, R9.reuse, 0x8, R50 ;  /* 0x0000000809327825 */ /* 0x050fe400078e0032 */
[----:B------:R-:W3:Y:S02]  /*0250*/  LDG.E.EL.64 R52, desc[UR6][R52.64] ;  /* 0x0000000634347981 */ /* 0x000ee4000c2e1b00 */
[C---:B-----5:R-:W-:Y:S02]  /*0260*/  IMAD.WIDE.U32 R24, R0.reuse, 0x8, R10 ;  /* 0x0000000800187825 */ /* 0x060fe400078e000a */
[----:B------:R-:W4:Y:S02]  /*0270*/  LDG.E.EL.64 R50, desc[UR6][R50.64] ;  /* 0x0000000632327981 */ /* 0x000f24000c2e1b00 */
[----:B-1----:R-:W-:Y:S02]  /*0280*/  IMAD.WIDE.U32 R48, R9, 0x8, R48 ;  /* 0x0000000809307825 */ /* 0x002fe400078e0030 */
[----:B------:R-:W5:Y:S02]  /*0290*/  LDG.E.EL.128 R24, desc[UR6][R24.64] ;  /* 0x0000000618187981 */ /* 0x000f64000c2e1d00 */
[----:B------:R-:W-:-:S02]  /*02a0*/  IMAD.WIDE.U32 R20, R0, 0x8, R6 ;  /* 0x0000000800147825 */ /* 0x000fc400078e0006 */
[----:B------:R-:W4:Y:S04]  /*02b0*/  LDG.E.EL.64 R48, desc[UR6][R48.64] ;  /* 0x0000000630307981 */ /* 0x000f28000c2e1b00 */
[----:B------:R-:W5:Y:S01]  /*02c0*/  LDG.E.EL.128 R20, desc[UR6][R20.64] ;  /* 0x0000000614147981 */ /* 0x000f62000c2e1d00 */
[----:B------:R-:W-:-:S06]  /*02d0*/  IMAD.WIDE.U32 R44, R2, 0x8, R10 ;  /* 0x00000008022c7825 */ /* 0x000fcc00078e000a */
[----:B------:R-:W5:Y:S01]  /*02e0*/  LDG.E.EL.128 R44, desc[UR6][R44.64] ;  /* 0x000000062c2c7981 */ /* 0x000f62000c2e1d00 */
[----:B------:R-:W1:Y:S01]  /*02f0*/  S2R R9, SR_TID.X ;  /* 0x0000000000097919 */ /* 0x000e620000002100 */
[----:B--2---:R-:W-:Y:S02]  /*0300*/  IMAD.WIDE.U32 R16, R0, 0x8, R12 ;  /* 0x0000000800107825 */ /* 0x004fe400078e000c */
[----:B------:R-:W2:Y:S02]  /*0310*/  S2R R0, SR_CTAID.X ;  /* 0x0000000000007919 */ /* 0x000ea40000002500 */
[C---:B------:R-:W-:Y:S01]  /*0320*/  IMAD.WIDE.U32 R40, R2.reuse, 0x8, R6 ;  /* 0x0000000802287825 */ /* 0x040fe200078e0006 */
[----:B------:R-:W-:Y:S01]  /*0330*/  SHF.R.U32.HI R56, RZ, 0x4, R61 ;  /* 0x00000004ff387819 */ /* 0x000fe2000001163d */
[----:B------:R-:W2:Y:S01]  /*0340*/  LDC.64 R6, c[0x0][0x290] ;  /* 0x0000a400ff067b82 */ /* 0x000ea20000000a00 */
[----:B0-----:R-:W-:Y:S01]  /*0350*/  UPRMT UR4, UR5, 0x654, UR4 ;  /* 0x0000065405047896 */ /* 0x001fe20008000004 */
[----:B------:R-:W-:Y:S01]  /*0360*/  IMAD.WIDE.U32 R12, R2, 0x8, R12 ;  /* 0x00000008020c7825 */ /* 0x000fe200078e000c */
[----:B------:R-:W-:Y:S01]  /*0370*/  SGXT.U32 R56, R56, 0x4 ;  /* 0x000000043838781a */ /* 0x000fe20000000000 */
[----:B------:R-:W5:Y:S01]  /*0380*/  LDG.E.EL.128 R40, desc[UR6][R40.64] ;  /* 0x0000000628287981 */ /* 0x000f62000c2e1d00 */
[----:B------:R-:W-:-:S02]  /*0390*/  LOP3.LUT R2, R61, 0xf, RZ, 0xc0, !PT ;  /* 0x0000000f3d027812 */ /* 0x000fc400078ec0ff */
[----:B------:R-:W-:Y:S01]  /*03a0*/  I2FP.F32.U32 R56, R56 ;  /* 0x0000003800387245 */ /* 0x000fe20000201000 */
[----:B------:R-:W5:Y:S01]  /*03b0*/  LDG.E.EL.128 R16, desc[UR6][R16.64] ;  /* 0x0000000610107981 */ /* 0x000f62000c2e1d00 */
[----:B------:R-:W-:-:S03]  /*03c0*/  I2FP.F32.U32 R2, R2 ;  /* 0x0000000200027245 */ /* 0x000fc60000201000 */
[----:B------:R-:W-:Y:S01]  /*03d0*/  FMUL R11, R56, 0.46666666865348815918 ;  /* 0x3eeeeeef380b7820 */ /* 0x000fe20000400000 */
[----:B------:R-:W5:Y:S01]  /*03e0*/  LDG.E.EL.128 R12, desc[UR6][R12.64] ;  /* 0x000000060c0c7981 */ /* 0x000f62000c2e1d00 */
[----:B------:R-:W-:-:S04]  /*03f0*/  FMUL R10, R2, 0.46666666865348815918 ;  /* 0x3eeeeeef020a7820 */ /* 0x000fc80000400000 */
[----:B------:R-:W0:Y:S01]  /*0400*/  FRND.FTZ.FLOOR R11, R11 ;  /* 0x0000000b000b7307 */ /* 0x000e220000215000 */
[----:B-1----:R-:W-:-:S04]  /*0410*/  LOP3.LUT R2, R9, 0xf, RZ, 0xc0, !PT ;  /* 0x0000000f09027812 */ /* 0x002fc800078ec0ff */
[----:B------:R-:W-:Y:S01]  /*0420*/  I2FP.F32.U32 R57, R2 ;  /* 0x0000000200397245 */ /* 0x000fe20000201000 */
[----:B--2---:R-:W-:-:S04]  /*0430*/  IMAD R37, R0, 0x800, R58 ;  /* 0x0000080000257824 */ /* 0x004fc800078e023a */
[----:B------:R-:W-:-:S04]  /*0440*/  IMAD.WIDE R6, R37, 0x4, R6 ;  /* 0x0000000425067825 */ /* 0x000fc800078e0206 */
[----:B0-----:R-:W-:Y:S01]  /*0450*/  FFMA R56, R56, 0.46666666865348815918, -R11 ;  /* 0x3eeeeeef38387823 */ /* 0x001fe2000000080b */
[----:B------:R-:W0:Y:S02]  /*0460*/  FRND.FTZ.FLOOR R10, R10 ;  /* 0x0000000a000a7307 */ /* 0x000e240000215000 */
[----:B0-----:R-:W-:-:S05]  /*0470*/  FFMA R57, R57, 0.46666666865348815918, -R10 ;  /* 0x3eeeeeef39397823 */ /* 0x001fca000000080a */
[----:B------:R-:W-:Y:S01]  /*0480*/  STL.64 [R1+0x5c8], R56 ;  /* 0x0005c83801007387 */ /* 0x000fe20000100a00 */
[----:B------:R-:W-:Y:S02]  /*0490*/  ISETP.GE.AND P4, PT, R0, 0x80, PT ;  /* 0x000000800000780c */ /* 0x000fe40003f86270 */
[----:B------:R-:W-:-:S04]  /*04a0*/  SHF.R.U32.HI R9, RZ, 0x1c, R5 ;  /* 0x0000001cff097819 */ /* 0x000fc80000011605 */
[----:B------:R-:W-:Y:S02]  /*04b0*/  LOP3.LUT R9, R9, 0x8, RZ, 0xc0, !PT ;  /* 0x0000000809097812 */ /* 0x000fe400078ec0ff */
[----:B------:R-:W-:Y:S02]  /*04c0*/  SHF.R.U32.HI R2, RZ, 0x1c, R29 ;  /* 0x0000001cff027819 */ /* 0x000fe4000001161d */
[----:B------:R-:W-:Y:S02]  /*04d0*/  IADD3 R9, P0, R4, R9, RZ ;  /* 0x0000000904097210 */ /* 0x000fe40007f1e0ff */
[----:B------:R-:W-:Y:S02]  /*04e0*/  LOP3.LUT R37, R2, 0x8, RZ, 0xc0, !PT ;  /* 0x0000000802257812 */ /* 0x000fe400078ec0ff */
[----:B------:R-:W-:Y:S01]  /*04f0*/  SHF.R.U32.HI R39, RZ, 0x1c, R31 ;  /* 0x0000001cff277819 */ /* 0x000fe2000001161f */
[----:B------:R-:W-:Y:S01]  /*0500*/  IMAD.X R55, RZ, RZ, R5, P0 ;  /* 0x000000ffff377224 */ /* 0x000fe200000e0605 */
[----:B------:R-:W-:-:S02]  /*0510*/  IADD3 R36, P0, R28, R37, RZ ;  /* 0x000000251c247210 */ /* 0x000fc40007f1e0ff */
[----:B------:R-:W-:-:S03]  /*0520*/  LOP3.LUT R39, R39, 0x8, RZ, 0xc0, !PT ;  /* 0x0000000827277812 */ /* 0x000fc600078ec0ff */
[----:B------:R-:W-:Y:S01]  /*0530*/  IMAD.X R37, RZ, RZ, R29, P0 ;  /* 0x000000ffff257224 */ /* 0x000fe200000e061d */
[----:B------:R-:W-:Y:S02]  /*0540*/  SHF.R.U32.HI R2, RZ, 0x1c, R33 ;  /* 0x0000001cff027819 */ /* 0x000fe40000011621 */
[----:B------:R-:W-:Y:S02]  /*0550*/  SHF.R.U32.HI R11, RZ, 0x1c, R35 ;  /* 0x0000001cff0b7819 */ /* 0x000fe40000011623 */
[----:B------:R-:W-:Y:S02]  /*0560*/  IADD3 R38, P0, R30, R39, RZ ;  /* 0x000000271e267210 */ /* 0x000fe40007f1e0ff */
[----:B------:R-:W-:Y:S02]  /*0570*/  LOP3.LUT R29, R2, 0x8, RZ, 0xc0, !PT ;  /* 0x00000008021d7812 */ /* 0x000fe400078ec0ff */
[----:B------:R-:W-:Y:S01]  /*0580*/  LOP3.LUT R11, R11, 0x8, RZ, 0xc0, !PT ;  /* 0x000000080b0b7812 */ /* 0x000fe200078ec0ff */
[----:B------:R-:W-:Y:S01]  /*0590*/  IMAD.X R39, RZ, RZ, R31, P0 ;  /* 0x000000ffff277224 */ /* 0x000fe200000e061f */
[----:B------:R-:W-:-:S02]  /*05a0*/  IADD3 R30, P0, R32, R29, RZ ;  /* 0x0000001d201e7210 */ /* 0x000fc40007f1e0ff */
[----:B------:R-:W-:-:S03]  /*05b0*/  IADD3 R32, P1, R34, R11, RZ ;  /* 0x0000000b22207210 */ /* 0x000fc60007f3e0ff */
[----:B------:R-:W-:Y:S02]  /*05c0*/  IMAD.X R31, RZ, RZ, R33, P0 ;  /* 0x000000ffff1f7224 */ /* 0x000fe400000e0621 */
[----:B------:R-:W-:Y:S01]  /*05d0*/  IMAD.X R33, RZ, RZ, R35, P1 ;  /* 0x000000ffff217224 */ /* 0x000fe200008e0623 */
[----:B---3--:R-:W-:Y:S02]  /*05e0*/  SHF.R.U32.HI R35, RZ, 0x1c, R53 ;  /* 0x0000001cff237819 */ /* 0x008fe40000011635 */
[----:B----4-:R-:W-:Y:S02]  /*05f0*/  SHF.R.U32.HI R29, RZ, 0x1c, R51 ;  /* 0x0000001cff1d7819 */ /* 0x010fe40000011633 */
[----:B-----5:R-:W-:Y:S02]  /*0600*/  SHF.R.U32.HI R59, RZ, 0x1c, R25 ;  /* 0x0000001cff3b7819 */ /* 0x020fe40000011619 */
[----:B------:R-:W-:Y:S02]  /*0610*/  LOP3.LUT R35, R35, 0x8, RZ, 0xc0, !PT ;  /* 0x0000000823237812 */ /* 0x000fe400078ec0ff */
[----:B------:R-:W-:-:S02]  /*0620*/  LOP3.LUT R29, R29, 0x8, RZ, 0xc0, !PT ;  /* 0x000000081d1d7812 */ /* 0x000fc400078ec0ff */
[----:B------:R-:W-:Y:S02]  /*0630*/  LOP3.LUT R59, R59, 0x8, RZ, 0xc0, !PT ;  /* 0x000000083b3b7812 */ /* 0x000fe400078ec0ff */
[----:B------:R-:W-:Y:S02]  /*0640*/  IADD3 R52, P2, R52, R35, RZ ;  /* 0x0000002334347210 */ /* 0x000fe40007f5e0ff */
[----:B------:R-:W-:Y:S02]  /*0650*/  IADD3 R54, P3, R50, R29, RZ ;  /* 0x0000001d32367210 */ /* 0x000fe40007f7e0ff */
[----:B------:R-:W-:Y:S02]  /*0660*/  SHF.R.U32.HI R11, RZ, 0x1c, R49 ;  /* 0x0000001cff0b7819 */ /* 0x000fe40000011631 */
[----:B------:R-:W-:Y:S01]  /*0670*/  IADD3 R50, P0, R24, R59, RZ ;  /* 0x0000003b18327210 */ /* 0x000fe20007f1e0ff */
[----:B------:R-:W-:Y:S01]  /*0680*/  IMAD.X R24, RZ, RZ, R53, P2 ;  /* 0x000000ffff187224 */ /* 0x000fe200010e0635 */
[----:B------:R-:W-:Y:S01]  /*0690*/  LOP3.LUT R11, R11, 0x8, RZ, 0xc0, !PT ;  /* 0x000000080b0b7812 */ /* 0x000fe200078ec0ff */
[----:B------:R-:W-:-:S02]  /*06a0*/  IMAD.X R53, RZ, RZ, R51, P3 ;  /* 0x000000ffff357224 */ /* 0x000fc400018e0633 */
[----:B------:R-:W-:Y:S01]  /*06b0*/  IMAD.X R51, RZ, RZ, R25, P0 ;  /* 0x000000ffff337224 */ /* 0x000fe200000e0619 */
[----:B------:R-:W-:Y:S02]  /*06c0*/  SHF.R.U32.HI R25, RZ, 0x1c, R21 ;  /* 0x0000001cff197819 */ /* 0x000fe40000011615 */
[----:B------:R-:W-:Y:S02]  /*06d0*/  LEA R5, R58, UR4, 0x4 ;  /* 0x000000043a057c11 */ /* 0x000fe4000f8e20ff */
[----:B------:R-:W-:Y:S02]  /*06e0*/  IADD3 R11, P1, R48, R11, RZ ;  /* 0x0000000b300b7210 */ /* 0x000fe40007f3e0ff */
[----:B------:R-:W-:Y:S01]  /*06f0*/  LOP3.LUT R25, R25, 0x8, RZ, 0xc0, !PT ;  /* 0x0000000819197812 */ /* 0x000fe200078ec0ff */
[----:B------:R-:W-:Y:S02]  /*0700*/  STS.64 [R5], R36 ;  /* 0x0000002405007388 */ /* 0x000fe40000000a00 */
[----:B------:R-:W-:Y:S01]  /*0710*/  IMAD.X R10, RZ, RZ, R49, P1 ;  /* 0x000000ffff0a7224 */ /* 0x000fe200008e0631 */
[----:B------:R-:W-:Y:S01]  /*0720*/  SHF.R.U32.HI R49, RZ, 0x1c, R27 ;  /* 0x0000001cff317819 */ /* 0x000fe2000001161b */
[----:B------:R0:W-:Y:S01]  /*0730*/  STL.64 [R1+0x5d0], R36 ;  /* 0x0005d02401007387 */ /* 0x0001e20000100a00 */
[----:B------:R-:W-:-:S02]  /*0740*/  SHF.R.U32.HI R35, RZ, 0x1c, R45 ;  /* 0x0000001cff237819 */ /* 0x000fc4000001162d */
[----:B------:R-:W-:Y:S02]  /*0750*/  LOP3.LUT R49, R49, 0x8, RZ, 0xc0, !PT ;  /* 0x0000000831317812 */ /* 0x000fe400078ec0ff */
[----:B------:R-:W-:Y:S02]  /*0760*/  SHF.R.U32.HI R29, RZ, 0x1c, R47 ;  /* 0x0000001cff1d7819 */ /* 0x000fe4000001162f */
[----:B0-----:R-:W-:Y:S02]  /*0770*/  IADD3 R36, P3, R20, R25, RZ ;  /* 0x0000001914247210 */ /* 0x001fe40007f7e0ff */
[----:B------:R-:W-:-:S03]  /*0780*/  IADD3 R48, P0, R26, R49, RZ ;  /* 0x000000311a307210 */ /* 0x000fc60007f1e0ff */
[----:B------:R-:W-:Y:S01]  /*0790*/  IMAD.X R37, RZ, RZ, R21, P3 ;  /* 0x000000ffff257224 */ /* 0x000fe200018e0615 */
[----:B------:R-:W-:Y:S02]  /*07a0*/  SHF.R.U32.HI R21, RZ, 0x1c, R23 ;  /* 0x0000001cff157819 */ /* 0x000fe40000011617 */
[----:B------:R-:W-:Y:S02]  /*07b0*/  LOP3.LUT R35, R35, 0x8, RZ, 0xc0, !PT ;  /* 0x0000000823237812 */ /* 0x000fe400078ec0ff */
[----:B------:R-:W-:Y:S02]  /*07c0*/  LOP3.LUT R29, R29, 0x8, RZ, 0xc0, !PT ;  /* 0x000000081d1d7812 */ /* 0x000fe400078ec0ff */
[----:B------:R-:W-:Y:S01]  /*07d0*/  LOP3.LUT R21, R21, 0x8, RZ, 0xc0, !PT ;  /* 0x0000000815157812 */ /* 0x000fe200078ec0ff */
[----:B------:R-:W-:Y:S01]  /*07e0*/  IMAD.X R49, RZ, RZ, R27, P0 ;  /* 0x000000ffff317224 */ /* 0x000fe200000e061b */
[----:B------:R-:W-:Y:S02]  /*07f0*/  IADD3 R26, P1, R44, R35, RZ ;  /* 0x000000232c1a7210 */ /* 0x000fe40007f3e0ff */
[----:B------:R-:W-:-:S02]  /*0800*/  CS2R R34, SRZ ;  /* 0x0000000000227805 */ /* 0x000fc4000001ff00 */
[----:B------:R-:W-:Y:S02]  /*0810*/  IADD3 R28, P2, R46, R29, RZ ;  /* 0x0000001d2e1c7210 */ /* 0x000fe40007f5e0ff */
[----:B------:R-:W-:Y:S01]  /*0820*/  IADD3 R46, P0, R22, R21, RZ ;  /* 0x00000015162e7210 */ /* 0x000fe20007f1e0ff */
[----:B------:R-:W-:Y:S02]  /*0830*/  IMAD.MOV.U32 R59, RZ, RZ, RZ ;  /* 0x000000ffff3b7224 */ /* 0x000fe400078e00ff */
[----:B------:R-:W-:Y:S02]  /*0840*/  IMAD.MOV.U32 R4, RZ, RZ, RZ ;  /* 0x000000ffff047224 */ /* 0x000fe400078e00ff */
[----:B------:R-:W-:Y:S02]  /*0850*/  IMAD.X R29, RZ, RZ, R47, P2 ;  /* 0x000000ffff1d7224 */ /* 0x000fe400010e062f */
[----:B------:R-:W-:Y:S02]  /*0860*/  IMAD.X R47, RZ, RZ, R23, P0 ;  /* 0x000000ffff2f7224 */ /* 0x000fe400000e0617 */
[----:B------:R-:W-:-:S02]  /*0870*/  IMAD.MOV.U32 R20, RZ, RZ, R35 ;  /* 0x000000ffff147224 */ /* 0x000fc400078e0023 */
[----:B------:R-:W-:Y:S02]  /*0880*/  IMAD.MOV.U32 R21, RZ, RZ, R59 ;  /* 0x000000ffff157224 */ /* 0x000fe400078e003b */
[----:B------:R-:W-:Y:S02]  /*0890*/  IMAD.MOV.U32 R22, RZ, RZ, R34 ;  /* 0x000000ffff167224 */ /* 0x000fe400078e0022 */
[----:B------:R-:W-:-:S06]  /*08a0*/  IMAD.MOV.U32 R23, RZ, RZ, R4 ;  /* 0x000000ffff177224 */ /* 0x000fcc00078e0004 */
[----:B------:R0:W2:Y:S01]  /*08b0*/  @!P4 LDG.E.EF.128 R20, desc[UR6][R6.64] ;  /* 0x000000060614c981 */ /* 0x0000a2000c0e1d00 */
[----:B------:R-:W-:Y:S02]  /*08c0*/  LEA R3, R3, UR4, 0x4 ;  /* 0x0000000403037c11 */ /* 0x000fe4000f8e20ff */
[----:B------:R-:W-:Y:S01]  /*08d0*/  SHF.R.U32.HI R2, RZ, 0x1c, R41 ;  /* 0x0000001cff027819 */ /* 0x000fe20000011629 */
[----:B------:R-:W-:Y:S03]  /*08e0*/  STS.64 [R5+0x10], R38 ;  /* 0x0000102605007388 */ /* 0x000fe60000000a00 */
[----:B------:R-:W-:Y:S01]  /*08f0*/  LOP3.LUT R2, R2, 0x8, RZ, 0xc0, !PT ;  /* 0x0000000802027812 */ /* 0x000fe200078ec0ff */
[----:B------:R-:W-:Y:S01]  /*0900*/  STS.64 [R3], R30 ;  /* 0x0000001e03007388 */ /* 0x000fe20000000a00 */
[----:B------:R-:W-:-:S03]  /*0910*/  IMAD.X R27, RZ, RZ, R45, P1 ;  /* 0x000000ffff1b7224 */ /* 0x000fc600008e062d */
[----:B------:R-:W-:Y:S01]  /*0920*/  STS.64 [R5+0x30], R32 ;  /* 0x0000302005007388 */ /* 0x000fe20000000a00 */
[----:B------:R-:W-:Y:S01]  /*0930*/  BAR.SYNC.DEFER_BLOCKING 0x0 ;  /* 0x0000000000007b1d */ /* 0x000fe20000010000 */
[----:B------:R-:W-:-:S05]  /*0940*/  IADD3 R56, P1, R40, R2, RZ ;  /* 0x0000000228387210 */ /* 0x000fca0007f3e0ff */
[----:B------:R-:W-:Y:S01]  /*0950*/  IMAD.X R57, RZ, RZ, R41, P1 ;  /* 0x000000ffff397224 */ /* 0x000fe200008e0629 */
[----:B------:R-:W-:Y:S04]  /*0960*/  STL.64 [R1+0x10], R36 ;  /* 0x0000102401007387 */ /* 0x000fe80000100a00 */
[----:B------:R-:W-:Y:S04]  /*0970*/  STL [R1+0x200], R35 ;  /* 0x0002002301007387 */ /* 0x000fe80000100800 */
[----:B------:R-:W-:Y:S01]  /*0980*/  STL [R1+0x204], R59 ;  /* 0x0002043b01007387 */ /* 0x000fe20000100800 */
[----:B------:R-:W-:-:S03]  /*0990*/  SHF.R.U32.HI R60, RZ, 0x1c, R43 ;  /* 0x0000001cff3c7819 */ /* 0x000fc6000001162b */
[----:B------:R-:W-:Y:S01]  /*09a0*/  STL [R1+0x208], R34 ;  /* 0x0002082201007387 */ /* 0x000fe20000100800 */
[----:B------:R-:W-:-:S03]  /*09b0*/  LOP3.LUT R8, R61, 0x1ff, RZ, 0xc0, !PT ;  /* 0x000001ff3d087812 */ /* 0x000fc600078ec0ff */
[----:B------:R1:W-:Y:S04]  /*09c0*/  STL [R1+0x20c], R4 ;  /* 0x00020c0401007387 */ /* 0x0003e80000100800 */
[----:B------:R-:W-:Y:S04]  /*09d0*/  STL.64 [R1+0x8], R46 ;  /* 0x0000082e01007387 */ /* 0x000fe80000100a00 */
[----:B------:R-:W-:Y:S01]  /*09e0*/  STL.64 [R1], R56 ;  /* 0x0000003801007387 */ /* 0x000fe20000100a00 */
[----:B------:R-:W-:Y:S02]  /*09f0*/  LOP3.LUT R60, R60, 0x8, RZ, 0xc0, !PT ;  /* 0x000000083c3c7812 */ /* 0x000fe400078ec0ff */
[----:B------:R-:W-:-:S02]  /*0a00*/  LOP3.LUT R2, R8, 0x200, RZ, 0xfc, !PT ;  /* 0x0000020008027812 */ /* 0x000fc400078efcff */
[----:B------:R-:W-:Y:S01]  /*0a10*/  IADD3 R60, P2, R42, R60, RZ ;  /* 0x0000003c2a3c7210 */ /* 0x000fe20007f5e0ff */
[----:B------:R-:W-:Y:S01]  /*0a20*/  IMAD.MOV.U32 R42, RZ, RZ, R36 ;  /* 0x000000ffff2a7224 */ /* 0x000fe200078e0024 */
[----:B------:R-:W-:Y:S02]  /*0a30*/  LEA R2, R2, UR4, 0x4 ;  /* 0x0000000402027c11 */ /* 0x000fe4000f8e20ff */
[----:B0-----:R-:W-:Y:S02]  /*0a40*/  SHF.R.U32.HI R7, RZ, 0x1c, R19 ;  /* 0x0000001cff077819 */ /* 0x001fe40000011613 */
[----:B------:R-:W-:Y:S01]  /*0a50*/  SHF.R.U32.HI R6, RZ, 0x1c, R13 ;  /* 0x0000001cff067819 */ /* 0x000fe2000001160d */
[----:B------:R-:W-:Y:S01]  /*0a60*/  IMAD.X R61, RZ, RZ, R43, P2 ;  /* 0x000000ffff3d7224 */ /* 0x000fe200010e062b */
[----:B------:R-:W-:Y:S01]  /*0a70*/  LDS.64 R34, [R2] ;  /* 0x0000000002227984 */ /* 0x000fe20000000a00 */
[----:B------:R-:W-:Y:S01]  /*0a80*/  IMAD.MOV.U32 R43, RZ, RZ, R37 ;  /* 0x000000ffff2b7224 */ /* 0x000fe200078e0025 */
[----:B------:R-:W-:-:S02]  /*0a90*/  LOP3.LUT R6, R6, 0x8, RZ, 0xc0, !PT ;  /* 0x0000000806067812 */ /* 0x000fc400078ec0ff */
[----:B-1----:R-:W-:-:S05]  /*0aa0*/  LEA R4, R8, UR4, 0x4 ;  /* 0x0000000408047c11 */ /* 0x002fca000f8e20ff */
[----:B------:R-:W0:Y:S04]  /*0ab0*/  LDS.64 R44, [R4] ;  /* 0x00000000042c7984 */ /* 0x000e280000000a00 */
[----:B--2---:R1:W-:Y:S02]  /*0ac0*/  @!P4 STL.64 [R1+0x200], R20 ;  /* 0x000200140100c387 */ /* 0x0043e40000100a00 */
[----:B-1----:R-:W-:-:S04]  /*0ad0*/  SHF.R.U32.HI R20, RZ, 0x1c, R17 ;  /* 0x0000001cff147819 */ /* 0x002fc80000011611 */
[----:B------:R-:W-:Y:S01]  /*0ae0*/  LOP3.LUT R20, R20, 0x8, RZ, 0xc0, !PT ;  /* 0x0000000814147812 */ /* 0x000fe200078ec0ff */
[----:B------:R-:W-:Y:S03]  /*0af0*/  @!P4 STL.64 [R1+0x208], R22 ;  /* 0x000208160100c387 */ /* 0x000fe60000100a00 */
[----:B------:R-:W-:Y:S01]  /*0b00*/  IADD3 R36, P0, R16, R20, RZ ;  /* 0x0000001410247210 */ /* 0x000fe20007f1e0ff */
[----:B------:R1:W-:Y:S01]  /*0b10*/  STL [R1+0x5bc], R2 ;  /* 0x0005bc0201007387 */ /* 0x0003e20000100800 */
[----:B------:R-:W-:Y:S02]  /*0b20*/  LOP3.LUT R16, R7, 0x8, RZ, 0xc0, !PT ;  /* 0x0000000807107812 */ /* 0x000fe400078ec0ff */
[----:B------:R-:W-:Y:S01]  /*0b30*/  LOP3.LUT R21, R8, 0x400, RZ, 0xfc, !PT ;  /* 0x0000040008157812 */ /* 0x000fe200078efcff */
[----:B------:R-:W-:Y:S01]  /*0b40*/  IMAD.X R37, RZ, RZ, R17, P0 ;  /* 0x000000ffff257224 */ /* 0x000fe200000e0611 */
[----:B------:R-:W-:-:S02]  /*0b50*/  IADD3 R20, P0, R18, R16, RZ ;  /* 0x0000001012147210 */ /* 0x000fc40007f1e0ff */
[----:B-1----:R-:W-:Y:S02]  /*0b60*/  LOP3.LUT R2, R8, 0x600, RZ, 0xfc, !PT ;  /* 0x0000060008027812 */ /* 0x002fe400078efcff */
[----:B------:R-:W-:Y:S02]  /*0b70*/  IADD3 R22, P1, R12, R6, RZ ;  /* 0x000000060c167210 */ /* 0x000fe40007f3e0ff */
[----:B------:R-:W-:Y:S02]  /*0b80*/  LEA R7, R21, UR4, 0x4 ;  /* 0x0000000415077c11 */ /* 0x000fe4000f8e20ff */
[----:B------:R-:W-:Y:S01]  /*0b90*/  LEA R6, R2, UR4, 0x4 ;  /* 0x0000000402067c11 */ /* 0x000fe2000f8e20ff */
[----:B------:R-:W-:Y:S02]  /*0ba0*/  IMAD.X R21, RZ, RZ, R19, P0 ;  /* 0x000000ffff157224 */ /* 0x000fe400000e0613 */
[----:B------:R-:W-:Y:S01]  /*0bb0*/  IMAD.MOV.U32 R18, RZ, RZ, R46 ;  /* 0x000000ffff127224 */ /* 0x000fe200078e002e */
[----:B------:R-:W1:Y:S01]  /*0bc0*/  LDS.64 R40, [R7] ;  /* 0x0000000007287984 */ /* 0x000e620000000a00 */
[----:B------:R-:W-:-:S02]  /*0bd0*/  IMAD.MOV.U32 R19, RZ, RZ, R47 ;  /* 0x000000ffff137224 */ /* 0x000fc400078e002f */
[----:B------:R-:W-:Y:S01]  /*0be0*/  IMAD R17, R8, -0x8, R4 ;  /* 0xfffffff808117824 */ /* 0x000fe200078e0204 */
[----:B------:R-:W2:Y:S01]  /*0bf0*/  LDS.64 R46, [R6] ;  /* 0x00000000062e7984 */ /* 0x000ea20000000a00 */
[----:B------:R-:W-:Y:S01]  /*0c00*/  IMAD.X R23, RZ, RZ, R13, P1 ;  /* 0x000000ffff177224 */ /* 0x000fe200008e060d */
[C---:B------:R-:W-:Y:S01]  /*0c10*/  SHF.L.U64.HI R13, R9.reuse, 0x3, R55 ;  /* 0x00000003090d7819 */ /* 0x040fe20000010237 */
[----:B------:R-:W-:Y:S01]  /*0c20*/  IMAD.SHL.U32 R12, R9, 0x8, RZ ;  /* 0x00000008090c7824 */ /* 0x000fe200078e00ff */
[----:B------:R-:W-:Y:S01]  /*0c30*/  BAR.SYNC.DEFER_BLOCKING 0x0 ;  /* 0x0000000000007b1d */ /* 0x000fe20000010000 */
[----:B------:R-:W-:Y:S02]  /*0c40*/  SHF.R.U32.HI R16, RZ, 0x1c, R15 ;  /* 0x0000001cff107819 */ /* 0x000fe4000001160f */
[----:B------:R-:W-:-:S03]  /*0c50*/  SHF.L.U64.HI R10, R11, 0x3, R10 ;  /* 0x000000030b0a7819 */ /* 0x000fc6000001020a */
[----:B------:R-:W-:Y:S01]  /*0c60*/  ULDC.64 UR4, c[0x0][0x228] ;  /* 0x00008a0000047ab9 */ /* 0x000fe20000000a00 */
[----:B------:R-:W-:Y:S04]  /*0c70*/  STL.64 [R1+0x30], R36 ;  /* 0x0000302401007387 */ /* 0x000fe80000100a00 */
[----:B------:R-:W-:Y:S04]  /*0c80*/  STL [R1+0x5c0], R7 ;  /* 0x0005c00701007387 */ /* 0x000fe80000100800 */
[----:B------:R-:W-:Y:S04]  /*0c90*/  STL.64 [R1+0x28], R20 ;  /* 0x0000281401007387 */ /* 0x000fe80000100a00 */
[----:B------:R-:W-:Y:S04]  /*0ca0*/  STS.64 [R17], R12 ;  /* 0x0000000c11007388 */ /* 0x000fe80000000a00 */
[----:B------:R-:W-:Y:S04]  /*0cb0*/  STS.64 [R17+0x1000], R12 ;  /* 0x0010000c11007388 */ /* 0x000fe80000000a00 */
[----:B------:R-:W-:Y:S04]  /*0cc0*/  STS.64 [R17+0x2000], R12 ;  /* 0x0020000c11007388 */ /* 0x000fe80000000a00 */
[----:B------:R3:W-:Y:S04]  /*0cd0*/  STS.64 [R17+0x3000], R12 ;  /* 0x0030000c11007388 */ /* 0x0007e80000000a00 */
[----:B------:R-:W-:Y:S01]  /*0ce0*/  STL.64 [R1+0x20], R22 ;  /* 0x0000201601007387 */ /* 0x000fe20000100a00 */
[----:B---3--:R-:W-:Y:S01]  /*0cf0*/  LOP3.LUT R12, R16, 0x8, RZ, 0xc0, !PT ;  /* 0x00000008100c7812 */ /* 0x008fe200078ec0ff */
[----:B------:R-:W-:Y:S01]  /*0d00*/  IMAD.MOV.U32 R16, RZ, RZ, R42 ;  /* 0x000000ffff107224 */ /* 0x000fe200078e002a */
[C---:B------:R-:W-:Y:S01]  /*0d10*/  SHF.L.U64.HI R13, R52.reuse, 0x3, R24 ;  /* 0x00000003340d7819 */ /* 0x040fe20000010218 */
[----:B------:R-:W-:Y:S01]  /*0d20*/  IMAD.SHL.U32 R24, R52, 0x8, RZ ;  /* 0x0000000834187824 */ /* 0x000fe200078e00ff */
[----:B------:R-:W-:Y:S01]  /*0d30*/  IADD3 R42, P0, R14, R12, RZ ;  /* 0x0000000c0e2a7210 */ /* 0x000fe20007f1e0ff */
[----:B------:R-:W-:Y:S01]  /*0d40*/  STL [R1+0x5b0], R6 ;  /* 0x0005b00601007387 */ /* 0x000fe20000100800 */
[----:B------:R-:W-:Y:S01]  /*0d50*/  SHF.L.U64.HI R12, R54, 0x3, R53 ;  /* 0x00000003360c7819 */ /* 0x000fe20000010235 */
[----:B------:R-:W-:-:S02]  /*0d60*/  IMAD.MOV.U32 R52, RZ, RZ, R36 ;  /* 0x000000ffff347224 */ /* 0x000fc400078e0024 */
[----:B------:R-:W-:Y:S02]  /*0d70*/  IMAD.MOV.U32 R53, RZ, RZ, R37 ;  /* 0x000000ffff357224 */ /* 0x000fe400078e0025 */
[----:B------:R-:W3:Y:S01]  /*0d80*/  LDL.LU.64 R36, [R1+0x5d0] ;  /* 0x0005d00001247983 */ /* 0x000ee20000300a00 */
[----:B------:R-:W-:Y:S02]  /*0d90*/  IMAD.SHL.U32 R11, R11, 0x8, RZ ;  /* 0x000000080b0b7824 */ /* 0x000fe400078e00ff */
[----:B------:R-:W-:Y:S02]  /*0da0*/  IMAD.SHL.U32 R14, R54, 0x8, RZ ;  /* 0x00000008360e7824 */ /* 0x000fe400078e00ff */
[----:B------:R-:W-:Y:S02]  /*0db0*/  IMAD.MOV.U32 R17, RZ, RZ, R43 ;  /* 0x000000ffff117224 */ /* 0x000fe400078e002b */
[----:B------:R-:W-:Y:S01]  /*0dc0*/  IMAD.X R43, RZ, RZ, R15, P0 ;  /* 0x000000ffff2b7224 */ /* 0x000fe200000e060f */
[----:B0-----:R-:W-:-:S02]  /*0dd0*/  IADD3 R8, P0, R44, R11, RZ ;  /* 0x0000000b2c087210 */ /* 0x001fc40007f1e0ff */
[----:B------:R-:W-:Y:S02]  /*0de0*/  IADD3 R15, P2, R44, R24, RZ ;  /* 0x000000182c0f7210 */ /* 0x000fe40007f5e0ff */
[----:B------:R-:W-:Y:S01]  /*0df0*/  IADD3 R2, P3, R44, R14, RZ ;  /* 0x0000000e2c027210 */ /* 0x000fe20007f7e0ff */
[----:B------:R0:W-:Y:S04]  /*0e00*/  STL [R1+0xb8], R8 ;  /* 0x0000b80801007387 */ /* 0x0001e80000100800 */
[----:B------:R4:W-:Y:S04]  /*0e10*/  STL [R1+0xbc], R15 ;  /* 0x0000bc0f01007387 */ /* 0x0009e80000100800 */
[----:B------:R5:W-:Y:S01]  /*0e20*/  STL [R1+0xc0], R2 ;  /* 0x0000c00201007387 */ /* 0x000be20000100800 */
[----:B0-----:R-:W-:Y:S01]  /*0e30*/  IADD3 R8, P1, R34, R11, RZ ;  /* 0x0000000b22087210 */ /* 0x001fe20007f3e0ff */
[----:B----4-:R-:W-:-:S04]  /*0e40*/  IMAD.X R15, R45, 0x1, R10, P0 ;  /* 0x000000012d0f7824 */ /* 0x010fc800000e060a */
[----:B------:R0:W-:Y:S01]  /*0e50*/  STL [R1+0x174], R8 ;  /* 0x0001740801007387 */ /* 0x0001e20000100800 */
[----:B-----5:R-:W-:-:S03]  /*0e60*/  IMAD.X R2, R45, 0x1, R13, P2 ;  /* 0x000000012d027824 */ /* 0x020fc600010e060d */
[----:B------:R-:W-:Y:S04]  /*0e70*/  STL [R1+0x120], R15 ;  /* 0x0001200f01007387 */ /* 0x000fe80000100800 */
[----:B------:R4:W-:Y:S01]  /*0e80*/  STL [R1+0x128], R2 ;  /* 0x0001280201007387 */ /* 0x0009e20000100800 */
[----:B0-----:R-:W-:Y:S01]  /*0e90*/  IMAD.X R8, R45, 0x1, R12, P3 ;  /* 0x000000012d087824 */ /* 0x001fe200018e060c */
[----:B----4-:R-:W-:-:S04]  /*0ea0*/  IADD3 R2, P0, R34, R24, RZ ;  /* 0x0000001822027210 */ /* 0x010fc80007f1e0ff */
[----:B------:R0:W-:Y:S01]  /*0eb0*/  STL [R1+0x12c], R8 ;  /* 0x00012c0801007387 */ /* 0x0001e20000100800 */
[----:B------:R-:W-:-:S03]  /*0ec0*/  IMAD R9, R58, -0x8, R5 ;  /* 0xfffffff83a097824 */ /* 0x000fc600078e0205 */
[----:B------:R4:W-:Y:S01]  /*0ed0*/  STL [R1+0x17c], R2 ;  /* 0x00017c0201007387 */ /* 0x0009e20000100800 */
[----:B------:R-:W-:Y:S01]  /*0ee0*/  IMAD.MOV.U32 R58, RZ, RZ, R22 ;  /* 0x000000ffff3a7224 */ /* 0x000fe200078e0016 */
[----:B0-----:R-:W-:Y:S01]  /*0ef0*/  IADD3 R8, P2, R34, R14, RZ ;  /* 0x0000000e22087210 */ /* 0x001fe20007f5e0ff */
[----:B------:R-:W-:Y:S02]  /*0f00*/  IMAD.MOV.U32 R59, RZ, RZ, R23 ;  /* 0x000000ffff3b7224 */ /* 0x000fe400078e0017 */
[----:B----4-:R-:W-:Y:S02]  /*0f10*/  IMAD.X R2, R35, 0x1, R10, P1 ;  /* 0x0000000123027824 */ /* 0x010fe400008e060a */
[----:B------:R0:W-:Y:S01]  /*0f20*/  STL [R1+0x180], R8 ;  /* 0x0001800801007387 */ /* 0x0001e20000100800 */
[----:B------:R-:W-:-:S03]  /*0f30*/  IMAD.MOV.U32 R44, RZ, RZ, R58 ;  /* 0x000000ffff2c7224 */ /* 0x000fc600078e003a */
[----:B------:R4:W-:Y:S01]  /*0f40*/  STL [R1+0x1b4], R2 ;  /* 0x0001b40201007387 */ /* 0x0009e20000100800 */
[----:B------:R-:W-:Y:S02]  /*0f50*/  IMAD.MOV.U32 R45, RZ, RZ, R59 ;  /* 0x000000ffff2d7224 */ /* 0x000fe400078e003b */
[----:B------:R-:W-:Y:S02]  /*0f60*/  IMAD.MOV.U32 R6, RZ, RZ, R20 ;  /* 0x000000ffff067224 */ /* 0x000fe400078e0014 */
[C---:B0-----:R-:W-:Y:S02]  /*0f70*/  IMAD.X R8, R35.reuse, 0x1, R13, P0 ;  /* 0x0000000123087824 */ /* 0x041fe400000e060d */
[----:B------:R-:W-:Y:S01]  /*0f80*/  IMAD.MOV.U32 R7, RZ, RZ, R21 ;  /* 0x000000ffff077224 */ /* 0x000fe200078e0015 */
[----:B------:R-:W-:Y:S01]  /*0f90*/  BAR.SYNC.DEFER_BLOCKING 0x0 ;  /* 0x0000000000007b1d */ /* 0x000fe20000010000 */
[----:B----4-:R-:W-:Y:S02]  /*0fa0*/  IMAD.X R2, R35, 0x1, R12, P2 ;  /* 0x0000000123027824 */ /* 0x010fe400010e060c */
[----:B------:R-:W-:-:S02]  /*0fb0*/  IMAD.MOV.U32 R54, RZ, RZ, R16 ;  /* 0x000000ffff367224 */ /* 0x000fc400078e0010 */
[----:B------:R-:W-:Y:S02]  /*0fc0*/  IMAD.MOV.U32 R55, RZ, RZ, R17 ;  /* 0x000000ffff377224 */ /* 0x000fe400078e0011 */
[----:B------:R-:W-:Y:S02]  /*0fd0*/  IMAD.MOV.U32 R58, RZ, RZ, R18 ;  /* 0x000000ffff3a7224 */ /* 0x000fe400078e0012 */
[----:B------:R-:W-:Y:S01]  /*0fe0*/  IMAD.MOV.U32 R59, RZ, RZ, R19 ;  /* 0x000000ffff3b7224 */ /* 0x000fe200078e0013 */
[----:B------:R1:W-:Y:S04]  /*0ff0*/  STL [R1+0x1c0], R8 ;  /* 0x0001c00801007387 */ /* 0x0003e80000100800 */
[----:B------:R0:W-:Y:S01]  /*1000*/  STL [R1+0x1c4], R2 ;  /* 0x0001c40201007387 */ /* 0x0001e20000100800 */
[----:B-1----:R-:W-:-:S03]  /*1010*/  IADD3 R8, P1, R40, R24, RZ ;  /* 0x0000001828087210 */ /* 0x002fc60007f3e0ff */
[----:B------:R-:W1:Y:S01]  /*1020*/  LDS.128 R20, [R9] ;  /* 0x0000000009147984 */ /* 0x000e620000000c00 */
[----:B0-----:R-:W-:-:S03]  /*1030*/  IADD3 R2, P2, R40, R14, RZ ;  /* 0x0000000e28027210 */ /* 0x001fc60007f5e0ff */
[----:B------:R0:W4:Y:S01]  /*1040*/  LDS.128 R16, [R9+0x10] ;  /* 0x0000100009107984 */ /* 0x0001220000000c00 */
[----:B------:R-:W-:Y:S01]  /*1050*/  BAR.SYNC.DEFER_BLOCKING 0x0 ;  /* 0x0000000000007b1d */ /* 0x000fe20000010000 */
[----:B0-----:R-:W-:-:S05]  /*1060*/  IADD3 R9, P0, R40, R11, RZ ;  /* 0x0000000b28097210 */ /* 0x001fca0007f1e0ff */
[----:B------:R-:W-:Y:S01]  /*1070*/  STL [R1+0x188], R9 ;  /* 0x0001880901007387 */ /* 0x000fe20000100800 */
[----:B------:R-:W-:-:S03]  /*1080*/  IMAD.X R15, R41, 0x1, R10, P0 ;  /* 0x00000001290f7824 */ /* 0x000fc600000e060a */
[----:B------:R0:W-:Y:S04]  /*1090*/  STL [R1+0x18c], R8 ;  /* 0x00018c0801007387 */ /* 0x0001e80000100800 */
[----:B------:R5:W-:Y:S04]  /*10a0*/  STL [R1+0x190], R2 ;  /* 0x0001900201007387 */ /* 0x000be80000100800 */
[----:B------:R-:W-:Y:S01]  /*10b0*/  STL [R1+0x1c8], R15 ;  /* 0x0001c80f01007387 */ /* 0x000fe20000100800 */
[C---:B0-----:R-:W-:Y:S02]  /*10c0*/  IMAD.X R8, R41.reuse, 0x1, R12, P2 ;  /* 0x0000000129087824 */ /* 0x041fe400010e060c */
[----:B-----5:R-:W-:-:S05]  /*10d0*/  IMAD.X R2, R41, 0x1, R13, P1 ;  /* 0x0000000129027824 */ /* 0x020fca00008e060d */
[----:B------:R2:W-:Y:S04]  /*10e0*/  STL [R1+0x1cc], R2 ;  /* 0x0001cc0201007387 */ /* 0x0005e80000100800 */
[----:B------:R0:W-:Y:S01]  /*10f0*/  STL [R1+0x250], R8 ;  /* 0x0002500801007387 */ /* 0x0001e20000100800 */
[----:B--2---:R-:W-:-:S03]  /*1100*/  IADD3 R2, P0, R46, R11, RZ ;  /* 0x0000000b2e027210 */ /* 0x004fc60007f1e0ff */
[----:B------:R-:W-:Y:S01]  /*1110*/  STL [R1+0x578], R11 ;  /* 0x0005780b01007387 */ /* 0x000fe20000100800 */
[----:B0-----:R-:W-:-:S03]  /*1120*/  IADD3 R8, P1, R46, R24, RZ ;  /* 0x000000182e087210 */ /* 0x001fc60007f3e0ff */
[----:B------:R-:W-:Y:S04]  /*1130*/  STL [R1+0x1a0], R2 ;  /* 0x0001a00201007387 */ /* 0x000fe80000100800 */
[----:B------:R0:W-:Y:S02]  /*1140*/  STL [R1+0x57c], R24 ;  /* 0x00057c1801007387 */ /* 0x0001e40000100800 */
[----:B0-----:R-:W0:Y:S01]  /*1150*/  S2R R24, SR_TID.X ;  /* 0x0000000000187919 */ /* 0x001e220000002100 */
[----:B------:R-:W-:Y:S02]  /*1160*/  IADD3 R2, P2, R46, R14, RZ ;  /* 0x0000000e2e027210 */ /* 0x000fe40007f5e0ff */
[----:B------:R-:W-:Y:S01]  /*1170*/  SHF.R.S32.HI R9, RZ, 0x1f, R0 ;  /* 0x0000001fff097819 */ /* 0x000fe20000011400 */
[----:B------:R2:W-:Y:S04]  /*1180*/  STL [R1+0x1a4], R8 ;  /* 0x0001a40801007387 */ /* 0x0005e80000100800 */
[----:B------:R-:W-:Y:S01]  /*1190*/  STL [R1+0x580], R14 ;  /* 0x0005800e01007387 */ /* 0x000fe20000100800 */
[----:B------:R-:W-:-:S03]  /*11a0*/  LEA.HI R9, R9, R0, RZ, 0x5 ;  /* 0x0000000009097211 */ /* 0x000fc600078f28ff */
[----:B------:R5:W-:Y:S01]  /*11b0*/  STL [R1+0x1a8], R2 ;  /* 0x0001a80201007387 */ /* 0x000be20000100800 */
[----:B--2---:R-:W-:-:S03]  /*11c0*/  IMAD.X R8, R47, 0x1, R10, P0 ;  /* 0x000000012f087824 */ /* 0x004fc600000e060a */
[----:B------:R0:W-:Y:S01]  /*11d0*/  STL [R1+0x584], R10 ;  /* 0x0005840a01007387 */ /* 0x0001e20000100800 */
[----:B------:R-:W-:Y:S01]  /*11e0*/  LOP3.LUT R15, R9, 0xffffffe0, RZ, 0xc0, !PT ;  /* 0xffffffe0090f7812 */ /* 0x000fe200078ec0ff */
[----:B-----5:R-:W-:Y:S02]  /*11f0*/  IMAD.X R2, R47, 0x1, R13, P1 ;  /* 0x000000012f027824 */ /* 0x020fe400008e060d */
[----:B------:R-:W-:Y:S04]  /*1200*/  STL [R1+0x260], R8 ;  /* 0x0002600801007387 */ /* 0x000fe80000100800 */
[----:B------:R-:W-:Y:S01]  /*1210*/  STL [R1+0x588], R13 ;  /* 0x0005880d01007387 */ /* 0x000fe20000100800 */
[----:B-1----:R-:W-:-:S03]  /*1220*/  IADD3 R41, P3, R20, R52, RZ ;  /* 0x0000003414297210 */ /* 0x002fc60007f7e0ff */
[----:B------:R1:W-:Y:S01]  /*1230*/  STL [R1+0x26c], R2 ;  /* 0x00026c0201007387 */ /* 0x0003e20000100800 */
[----:B0-----:R-:W-:Y:S02]  /*1240*/  IMAD.SHL.U32 R10, R24, 0x4, RZ ;  /* 0x00000004180a7824 */ /* 0x001fe400078e00ff */
[----:B------:R-:W-:Y:S01]  /*1250*/  IMAD.MOV.U32 R46, RZ, RZ, R58 ;  /* 0x000000ffff2e7224 */ /* 0x000fe200078e003a */
[----:B------:R0:W-:Y:S01]  /*1260*/  STL [R1+0x58c], R12 ;  /* 0x00058c0c01007387 */ /* 0x0001e20000100800 */
[----:B-1----:R-:W-:Y:S01]  /*1270*/  IMAD.X R2, R47, 0x1, R12, P2 ;  /* 0x000000012f027824 */ /* 0x002fe200010e060c */
[----:B------:R-:W-:Y:S01]  /*1280*/  IADD3 R40, P2, R20, R54, RZ ;  /* 0x0000003614287210 */ /* 0x000fe20007f5e0ff */
[----:B------:R-:W-:Y:S01]  /*1290*/  IMAD.MOV.U32 R47, RZ, RZ, R59 ;  /* 0x000000ffff2f7224 */ /* 0x000fe200078e003b */
[----:B------:R-:W-:Y:S01]  /*12a0*/  SHF.R.U32.HI R25, RZ, 0x8, R10 ;  /* 0x00000008ff197819 */ /* 0x000fe2000001160a */
[----:B0-----:R-:W-:Y:S01]  /*12b0*/  IMAD.IADD R12, R0, 0x1, -R15 ;  /* 0x00000001000c7824 */ /* 0x001fe200078e0a0f */
[----:B------:R-:W-:Y:S01]  /*12c0*/  STL [R1+0x270], R2 ;  /* 0x0002700201007387 */ /* 0x000fe20000100800 */
[----:B------:R-:W-:-:S02]  /*12d0*/  IMAD.X R59, R21, 0x1, R55, P2 ;  /* 0x00000001153b7824 */ /* 0x000fc400010e0637 */
[----:B------:R-:W-:Y:S01]  /*12e0*/  IMAD.X R55, R21, 0x1, R53, P3 ;  /* 0x0000000115377824 */ /* 0x000fe200018e0635 */
[----:B------:R0:W-:Y:S04]  /*12f0*/  STL.64 [R1+0x590], R50 ;  /* 0x0005903201007387 */ /* 0x0001e80000100a00 */
[----:B------:R1:W-:Y:S01]  /*1300*/  STL [R1+0x59c], R48 ;  /* 0x00059c3001007387 */ /* 0x0003e20000100800 */
[----:B------:R-:W-:-:S03]  /*1310*/  SHF.R.S32.HI R9, RZ, 0x5, R9 ;  /* 0x00000005ff097819 */ /* 0x000fc60000011409 */
[----:B------:R-:W-:Y:S04]  /*1320*/  STL [R1+0x598], R49 ;  /* 0x0005983101007387 */ /* 0x000fe80000100800 */
[----:B------:R2:W-:Y:S01]  /*1330*/  STL [R1+0x5a8], R12 ;  /* 0x0005a80c01007387 */ /* 0x0005e20000100800 */
[----:B------:R-:W-:Y:S01]  /*1340*/  IMAD.SHL.U32 R11, R9, 0x2000, RZ ;  /* 0x00002000090b7824 */ /* 0x000fe200078e00ff */
[----:B---3--:R-:W-:Y:S02]  /*1350*/  IADD3 R34, P0, R20, R36, RZ ;  /* 0x0000002414227210 */ /* 0x008fe40007f1e0ff */
[----:B------:R-:W-:Y:S01]  /*1360*/  IADD3 R36, P1, R20, R50, RZ ;  /* 0x0000003214247210 */ /* 0x000fe20007f3e0ff */
[----:B0-----:R-:W-:Y:S01]  /*1370*/  IMAD.MOV.U32 R50, RZ, RZ, R44 ;  /* 0x000000ffff327224 */ /* 0x001fe200078e002c */
[----:B------:R-:W-:Y:S01]  /*1380*/  IADD3 R20, P2, R22, R46, RZ ;  /* 0x0000002e16147210 */ /* 0x000fe20007f5e0ff */
[----:B------:R-:W-:-:S02]  /*1390*/  IMAD.X R35, R21, 0x1, R37, P0 ;  /* 0x0000000115237824 */ /* 0x000fc400000e0625 */
[----:B------:R-:W-:Y:S01]  /*13a0*/  IMAD.X R58, R21, 0x1, R51, P1 ;  /* 0x00000001153a7824 */ /* 0x000fe200008e0633 */
[----:B------:R-:W-:Y:S01]  /*13b0*/  IADD3 R15, P1, R22, R48, RZ ;  /* 0x00000030160f7210 */ /* 0x000fe20007f3e0ff */
[----:B------:R-:W-:Y:S01]  /*13c0*/  IMAD.MOV.U32 R51, RZ, RZ, R45 ;  /* 0x000000ffff337224 */ /* 0x000fe200078e002d */
[----:B------:R-:W-:Y:S01]  /*13d0*/  IADD3 R45, P0, R22, R38, RZ ;  /* 0x00000026162d7210 */ /* 0x000fe20007f1e0ff */
[----:B-1----:R-:W-:Y:S01]  /*13e0*/  IMAD.SHL.U32 R48, R12, 0x8, RZ ;  /* 0x000000080c307824 */ /* 0x002fe200078e00ff */
[----:B------:R-:W-:Y:S02]  /*13f0*/  IADD3 R44, P3, R22, R6, RZ ;  /* 0x00000006162c7210 */ /* 0x000fe40007f7e0ff */
[----:B------:R-:W-:Y:S01]  /*1400*/  SGXT.U32 R21, R25, 0x3 ;  /* 0x000000031915781a */ /* 0x000fe20000000000 */
[C---:B------:R-:W-:Y:S02]  /*1410*/  IMAD.X R22, R23.reuse, 0x1, R39, P0 ;  /* 0x0000000117167824 */ /* 0x040fe400000e0627 */
[C---:B------:R-:W-:Y:S01]  /*1420*/  IMAD.X R53, R23.reuse, 0x1, R49, P1 ;  /* 0x0000000117357824 */ /* 0x040fe200008e0631 */
[----:B------:R-:W-:Y:S01]  /*1430*/  LOP3.LUT R13, R48, R21, RZ, 0xfc, !PT ;  /* 0x00000015300d7212 */ /* 0x000fe200078efcff */
[C---:B------:R-:W-:Y:S01]  /*1440*/  IMAD.X R54, R23.reuse, 0x1, R47, P2 ;  /* 0x0000000117367824 */ /* 0x040fe200010e062f */
[----:B----4-:R-:W-:Y:S01]  /*1450*/  IADD3 R21, P1, R16, R26, RZ ;  /* 0x0000001a10157210 */ /* 0x010fe20007f3e0ff */
[----:B------:R-:W-:Y:S01]  /*1460*/  IMAD.X R7, R23, 0x1, R7, P3 ;  /* 0x0000000117077824 */ /* 0x000fe200018e0607 */
[----:B------:R-:W-:-:S02]  /*1470*/  IADD3 R23, P0, R16, R30, RZ ;  /* 0x0000001e10177210 */ /* 0x000fc40007f1e0ff */
[----:B------:R-:W-:Y:S02]  /*1480*/  IADD3 R37, P2, R16, R56, RZ ;  /* 0x0000003810257210 */ /* 0x000fe40007f5e0ff */
[----:B------:R-:W-:Y:S01]  /*1490*/  IADD3 R38, P3, R16, R50, RZ ;  /* 0x0000003210267210 */ /* 0x000fe20007f7e0ff */
[----:B--2---:R-:W-:Y:S01]  /*14a0*/  IMAD.SHL.U32 R12, R13, 0x40, RZ ;  /* 0x000000400d0c7824 */ /* 0x004fe200078e00ff */
[----:B------:R-:W-:Y:S01]  /*14b0*/  STL [R1+0xf8], R13 ;  /* 0x0000f80d01007387 */ /* 0x000fe20000100800 */
[C---:B------:R-:W-:Y:S01]  /*14c0*/  IMAD.X R30, R17.reuse, 0x1, R31, P0 ;  /* 0x00000001111e7824 */ /* 0x040fe200000e061f */
[C---:B------:R-:W-:Y:S01]  /*14d0*/  SHF.L.U64.HI R14, R34.reuse, 0x2, R35 ;  /* 0x00000002220e7819 */ /* 0x040fe20000010223 */
[C---:B------:R-:W-:Y:S01]  /*14e0*/  IMAD.X R47, R17.reuse, 0x1, R27, P1 ;  /* 0x00000001112f7824 */ /* 0x040fe200008e061b */
[----:B------:R0:W-:Y:S01]  /*14f0*/  STL.64 [R1+0x5a0], R26 ;  /* 0x0005a01a01007387 */ /* 0x0001e20000100a00 */
[C---:B------:R-:W-:Y:S02]  /*1500*/  IMAD.X R52, R17.reuse, 0x1, R57, P2 ;  /* 0x0000000111347824 */ /* 0x040fe400010e0639 */
[----:B------:R-:W-:Y:S01]  /*1510*/  IMAD.X R2, R17, 0x1, R51, P3 ;  /* 0x0000000111027824 */ /* 0x000fe200018e0633 */
[----:B------:R-:W-:Y:S01]  /*1520*/  IADD3 R17, P2, R18, R32, RZ ;  /* 0x0000002012117210 */ /* 0x000fe20007f5e0ff */
[----:B------:R-:W-:Y:S01]  /*1530*/  IMAD.SHL.U32 R6, R34, 0x4, RZ ;  /* 0x0000000422067824 */ /* 0x000fe200078e00ff */
[----:B------:R-:W2:Y:S01]  /*1540*/  LDL.LU.64 R56, [R1+0x5c8] ;  /* 0x0005c80001387983 */ /* 0x000ea20000300a00 */
[----:B------:R-:W-:-:S03]  /*1550*/  SHF.L.U64.HI R8, R45, 0x2, R22 ;  /* 0x000000022d087819 */ /* 0x000fc60000010216 */
[----:B------:R1:W-:Y:S01]  /*1560*/  STL [R1+0x5ac], R9 ;  /* 0x0005ac0901007387 */ /* 0x0003e20000100800 */
[----:B------:R-:W-:Y:S01]  /*1570*/  IMAD.X R22, R19, 0x1, R33, P2 ;  /* 0x0000000113167824 */ /* 0x000fe200010e0621 */
[----:B------:R-:W-:Y:S02]  /*1580*/  IADD3 R32, P3, R6, UR4, RZ ;  /* 0x0000000406207c10 */ /* 0x000fe4000ff7e0ff */
[----:B------:R-:W-:Y:S01]  /*1590*/  STL [R1+0x1b0], R12 ;  /* 0x0001b00c01007387 */ /* 0x000fe20000100800 */
[----:B0-----:R-:W-:-:S03]  /*15a0*/  IMAD.SHL.U32 R27, R45, 0x4, RZ ;  /* 0x000000042d1b7824 */ /* 0x001fc600078e00ff */
[----:B------:R-:W-:Y:S01]  /*15b0*/  STL [R1+0x6c], R14 ;  /* 0x00006c0e01007387 */ /* 0x000fe20000100800 */
[----:B------:R-:W-:-:S03]  /*15c0*/  IMAD.SHL.U32 R26, R23, 0x4, RZ ;  /* 0x00000004171a7824 */ /* 0x000fc600078e00ff */
[----:B------:R0:W-:Y:S01]  /*15d0*/  STL [R1+0x8c], R6 ;  /* 0x00008c0601007387 */ /* 0x0001e20000100800 */
[----:B------:R-:W-:Y:S02]  /*15e0*/  SHF.L.U64.HI R0, R23, 0x2, R30 ;  /* 0x0000000217007819 */ /* 0x000fe4000001021e */
[C---:B-1----:R-:W-:Y:S02]  /*15f0*/  SHF.L.U64.HI R9, R17.reuse, 0x2, R22 ;  /* 0x0000000211097819 */ /* 0x042fe40000010216 */
[----:B------:R-:W-:Y:S01]  /*1600*/  IADD3.X R33, R14, UR5, RZ, P3, !PT ;  /* 0x000000050e217c10 */ /* 0x000fe20009ffe4ff */
[----:B0-----:R-:W-:Y:S01]  /*1610*/  IMAD.SHL.U32 R6, R17, 0x4, RZ ;  /* 0x0000000411067824 */ /* 0x001fe200078e00ff */
[----:B------:R-:W-:Y:S02]  /*1620*/  IADD3 R34, P4, R27, UR4, RZ ;  /* 0x000000041b227c10 */ /* 0x000fe4000ff9e0ff */
[----:B------:R-:W-:Y:S02]  /*1630*/  IADD3 R22, P2, R26, UR4, RZ ;  /* 0x000000041a167c10 */ /* 0x000fe4000ff5e0ff */
[----:B------:R-:W-:-:S02]  /*1640*/  IADD3 R30, P3, R6, UR4, RZ ;  /* 0x00000004061e7c10 */ /* 0x000fc4000ff7e0ff */
[----:B------:R-:W-:Y:S02]  /*1650*/  IADD3.X R35, R8, UR5, RZ, P4, !PT ;  /* 0x0000000508237c10 */ /* 0x000fe4000a7fe4ff */
[----:B------:R-:W-:Y:S02]  /*1660*/  IADD3.X R23, R0, UR5, RZ, P2, !PT ;  /* 0x0000000500177c10 */ /* 0x000fe400097fe4ff */
[----:B------:R-:W-:Y:S01]  /*1670*/  IADD3.X R31, R9, UR5, RZ, P3, !PT ;  /* 0x00000005091f7c10 */ /* 0x000fe20009ffe4ff */
[C---:B------:R-:W-:Y:S01]  /*1680*/  IMAD.WIDE R32, R12.reuse, 0x4, R32 ;  /* 0x000000040c207825 */ /* 0x040fe200078e0220 */
[----:B------:R-:W-:Y:S02]  /*1690*/  IADD3 R25, P1, R18, R28, RZ ;  /* 0x0000001c12197210 */ /* 0x000fe40007f3e0ff */
[----:B------:R-:W-:Y:S01]  /*16a0*/  IADD3 R16, P0, R18, R60, RZ ;  /* 0x0000003c12107210 */ /* 0x000fe20007f1e0ff */
[----:B------:R-:W-:Y:S01]  /*16b0*/  IMAD.WIDE R34, R12, 0x4, R34 ;  /* 0x000000040c227825 */ /* 0x000fe200078e0222 */
[----:B------:R-:W-:-:S03]  /*16c0*/  IADD3 R17, P4, R18, R42, RZ ;  /* 0x0000002a12117210 */ /* 0x000fc60007f9e0ff */
[----:B------:R-:W-:-:S04]  /*16d0*/  IMAD.WIDE R22, R12, 0x4, R22 ;  /* 0x000000040c167825 */ /* 0x000fc800078e0216 */
[----:B------:R-:W-:-:S04]  /*16e0*/  IMAD.WIDE R30, R12, 0x4, R30 ;  /* 0x000000040c1e7825 */ /* 0x000fc800078e021e */
[C---:B------:R-:W-:Y:S02]  /*16f0*/  IMAD.X R46, R19.reuse, 0x1, R29, P1 ;  /* 0x00000001132e7824 */ /* 0x040fe400008e061d */
[C---:B------:R-:W-:Y:S02]  /*1700*/  IMAD.X R45, R19.reuse, 0x1, R61, P0 ;  /* 0x00000001132d7824 */ /* 0x040fe400000e063d */
[----:B------:R-:W-:Y:S02]  /*1710*/  IMAD.X R39, R19, 0x1, R43, P4 ;  /* 0x0000000113277824 */ /* 0x000fe400020e062b */
[----:B------:R-:W-:-:S04]  /*1720*/  IMAD.WIDE R18, R11, 0x4, R32 ;  /* 0x000000040b127825 */ /* 0x000fc800078e0220 */
[----:B------:R-:W-:-:S04]  /*1730*/  IMAD.WIDE R34, R11, 0x4, R34 ;  /* 0x000000040b227825 */ /* 0x000fc800078e0222 */
[----:B------:R-:W-:-:S04]  /*1740*/  IMAD.WIDE R22, R11, 0x4, R22 ;  /* 0x000000040b167825 */ /* 0x000fc800078e0216 */
[----:B------:R-:W-:Y:S02]  /*1750*/  IMAD.WIDE R30, R11, 0x4, R30 ;  /* 0x000000040b1e7825 */ /* 0x000fe400078e021e */
[----:B------:R-:W0:Y:S01]  /*1760*/  S2R R11, SR_TID.X ;  /* 0x00000000000b7919 */ /* 0x000e220000002100 */
[C---:B------:R-:W-:Y:S02]  /*1770*/  LOP3.LUT R14, R24.reuse, 0x1ff, RZ, 0xc0, !PT ;  /* 0x000001ff180e7812 */ /* 0x040fe400078ec0ff */
[----:B------:R-:W-:Y:S01]  /*1780*/  LOP3.LUT R24, R24, 0x1ff, RZ, 0xc0, !PT ;  /* 0x000001ff18187812 */ /* 0x000fe200078ec0ff */
[----:B------:R-:W-:Y:S01]  /*1790*/  STS.64 [R5], R18 ;  /* 0x0000001205007388 */ /* 0x000fe20000000a00 */
[----:B------:R-:W-:Y:S02]  /*17a0*/  LOP3.LUT R14, R14, 0x200, RZ, 0xfc, !PT ;  /* 0x000002000e0e7812 */ /* 0x000fe400078efcff */
[----:B------:R-:W-:Y:S01]  /*17b0*/  LOP3.LUT R24, R24, 0x400, RZ, 0xfc, !PT ;  /* 0x0000040018187812 */ /* 0x000fe200078efcff */
[----:B------:R-:W-:Y:S01]  /*17c0*/  STS.64 [R5+0x10], R34 ;  /* 0x0000102205007388 */ /* 0x000fe20000000a00 */
[----:B------:R-:W-:-:S03]  /*17d0*/  SHF.R.U32.HI R14, RZ, 0x8, R14 ;  /* 0x00000008ff0e7819 */ /* 0x000fc6000001160e */
[----:B------:R1:W-:Y:S01]  /*17e0*/  STS.64 [R3], R22 ;  /* 0x0000001603007388 */ /* 0x0003e20000000a00 */
[----:B------:R-:W-:-:S03]  /*17f0*/  SHF.R.U32.HI R12, RZ, 0x8, R24 ;  /* 0x00000008ff0c7819 */ /* 0x000fc60000011618 */
[----:B------:R-:W-:Y:S01]  /*1800*/  STL [R1+0x90], R27 ;  /* 0x0000901b01007387 */ /* 0x000fe20000100800 */
[----:B------:R-:W-:-:S03]  /*1810*/  IMAD.IADD R14, R14, 0x1, R48 ;  /* 0x000000010e0e7824 */ /* 0x000fc600078e0230 */
[----:B------:R-:W-:Y:S01]  /*1820*/  STL [R1+0x94], R26 ;  /* 0x0000941a01007387 */ /* 0x000fe20000100800 */
[----:B-1----:R-:W-:-:S03]  /*1830*/  LOP3.LUT R22, R10, 0x700, RZ, 0xc0, !PT ;  /* 0x000007000a167812 */ /* 0x002fc600078ec0ff */
[----:B------:R-:W-:Y:S01]  /*1840*/  STL [R1+0x5b8], R29 ;  /* 0x0005b81d01007387 */ /* 0x000fe20000100800 */
[----:B0-----:R-:W-:-:S04]  /*1850*/  SHF.R.U32.HI R18, RZ, 0x8, R11 ;  /* 0x00000008ff127819 */ /* 0x001fc8000001160b */
[----:B------:R-:W-:Y:S01]  /*1860*/  SGXT.U32 R10, R18, 0x1 ;  /* 0x00000001120a781a */ /* 0x000fe20000000000 */
[----:B------:R-:W-:Y:S01]  /*1870*/  STL.64 [R1+0x570], R60 ;  /* 0x0005703c01007387 */ /* 0x000fe20000100a00 */
[----:B------:R-:W-:Y:S02]  /*1880*/  IMAD.IADD R24, R12, 0x1, R48 ;  /* 0x000000010c187824 */ /* 0x000fe400078e0230 */
[----:B------:R-:W-:Y:S01]  /*1890*/  LOP3.LUT R10, R48, R10, RZ, 0xfc, !PT ;  /* 0x0000000a300a7212 */ /* 0x000fe200078efcff */
[----:B------:R0:W-:Y:S04]  /*18a0*/  STL.64 [R1+0x568], R42 ;  /* 0x0005682a01007387 */ /* 0x0001e80000100a00 */
[----:B------:R-:W3:Y:S04]  /*18b0*/  LDL.LU R23, [R1+0x90] ;  /* 0x0000900001177983 */ /* 0x000ee80000300800 */
[----:B------:R-:W4:Y:S01]  /*18c0*/  LDL.LU R34, [R1+0x6c] ;  /* 0x00006c0001227983 */ /* 0x000f220000300800 */
[----:B------:R-:W-:-:S03]  /*18d0*/  SHF.L.U64.HI R49, R36, 0x2, R58 ;  /* 0x0000000224317819 */ /* 0x000fc6000001023a */
[----:B------:R-:W5:Y:S04]  /*18e0*/  LDL.LU R35, [R1+0x94] ;  /* 0x0000940001237983 */ /* 0x000f680000300800 */
[----:B------:R-:W-:Y:S04]  /*18f0*/  STL [R1+0xec], R10 ;  /* 0x0000ec0a01007387 */ /* 0x000fe80000100800 */
[----:B------:R-:W-:Y:S04]  /*1900*/  STL [R1+0x258], R14 ;  /* 0x0002580e01007387 */ /* 0x000fe80000100800 */
[----:B------:R-:W-:Y:S04]  /*1910*/  STL [R1+0x268], R24 ;  /* 0x0002681801007387 */ /* 0x000fe80000100800 */
[----:B------:R-:W4:Y:S01]  /*1920*/  LDL.LU R58, [R1+0x8c] ;  /* 0x00008c00013a7983 */ /* 0x000f220000300800 */
[C---:B------:R-:W-:Y:S01]  /*1930*/  SHF.L.U64.HI R54, R20.reuse, 0x2, R54 ;  /* 0x0000000214367819 */ /* 0x040fe20000010236 */
[----:B0-----:R-:W-:-:S02]  /*1940*/  IMAD.SHL.U32 R42, R20, 0x4, RZ ;  /* 0x00000004142a7824 */ /* 0x001fc400078e00ff */
[----:B------:R-:W-:Y:S01]  /*1950*/  IMAD.SHL.U32 R12, R36, 0x4, RZ ;  /* 0x00000004240c7824 */ /* 0x000fe200078e00ff */
[C---:B------:R-:W-:Y:S01]  /*1960*/  SHF.L.U64.HI R60, R15.reuse, 0x2, R53 ;  /* 0x000000020f3c7819 */ /* 0x040fe20000010235 */
[----:B------:R-:W-:Y:S01]  /*1970*/  IMAD.SHL.U32 R50, R15, 0x4, RZ ;  /* 0x000000040f327824 */ /* 0x000fe200078e00ff */
[C---:B------:R-:W-:Y:S01]  /*1980*/  SHF.L.U64.HI R47, R21.reuse, 0x2, R47 ;  /* 0x00000002152f7819 */ /* 0x040fe2000001022f */
[----:B------:R-:W-:Y:S01]  /*1990*/  IMAD.SHL.U32 R61, R21, 0x4, RZ ;  /* 0x00000004153d7824 */ /* 0x000fe200078e00ff */
[----:B------:R0:W-:Y:S01]  /*19a0*/  STS.64 [R5+0x30], R30 ;  /* 0x0000301e05007388 */ /* 0x0001e20000000a00 */
[C---:B------:R-:W-:Y:S01]  /*19b0*/  SHF.L.U64.HI R59, R40.reuse, 0x2, R59 ;  /* 0x00000002283b7819 */ /* 0x040fe2000001023b */
[----:B------:R-:W-:Y:S01]  /*19c0*/  IMAD.SHL.U32 R53, R40, 0x4, RZ ;  /* 0x0000000428357824 */ /* 0x000fe200078e00ff */
[----:B------:R-:W-:Y:S02]  /*19d0*/  SHF.L.U64.HI R55, R41, 0x2, R55 ;  /* 0x0000000229377819 */ /* 0x000fe40000010237 */
[C---:B------:R-:W-:Y:S01]  /*19e0*/  SHF.L.U64.HI R43, R25.reuse, 0x2, R46 ;  /* 0x00000002192b7819 */ /* 0x040fe2000001022e */
[----:B------:R-:W-:Y:S01]  /*19f0*/  IMAD.SHL.U32 R25, R25, 0x4, RZ ;  /* 0x0000000419197824 */ /* 0x000fe200078e00ff */
[----:B------:R-:W-:Y:S01]  /*1a00*/  SHF.L.U64.HI R52, R37, 0x2, R52 ;  /* 0x0000000225347819 */ /* 0x000fe20000010234 */
[----:B------:R-:W-:Y:S01]  /*1a10*/  IMAD.SHL.U32 R15, R16, 0x4, RZ ;  /* 0x00000004100f7824 */ /* 0x000fe200078e00ff */
[----:B------:R-:W-:Y:S01]  /*1a20*/  BAR.SYNC.DEFER_BLOCKING 0x0 ;  /* 0x0000000000007b1d */ /* 0x000fe20000010000 */
[----:B------:R-:W-:-:S02]  /*1a30*/  ISETP.GE.AND P5, PT, R10, 0x80, PT ;  /* 0x000000800a00780c */ /* 0x000fc40003fa6270 */
[----:B--2---:R-:W-:-:S04]  /*1a40*/  FSETP.GTU.AND P1, PT, R56, RZ, PT ;  /* 0x000000ff3800720b */ /* 0x004fc80003f2c000 */
[----:B------:R-:W-:-:S05]  /*1a50*/  FSEL R18, R56, RZ, P1 ;  /* 0x000000ff38127208 */ /* 0x000fca0000800000 */
[----:B------:R5:W-:Y:S01]  /*1a60*/  STL [R1+0x144], R18 ;  /* 0x0001441201007387 */ /* 0x000be20000100800 */
[----:B------:R-:W-:Y:S01]  /*1a70*/  IMAD.MOV.U32 R36, RZ, RZ, R18 ;  /* 0x000000ffff247224 */ /* 0x000fe200078e0012 */
[----:B------:R-:W-:Y:S02]  /*1a80*/  FSETP.GTU.AND P0, PT, R57, RZ, PT ;  /* 0x000000ff3900720b */ /* 0x000fe40003f0c000 */
[----:B------:R-:W-:Y:S01]  /*1a90*/  STL [R1+0xa4], R60 ;  /* 0x0000a43c01007387 */ /* 0x000fe20000100800 */
[----:B------:R-:W-:-:S03]  /*1aa0*/  IMAD.SHL.U32 R56, R41, 0x4, RZ ;  /* 0x0000000429387824 */ /* 0x000fc600078e00ff */
[----:B------:R1:W-:Y:S04]  /*1ab0*/  STL [R1+0xb4], R50 ;  /* 0x0000b43201007387 */ /* 0x0003e80000100800 */
[----:B------:R-:W-:Y:S01]  /*1ac0*/  STL [R1+0xc4], R59 ;  /* 0x0000c43b01007387 */ /* 0x000fe20000100800 */
[----:B------:R-:W-:-:S03]  /*1ad0*/  FSEL R29, R57, RZ, P0 ;  /* 0x000000ff391d7208 */ /* 0x000fc60000000000 */
[----:B------:R-:W-:Y:S01]  /*1ae0*/  STL [R1+0x100], R53 ;  /* 0x0001003501007387 */ /* 0x000fe20000100800 */
[----:B------:R-:W-:-:S03]  /*1af0*/  IMAD.SHL.U32 R57, R37, 0x4, RZ ;  /* 0x0000000425397824 */ /* 0x000fc600078e00ff */
[----:B------:R-:W-:Y:S01]  /*1b00*/  STL [R1+0x118], R42 ;  /* 0x0001182a01007387 */ /* 0x000fe20000100800 */
[----:B------:R-:W-:-:S03]  /*1b10*/  SHF.L.U64.HI R37, R16, 0x2, R45 ;  /* 0x0000000210257819 */ /* 0x000fc6000001022d */
[----:B------:R-:W-:Y:S04]  /*1b20*/  STL [R1+0xf4], R54 ;  /* 0x0000f43601007387 */ /* 0x000fe80000100800 */
[----:B------:R-:W-:Y:S04]  /*1b30*/  STL [R1+0x150], R55 ;  /* 0x0001503701007387 */ /* 0x000fe80000100800 */
[----:B------:R-:W-:Y:S04]  /*1b40*/  STL [R1+0x194], R56 ;  /* 0x0001943801007387 */ /* 0x000fe80000100800 */
[----:B------:R-:W-:Y:S04]  /*1b50*/  STL [R1+0xa0], R47 ;  /* 0x0000a02f01007387 */ /* 0x000fe80000100800 */
[----:B------:R2:W-:Y:S04]  /*1b60*/  STL [R1+0xb0], R61 ;  /* 0x0000b03d01007387 */ /* 0x0005e80000100800 */
[----:B------:R0:W-:Y:S04]  /*1b70*/  STL [R1+0xa8], R43 ;  /* 0x0000a82b01007387 */ /* 0x0001e80000100800 */
[----:B------:R-:W-:Y:S04]  /*1b80*/  STL [R1+0xf0], R52 ;  /* 0x0000f03401007387 */ /* 0x000fe80000100800 */
[----:B------:R-:W-:Y:S04]  /*1b90*/  STL [R1+0x114], R57 ;  /* 0x0001143901007387 */ /* 0x000fe80000100800 */
[----:B------:R-:W-:Y:S04]  /*1ba0*/  STL [R1+0xfc], R37 ;  /* 0x0000fc2501007387 */ /* 0x000fe80000100800 */
[----:B------:R-:W-:Y:S01]  /*1bb0*/  STL [R1+0x11c], R15 ;  /* 0x00011c0f01007387 */ /* 0x000fe20000100800 */
[----:B---3--:R-:W-:-:S04]  /*1bc0*/  IADD3 R20, P3, P4, R22, UR12, R23 ;  /* 0x0000000c16147c10 */ /* 0x008fc8000fc7e017 */
[----:B------:R-:W-:Y:S02]  /*1bd0*/  IADD3.X R21, RZ, UR13, R8, P3, P4 ;  /* 0x0000000dff157c10 */ /* 0x000fe40009fe8408 */
[----:B0-----:R-:W-:-:S04]  /*1be0*/  IADD3 R30, P3, P4, R22, UR12, R6 ;  /* 0x0000000c161e7c10 */ /* 0x001fc8000fc7e006 */
[----:B------:R-:W-:Y:S02]  /*1bf0*/  IADD3.X R31, RZ, UR13, R9, P3, P4 ;  /* 0x0000000dff1f7c10 */ /* 0x000fe40009fe8409 */
[----:B----4-:R-:W-:-:S04]  /*1c00*/  IADD3 R32, P1, P2, R22, UR12, R58 ;  /* 0x0000000c16207c10 */ /* 0x010fc8000fa3e03a */
[----:B------:R-:W-:Y:S02]  /*1c10*/  IADD3.X R33, RZ, UR13, R34, P1, P2 ;  /* 0x0000000dff217c10 */ /* 0x000fe40008fe4422 */
[----:B-----5:R-:W-:-:S04]  /*1c20*/  IADD3 R18, P1, P2, R22, UR12, R35 ;  /* 0x0000000c16127c10 */ /* 0x020fc8000fa3e023 */
[----:B------:R-:W-:Y:S02]  /*1c30*/  IADD3.X R19, RZ, UR13, R0, P1, P2 ;  /* 0x0000000dff137c10 */ /* 0x000fe40008fe4400 */
[C---:B------:R-:W-:Y:S02]  /*1c40*/  IADD3 R26, P1, P2, R22.reuse, UR12, R12 ;  /* 0x0000000c161a7c10 */ /* 0x040fe4000fa3e00c */
[C---:B-1----:R-:W-:Y:S02]  /*1c50*/  IADD3 R50, P3, P4, R22.reuse, UR12, R50 ;  /* 0x0000000c16327c10 */ /* 0x042fe4000fc7e032 */
[----:B------:R-:W-:Y:S02]  /*1c60*/  IADD3.X R27, RZ, UR13, R49, P1, P2 ;  /* 0x0000000dff1b7c10 */ /* 0x000fe40008fe4431 */
[----:B------:R-:W-:Y:S02]  /*1c70*/  IADD3 R40, P1, P2, R22, UR12, R61 ;  /* 0x0000000c16287c10 */ /* 0x000fe4000fa3e03d */
[----:B------:R-:W-:-:S02]  /*1c80*/  IADD3.X R51, RZ, UR13, R60, P3, P4 ;  /* 0x0000000dff337c10 */ /* 0x000fc40009fe843c */
[C---:B------:R-:W-:Y:S02]  /*1c90*/  IADD3 R60, P3, P4, R22.reuse, UR12, R25 ;  /* 0x0000000c163c7c10 */ /* 0x040fe4000fc7e019 */
[----:B------:R-:W-:Y:S02]  /*1ca0*/  IADD3.X R41, RZ, UR13, R47, P1, P2 ;  /* 0x0000000dff297c10 */ /* 0x000fe40008fe442f */
[C---:B------:R-:W-:Y:S02]  /*1cb0*/  IADD3 R46, P1, P2, R22.reuse, UR12, R53 ;  /* 0x0000000c162e7c10 */ /* 0x040fe4000fa3e035 */
[----:B--2---:R-:W-:Y:S02]  /*1cc0*/  IADD3.X R61, RZ, UR13, R43, P3, P4 ;  /* 0x0000000dff3d7c10 */ /* 0x004fe40009fe842b */
[----:B------:R-:W-:Y:S01]  /*1cd0*/  IADD3 R42, P3, P4, R22, UR12, R42 ;  /* 0x0000000c162a7c10 */ /* 0x000fe2000fc7e02a */
[----:B------:R0:W-:Y:S01]  /*1ce0*/  STL.64 [R1+0x40], R40 ;  /* 0x0000402801007387 */ /* 0x0001e20000100a00 */
[----:B------:R-:W-:-:S02]  /*1cf0*/  IADD3.X R47, RZ, UR13, R59, P1, P2 ;  /* 0x0000000dff2f7c10 */ /* 0x000fc40008fe443b */
[----:B------:R-:W-:Y:S02]  /*1d00*/  IADD3.X R43, RZ, UR13, R54, P3, P4 ;  /* 0x0000000dff2b7c10 */ /* 0x000fe40009fe8436 */
[----:B0-----:R-:W-:Y:S02]  /*1d10*/  SHF.L.U64.HI R41, R44, 0x2, R7 ;  /* 0x000000022c297819 */ /* 0x001fe40000010207 */
[----:B------:R-:W2:Y:S04]  /*1d20*/  LDL.LU R7, [R1+0x5c0] ;  /* 0x0005c00001077983 */ /* 0x000ea80000300800 */
[----:B------:R0:W-:Y:S04]  /*1d30*/  STL.64 [R1+0x78], R46 ;  /* 0x0000782e01007387 */ /* 0x0001e80000100a00 */
[----:B------:R-:W-:Y:S04]  /*1d40*/  STL [R1+0x130], R41 ;  /* 0x0001302901007387 */ /* 0x000fe80000100800 */
[----:B------:R1:W-:Y:S01]  /*1d50*/  STL.64 [R1+0x70], R42 ;  /* 0x0000702a01007387 */ /* 0x0003e20000100a00 */
[----:B0-----:R-:W-:-:S04]  /*1d60*/  IADD3 R46, P1, P2, R22, UR12, R57 ;  /* 0x0000000c162e7c10 */ /* 0x001fc8000fa3e039 */
[----:B------:R-:W-:Y:S02]  /*1d70*/  IADD3.X R47, RZ, UR13, R52, P1, P2 ;  /* 0x0000000dff2f7c10 */ /* 0x000fe40008fe4434 */
[----:B-1----:R-:W-:Y:S01]  /*1d80*/  IADD3 R42, P3, P4, R22, UR12, R15 ;  /* 0x0000000c162a7c10 */ /* 0x002fe2000fc7e00f */
[----:B------:R-:W-:Y:S01]  /*1d90*/  IMAD.SHL.U32 R15, R44, 0x4, RZ ;  /* 0x000000042c0f7824 */ /* 0x000fe200078e00ff */
[----:B------:R-:W-:Y:S02]  /*1da0*/  IADD3 R44, P1, P2, R22, UR12, R56 ;  /* 0x0000000c162c7c10 */ /* 0x000fe4000fa3e038 */
[----:B------:R-:W-:Y:S01]  /*1db0*/  IADD3.X R43, RZ, UR13, R37, P3, P4 ;  /* 0x0000000dff2b7c10 */ /* 0x000fe20009fe8425 */
[C---:B------:R-:W-:Y:S01]  /*1dc0*/  IMAD.SHL.U32 R40, R38.reuse, 0x4, RZ ;  /* 0x0000000426287824 */ /* 0x040fe200078e00ff */
[----:B------:R-:W-:Y:S01]  /*1dd0*/  IADD3.X R45, RZ, UR13, R55, P1, P2 ;  /* 0x0000000dff2d7c10 */ /* 0x000fe20008fe4437 */
[----:B------:R-:W-:Y:S01]  /*1de0*/  STL [R1+0x184], R15 ;  /* 0x0001840f01007387 */ /* 0x000fe20000100800 */
[----:B------:R-:W-:-:S03]  /*1df0*/  SHF.L.U64.HI R37, R38, 0x2, R2 ;  /* 0x0000000226257819 */ /* 0x000fc60000010202 */
[----:B------:R-:W-:Y:S04]  /*1e00*/  STL.64 [R1+0x60], R46 ;  /* 0x0000602e01007387 */ /* 0x000fe80000100a00 */
[----:B------:R0:W-:Y:S04]  /*1e10*/  STL.64 [R1+0xd0], R44 ;  /* 0x0000d02c01007387 */ /* 0x0001e80000100a00 */
[----:B------:R-:W3:Y:S01]  /*1e20*/  LDL.LU R2, [R1+0x5bc] ;  /* 0x0005bc0001027983 */ /* 0x000ee20000300800 */
[----:B------:R-:W-:Y:S02]  /*1e30*/  FSETP.GEU.AND P4, PT, R29, 1, PT ;  /* 0x3f8000001d00780b */ /* 0x000fe40003f8e000 */
[----:B------:R-:W-:Y:S01]  /*1e40*/  FSETP.GEU.AND P3, PT, R36, 1, PT ;  /* 0x3f8000002400780b */ /* 0x000fe20003f6e000 */
[----:B------:R-:W-:Y:S01]  /*1e50*/  IMAD.SHL.U32 R16, R17, 0x4, RZ ;  /* 0x0000000411107824 */ /* 0x000fe200078e00ff */
[----:B------:R-:W-:Y:S01]  /*1e60*/  FSETP.NAN.AND P0, PT, R29, R29, PT ;  /* 0x0000001d1d00720b */ /* 0x000fe20003f08000 */
[----:B------:R-:W1:Y:S01]  /*1e70*/  LDS.64 R56, [R4] ;  /* 0x0000000004387984 */ /* 0x000e620000000a00 */
[----:B0-----:R-:W-:-:S02]  /*1e80*/  IADD3 R44, P1, P2, R22, UR12, R15 ;  /* 0x0000000c162c7c10 */ /* 0x001fc4000fa3e00f */
[----:B------:R-:W-:Y:S02]  /*1e90*/  SHF.L.U64.HI R15, R17, 0x2, R39 ;  /* 0x00000002110f7819 */ /* 0x000fe40000010227 */
[----:B------:R-:W-:Y:S01]  /*1ea0*/  IADD3.X R45, RZ, UR13, R41, P1, P2 ;  /* 0x0000000dff2d7c10 */ /* 0x000fe20008fe4429 */
[----:B------:R-:W-:Y:S01]  /*1eb0*/  STL [R1+0x1c], R37 ;  /* 0x00001c2501007387 */ /* 0x000fe20000100800 */
[----:B------:R-:W-:Y:S02]  /*1ec0*/  IADD3 R38, P1, P2, R22, UR12, R40 ;  /* 0x0000000c16267c10 */ /* 0x000fe4000fa3e028 */
[----:B------:R-:W-:Y:S01]  /*1ed0*/  @P4 FSEL R29, R29, 1, P0 ;  /* 0x3f8000001d1d4808 */ /* 0x000fe20000000000 */
[----:B------:R-:W-:Y:S01]  /*1ee0*/  STL [R1+0x198], R40 ;  /* 0x0001982801007387 */ /* 0x000fe20000100800 */
[C---:B------:R-:W-:Y:S02]  /*1ef0*/  FSETP.NAN.AND P0, PT, R36.reuse, R36, PT ;  /* 0x000000242400720b */ /* 0x040fe40003f08000 */
[----:B------:R-:W-:Y:S01]  /*1f00*/  IADD3.X R39, RZ, UR13, R37, P1, P2 ;  /* 0x0000000dff277c10 */ /* 0x000fe20008fe4425 */
[----:B------:R-:W-:Y:S04]  /*1f10*/  STL [R1+0x15c], R15 ;  /* 0x00015c0f01007387 */ /* 0x000fe80000100800 */
[----:B------:R0:W-:Y:S01]  /*1f20*/  STL [R1+0x19c], R16 ;  /* 0x00019c1001007387 */ /* 0x0001e20000100800 */
[----:B------:R-:W-:-:S03]  /*1f30*/  @P3 FSEL R36, R36, 1, P0 ;  /* 0x3f80000024243808 */ /* 0x000fc60000000000 */
[----:B------:R-:W-:Y:S04]  /*1f40*/  STL.64 [R1+0xd8], R44 ;  /* 0x0000d82c01007387 */ /* 0x000fe80000100a00 */
[----:B------:R4:W-:Y:S01]  /*1f50*/  STL [R1+0x13c], R29 ;  /* 0x00013c1d01007387 */ /* 0x0009e20000100800 */
[----:B0-----:R-:W-:-:S04]  /*1f60*/  IADD3 R16, P1, P2, R22, UR12, R16 ;  /* 0x0000000c16107c10 */ /* 0x001fc8000fa3e010 */
[----:B------:R-:W-:Y:S02]  /*1f70*/  IADD3.X R17, RZ, UR13, R15, P1, P2 ;  /* 0x0000000dff117c10 */ /* 0x000fe40008fe440f */
[----:B------:R-:W-:Y:S01]  /*1f80*/  IADD3 R46, P1, R58, UR10, RZ ;  /* 0x0000000a3a2e7c10 */ /* 0x000fe2000ff3e0ff */
[----:B----4-:R-:W4:Y:S04]  /*1f90*/  LDL.LU R29, [R1+0x5b8] ;  /* 0x0005b800011d7983 */ /* 0x010f280000300800 */
[----:B------:R0:W-:Y:S01]  /*1fa0*/  STL.64 [R1+0xc8], R38 ;  /* 0x0000c82601007387 */ /* 0x0001e20000100a00 */
[----:B------:R-:W-:-:S03]  /*1fb0*/  IADD3.X R47, R34, UR11, RZ, P1, !PT ;  /* 0x0000000b222f7c10 */ /* 0x000fc60008ffe4ff */
[----:B------:R-:W-:Y:S01]  /*1fc0*/  @P3 STL [R1+0x144], R36 ;  /* 0x0001442401003387 */ /* 0x000fe20000100800 */
[----:B------:R-:W-:-:S03]  /*1fd0*/  IADD3 R40, P1, R35, UR8, RZ ;  /* 0x0000000823287c10 */ /* 0x000fc6000ff3e0ff */
[----:B------:R5:W-:Y:S01]  /*1fe0*/  STL.64 [R1+0xe0], R16 ;  /* 0x0000e01001007387 */ /* 0x000be20000100a00 */
[----:B0-----:R-:W-:-:S04]  /*1ff0*/  IADD3 R38, P2, R23, UR8, RZ ;  /* 0x0000000817267c10 */ /* 0x001fc8000ff5e0ff */
[----:B------:R-:W-:Y:S02]  /*2000*/  IADD3.X R39, R8, UR9, RZ, P2, !PT ;  /* 0x0000000908277c10 */ /* 0x000fe400097fe4ff */
[----:B-----5:R-:W-:Y:S02]  /*2010*/  IADD3 R16, P2, R35, UR10, RZ ;  /* 0x0000000a23107c10 */ /* 0x020fe4000ff5e0ff */
[----:B------:R-:W-:Y:S02]  /*2020*/  IADD3.X R41, R0, UR9, RZ, P1, !PT ;  /* 0x0000000900297c10 */ /* 0x000fe40008ffe4ff */
[----:B------:R-:W-:Y:S02]  /*2030*/  IADD3.X R17, R0, UR11, RZ, P2, !PT ;  /* 0x0000000b00117c10 */ /* 0x000fe400097fe4ff */
[----:B------:R-:W0:Y:S01]  /*2040*/  S2R R0, SR_CTAID.X ;  /* 0x0000000000007919 */ /* 0x000e220000002500 */
[----:B------:R-:W-:-:S04]  /*2050*/  IADD3 R36, P0, R58, UR8, RZ ;  /* 0x000000083a247c10 */ /* 0x000fc8000ff1e0ff */
[----:B------:R-:W-:Y:S02]  /*2060*/  IADD3.X R37, R34, UR9, RZ, P0, !PT ;  /* 0x0000000922257c10 */ /* 0x000fe400087fe4ff */
[----:B------:R-:W-:Y:S02]  /*2070*/  IADD3 R22, P0, R23, UR10, RZ ;  /* 0x0000000a17167c10 */ /* 0x000fe4000ff1e0ff */
[----:B------:R-:W-:Y:S02]  /*2080*/  IADD3 R34, P1, R6, UR10, RZ ;  /* 0x0000000a06227c10 */ /* 0x000fe4000ff3e0ff */
[----:B------:R-:W-:Y:S02]  /*2090*/  IADD3.X R23, R8, UR11, RZ, P0, !PT ;  /* 0x0000000b08177c10 */ /* 0x000fe400087fe4ff */
[----:B------:R-:W-:Y:S01]  /*20a0*/  IADD3 R44, P0, R6, UR8, RZ ;  /* 0x00000008062c7c10 */ /* 0x000fe2000ff1e0ff */
[----:B------:R-:W5:Y:S01]  /*20b0*/  LDL.LU R8, [R1+0x5b4] ;  /* 0x0005b40001087983 */ /* 0x000f620000300800 */
[----:B------:R-:W-:-:S02]  /*20c0*/  IADD3.X R35, R9, UR11, RZ, P1, !PT ;  /* 0x0000000b09237c10 */ /* 0x000fc40008ffe4ff */
[----:B------:R-:W-:Y:S01]  /*20d0*/  IADD3.X R45, R9, UR9, RZ, P0, !PT ;  /* 0x00000009092d7c10 */ /* 0x000fe200087fe4ff */
[----:B------:R-:W-:Y:S01]  /*20e0*/  IMAD.MOV.U32 R9, RZ, RZ, RZ ;  /* 0x000000ffff097224 */ /* 0x000fe200078e00ff */
[----:B------:R-:W-:Y:S01]  /*20f0*/  ISETP.GE.AND P4, PT, R14, 0x80, PT ;  /* 0x000000800e00780c */ /* 0x000fe20003f86270 */
[----:B------:R-:W4:Y:S01]  /*2100*/  LDL.LU R6, [R1+0x5b0] ;  /* 0x0005b00001067983 */ /* 0x000f220000300800 */
[----:B0-----:R-:W-:-:S13]  /*2110*/  ISETP.LT.AND P5, PT, R0, 0x80, !P5 ;  /* 0x000000800000780c */ /* 0x001fda0006fa1270 */
[----:B-1----:R0:W4:Y:S01]  /*2120*/  @P5 LDG.E.EL R9, desc[UR6][R56.64] ;  /* 0x0000000638095981 */ /* 0x002122000c2e1900 */
[----:B------:R-:W-:Y:S02]  /*2130*/  ISETP.LT.AND P2, PT, R0, 0x80, !P4 ;  /* 0x000000800000780c */ /* 0x000fe40006741270 */
[----:B------:R-:W-:-:S04]  /*2140*/  ISETP.GE.AND P6, PT, R24, 0x80, PT ;  /* 0x000000801800780c */ /* 0x000fc80003fc6270 */
[----:B------:R-:W-:Y:S01]  /*2150*/  ISETP.LT.AND P0, PT, R0, 0x80, !P6 ;  /* 0x000000800000780c */ /* 0x000fe20007701270 */
[----:B------:R-:W-:Y:S02]  /*2160*/  IMAD.MOV.U32 R0, RZ, RZ, RZ ;  /* 0x000000ffff007224 */ /* 0x000fe400078e00ff */
[----:B------:R-:W-:Y:S02]  /*2170*/  IMAD.MOV.U32 R15, RZ, RZ, RZ ;  /* 0x000000ffff0f7224 */ /* 0x000fe400078e00ff */
[----:B0-----:R-:W-:Y:S01]  /*2180*/  IMAD.MOV.U32 R57, RZ, RZ, R12 ;  /* 0x000000ffff397224 */ /* 0x001fe200078e000c */
[----:B--2---:R-:W0:Y:S07]  /*2190*/  LDS.64 R52, [R7] ;  /* 0x0000000007347984 */ /* 0x004e2e0000000a00 */
[----:B0-----:R0:W2:Y:S04]  /*21a0*/  @P0 LDG.E.EL R15, desc[UR6][R52.64] ;  /* 0x00000006340f0981 */ /* 0x0010a8000c2e1900 */
[----:B---3--:R-:W1:Y:S04]  /*21b0*/  LDS.64 R54, [R2] ;  /* 0x0000000002367984 */ /* 0x008e680000000a00 */
[----:B-1----:R1:W3:Y:S01]  /*21c0*/  @P2 LDG.E.EL R0, desc[UR6][R54.64] ;  /* 0x0000000636002981 */ /* 0x0022e2000c2e1900 */
[----:B------:R-:W-:-:S02]  /*21d0*/  LOP3.LUT R11, R11, 0x1ff, RZ, 0xc0, !PT ;  /* 0x000001ff0b0b7812 */ /* 0x000fc400078ec0ff */
[----:B-----5:R-:W-:Y:S01]  /*21e0*/  LOP3.LUT R8, R8, 0xfffffffe, RZ, 0xc0, !PT ;  /* 0xfffffffe08087812 */ /* 0x020fe200078ec0ff */
[----:B----4-:R-:W4:Y:S04]  /*21f0*/  LDS.64 R58, [R6] ;  /* 0x00000000063a7984 */ /* 0x010f280000000a00 */
[----:B------:R5:W-:Y:S04]  /*2200*/  STL [R1+0x124], R9 ;  /* 0x0001240901007387 */ /* 0x000be80000100800 */
[----:B-----5:R-:W5:Y:S04]  /*2210*/  LDL.LU R9, [R1+0x5ac] ;  /* 0x0005ac0001097983 */ /* 0x020f680000300800 */
[----:B------:R-:W5:Y:S01]  /*2220*/  LDL.LU R12, [R1+0x5a8] ;  /* 0x0005a800010c7983 */ /* 0x000f620000300800 */
[----:B------:R-:W-:-:S02]  /*2230*/  @P5 LOP3.LUT R8, R8, 0x1, RZ, 0xfc, !PT ;  /* 0x0000000108085812 */ /* 0x000fc400078efcff */
[----:B------:R-:W-:Y:S02]  /*2240*/  LOP3.LUT R11, R11, 0x600, RZ, 0xfc, !PT ;  /* 0x000006000b0b7812 */ /* 0x000fe400078efcff */
[----:B------:R-:W-:Y:S02]  /*2250*/  LOP3.LUT R8, R8, 0xffffffef, RZ, 0xc0, !PT ;  /* 0xffffffef08087812 */ /* 0x000fe400078ec0ff */
[----:B------:R-:W-:Y:S02]  /*2260*/  SHF.R.U32.HI R11, RZ, 0x8, R11 ;  /* 0x00000008ff0b7819 */ /* 0x000fe4000001160b */
[----:B------:R-:W-:-:S03]  /*2270*/  @P2 LOP3.LUT R8, R8, 0x10, RZ, 0xfc, !PT ;  /* 0x0000001008082812 */ /* 0x000fc600078efcff */
[----:B------:R-:W-:Y:S01]  /*2280*/  IMAD.IADD R11, R11, 0x1, R48 ;  /* 0x000000010b0b7824 */ /* 0x000fe200078e0230 */
[----:B------:R-:W-:-:S04]  /*2290*/  LOP3.LUT R8, R8, 0xfffffff7, RZ, 0xc0, !PT ;  /* 0xfffffff708087812 */ /* 0x000fc800078ec0ff */
[----:B------:R-:W-:Y:S02]  /*22a0*/  @P0 LOP3.LUT R8, R8, 0x8, RZ, 0xfc, !PT ;  /* 0x0000000808080812 */ /* 0x000fe400078efcff */
[----:B------:R-:W-:Y:S01]  /*22b0*/  ISETP.GE.AND P0, PT, R11, 0x80, PT ;  /* 0x000000800b00780c */ /* 0x000fe20003f06270 */
[----:B0-----:R-:W-:Y:S02]  /*22c0*/  IMAD.MOV.U32 R53, RZ, RZ, R49 ;  /* 0x000000ffff357224 */ /* 0x001fe400078e0031 */
[----:B------:R-:W-:Y:S02]  /*22d0*/  IMAD.MOV.U32 R49, RZ, RZ, RZ ;  /* 0x000000ffff317224 */ /* 0x000fe400078e00ff */
[----:B-1----:R-:W-:Y:S02]  /*22e0*/  IMAD.MOV.U32 R54, RZ, RZ, R26 ;  /* 0x000000ffff367224 */ /* 0x002fe400078e001a */
[----:B------:R-:W-:Y:S01]  /*22f0*/  IMAD.MOV.U32 R55, RZ, RZ, R27 ;  /* 0x000000ffff377224 */ /* 0x000fe200078e001b */
[----:B---3--:R0:W-:Y:S04]  /*2300*/  STL [R1+0x3e8], R0 ;  /* 0x0003e80001007387 */ /* 0x0081e80000100800 */
[----:B------:R-:W3:Y:S01]  /*2310*/  LDL.LU.64 R26, [R1+0x5a0] ;  /* 0x0005a000011a7983 */ /* 0x000ee20000300a00 */
[----:B0-----:R-:W0:Y:S03]  /*2320*/  S2R R0, SR_CTAID.X ;  /* 0x0000000000007919 */ /* 0x001e260000002500 */
[----:B--2---:R1:W-:Y:S02]  /*2330*/  STL [R1+0x3ec], R15 ;  /* 0x0003ec0f01007387 */ /* 0x0043e40000100800 */
[----:B-1----:R-:W-:Y:S01]  /*2340*/  VIADD R15, R13, 0xffffff80 ;  /* 0xffffff800d0f7836 */ /* 0x002fe20000000000 */
[----:B0-----:R-:W-:-:S03]  /*2350*/  ISETP.LT.AND P0, PT, R0, 0x80, !P0 ;  /* 0x000000800000780c */ /* 0x001fc60004701270 */
[----:B------:R-:W-:-:S10]  /*2360*/  IMAD.SHL.U32 R52, R15, 0x40, RZ ;  /* 0x000000400f347824 */ /* 0x000fd400078e00ff */
[----:B----4-:R0:W2:Y:S02]  /*2370*/  @P0 LDG.E.EL R49, desc[UR6][R58.64] ;  /* 0x000000063a310981 */ /* 0x0100a4000c2e1900 */
[----:B0-----:R-:W-:-:S04]  /*2380*/  SHF.R.S32.HI R59, RZ, 0x1f, R0 ;  /* 0x0000001fff3b7819 */ /* 0x001fc80000011400 */
[----:B------:R-:W-:-:S04]  /*2390*/  LEA.HI R59, R59, R0, RZ, 0x5 ;  /* 0x000000003b3b7211 */ /* 0x000fc800078f28ff */
[----:B------:R-:W-:-:S05]  /*23a0*/  SHF.R.S32.HI R59, RZ, 0x5, R59 ;  /* 0x00000005ff3b7819 */ /* 0x000fca000001143b */
[----:B------:R-:W-:Y:S01]  /*23b0*/  IMAD.SHL.U32 R59, R59, 0x1000, RZ ;  /* 0x000010003b3b7824 */ /* 0x000fe200078e00ff */
[----:B-----5:R0:W-:Y:S01]  /*23c0*/  STL [R1+0x558], R9 ;  /* 0x0005580901007387 */ /* 0x0201e20000100800 */
[----:B------:R-:W-:-:S03]  /*23d0*/  LOP3.LUT R15, R12, 0x1ffffff8, RZ, 0xc0, !PT ;  /* 0x1ffffff80c0f7812 */ /* 0x000fc600078ec0ff */
[----:B------:R-:W4:Y:S01]  /*23e0*/  LDL.LU R48, [R1+0x59c] ;  /* 0x00059c0001307983 */ /* 0x000f220000300800 */
[----:B0-----:R-:W-:Y:S02]  /*23f0*/  IMAD.MOV.U32 R9, RZ, RZ, R57 ;  /* 0x000000ffff097224 */ /* 0x001fe400078e0039 */
[----:B------:R-:W-:-:S04]  /*2400*/  IMAD.WIDE R56, R52, 0x4, R36 ;  /* 0x0000000434387825 */ /* 0x000fc800078e0224 */
[----:B------:R-:W-:Y:S02]  /*2410*/  IMAD.MOV.U32 R36, RZ, RZ, R54 ;  /* 0x000000ffff247224 */ /* 0x000fe400078e0036 */
[----:B------:R-:W-:Y:S02]  /*2420*/  IMAD.MOV.U32 R37, RZ, RZ, R55 ;  /* 0x000000ffff257224 */ /* 0x000fe400078e0037 */
[----:B------:R-:W-:-:S04]  /*2430*/  IMAD.WIDE R54, R52, 0x4, R38 ;  /* 0x0000000434367825 */ /* 0x000fc800078e0226 */
[----:B------:R-:W-:-:S04]  /*2440*/  IMAD.WIDE R38, R52, 0x4, R40 ;  /* 0x0000000434267825 */ /* 0x000fc800078e0228 */
[----:B------:R-:W-:Y:S02]  /*2450*/  IMAD.MOV.U32 R40, RZ, RZ, R36 ;  /* 0x000000ffff287224 */ /* 0x000fe400078e0024 */
[----:B------:R-:W-:Y:S02]  /*2460*/  IMAD.MOV.U32 R41, RZ, RZ, R37 ;  /* 0x000000ffff297224 */ /* 0x000fe400078e0025 */
[----:B------:R-:W-:-:S04]  /*2470*/  IMAD.WIDE R36, R52, 0x4, R44 ;  /* 0x0000000434247825 */ /* 0x000fc800078e022c */
[C---:B------:R-:W-:Y:S01]  /*2480*/  IMAD.WIDE R44, R59.reuse, 0x4, R56 ;  /* 0x000000043b2c7825 */ /* 0x040fe200078e0238 */
[----:B------:R-:W-:Y:S03]  /*2490*/  BAR.SYNC.DEFER_BLOCKING 0x0 ;  /* 0x0000000000007b1d */ /* 0x000fe60000010000 */
[----:B------:R-:W-:Y:S02]  /*24a0*/  IMAD.MOV.U32 R56, RZ, RZ, R40 ;  /* 0x000000ffff387224 */ /* 0x000fe400078e0028 */
[----:B------:R-:W-:Y:S02]  /*24b0*/  IMAD.MOV.U32 R57, RZ, RZ, R41 ;  /* 0x000000ffff397224 */ /* 0x000fe400078e0029 */
[----:B------:R-:W-:-:S04]  /*24c0*/  IMAD.WIDE R40, R59, 0x4, R54 ;  /* 0x000000043b287825 */ /* 0x000fc800078e0236 */
[----:B------:R-:W-:-:S04]  /*24d0*/  IMAD.WIDE R38, R59, 0x4, R38 ;  /* 0x000000043b267825 */ /* 0x000fc800078e0226 */
[----:B------:R-:W-:Y:S01]  /*24e0*/  IMAD.WIDE R36, R59, 0x4, R36 ;  /* 0x000000043b247825 */ /* 0x000fe200078e0224 */
[----:B------:R-:W-:Y:S04]  /*24f0*/  STS.64 [R5], R44 ;  /* 0x0000002c05007388 */ /* 0x000fe80000000a00 */
[----:B------:R-:W-:Y:S04]  /*2500*/  STS.64 [R5+0x10], R40 ;  /* 0x0000102805007388 */ /* 0x000fe80000000a00 */
[----:B------:R-:W-:Y:S04]  /*2510*/  STS.64 [R3], R38 ;  /* 0x0000002603007388 */ /* 0x000fe80000000a00 */
[----:B------:R-:W-:Y:S01]  /*2520*/  STS.64 [R5+0x30], R36 ;  /* 0x0000302405007388 */ /* 0x000fe20000000a00 */
[----:B------:R-:W-:Y:S01]  /*2530*/  BAR.SYNC.DEFER_BLOCKING 0x0 ;  /* 0x0000000000007b1d */ /* 0x000fe20000010000 */
[----:B------:R-:W-:-:S05]  /*2540*/  ISETP.NE.AND P1, PT, R15, 0x10, PT ;  /* 0x000000100f00780c */ /* 0x000fca0003f25270 */
[----:B------:R-:W0:Y:S04]  /*2550*/  LDS.64 R38, [R4] ;  /* 0x0000000004267984 */ /* 0x000e280000000a00 */
[----:B------:R-:W1:Y:S01]  /*2560*/  LDS.64 R36, [R2] ;  /* 0x0000000002247984 */ /* 0x000e620000000a00 */
[----:B------:R-:W-:Y:S01]  /*2570*/  ISETP.LT.AND P2, PT, R0, 0x80, !P1 ;  /* 0x000000800000780c */ /* 0x000fe20004f41270 */
[----:B------:R-:W-:Y:S02]  /*2580*/  IMAD.MOV.U32 R12, RZ, RZ, RZ ;  /* 0x000000ffff0c7224 */ /* 0x000fe400078e00ff */
[----:B------:R-:W-:Y:S01]  /*2590*/  IMAD.MOV.U32 R58, RZ, RZ, R9 ;  /* 0x000000ffff3a7224 */ /* 0x000fe200078e0009 */
[----:B------:R-:W5:Y:S01]  /*25a0*/  LDS.64 R44, [R7] ;  /* 0x00000000072c7984 */ /* 0x000f620000000a00 */
[----:B------:R-:W-:-:S02]  /*25b0*/  IMAD.MOV.U32 R9, RZ, RZ, R53 ;  /* 0x000000ffff097224 */ /* 0x000fc400078e0035 */
[----:B------:R-:W-:Y:S01]  /*25c0*/  IMAD.MOV.U32 R53, RZ, RZ, RZ ;  /* 0x000000ffff357224 */ /* 0x000fe200078e00ff */
[----:B------:R-:W5:Y:S05]  /*25d0*/  LDS.64 R40, [R6] ;  /* 0x0000000006287984 */ /* 0x000f6a0000000a00 */
[----:B0-----:R0:W3:Y:S04]  /*25e0*/  @P2 LDG.E.EL R12, desc[UR6][R38.64] ;  /* 0x00000006260c2981 */ /* 0x0010e8000c2e1900 */
[----:B-1----:R-:W4:Y:S01]  /*25f0*/  @P2 LDG.E.EL R53, desc[UR6][R36.64] ;  /* 0x0000000624352981 */ /* 0x002f22000c2e1900 */
[----:B0-----:R-:W-:-:S03]  /*2600*/  CS2R R38, SRZ ;  /* 0x0000000000267805 */ /* 0x001fc6000001ff00 */
[----:B------:R-:W-:Y:S01]  /*2610*/  STL [R1+0x210], R11 ;  /* 0x0002100b01007387 */ /* 0x000fe20000100800 */
[----:B------:R-:W-:-:S03]  /*2620*/  IMAD.MOV.U32 R54, RZ, RZ, R50 ;  /* 0x000000ffff367224 */ /* 0x000fc600078e0032 */
[----:B-----5:R-:W5:Y:S04]  /*2630*/  @P2 LDG.E.EL R39, desc[UR6][R44.64] ;  /* 0x000000062c272981 */ /* 0x020f68000c2e1900 */
[----:B------:R-:W5:Y:S01]  /*2640*/  @P2 LDG.E.EL R38, desc[UR6][R40.64] ;  /* 0x0000000628262981 */ /* 0x000f62000c2e1900 */
[----:B------:R-:W-:Y:S02]  /*2650*/  IMAD.MOV.U32 R55, RZ, RZ, R51 ;  /* 0x000000ffff377224 */ /* 0x000fe400078e0033 */
[----:B------:R-:W-:Y:S01]  /*2660*/  VIADD R15, R13, 0xffffff40 ;  /* 0xffffff400d0f7836 */ /* 0x000fe20000000000 */
[----:B------:R-:W-:-:S04]  /*2670*/  LOP3.LUT R8, R8, 0xfff7ffff, RZ, 0xc0, !PT ;  /* 0xfff7ffff08087812 */ /* 0x000fc800078ec0ff */
[----:B------:R-:W-:Y:S01]  /*2680*/  @P0 LOP3.LUT R8, R8, 0x80000, RZ, 0xfc, !PT ;  /* 0x0008000008080812 */ /* 0x000fe200078efcff */
[----:B------:R-:W-:Y:S01]  /*2690*/  BAR.SYNC.DEFER_BLOCKING 0x0 ;  /* 0x0000000000007b1d */ /* 0x000fe20000010000 */
[----:B------:R-:W-:-:S04]  /*26a0*/  ISETP.GE.AND P0, PT, R0, 0x80, PT ;  /* 0x000000800000780c */ /* 0x000fc80003f06270 */
[----:B------:R-:W-:Y:S01]  /*26b0*/  ISETP.GT.AND P3, PT, R10, 0xbf, !P0 ;  /* 0x000000bf0a00780c */ /* 0x000fe20004764270 */
[----:B--2---:R0:W-:Y:S04]  /*26c0*/  STL [R1+0x3f4], R49 ;  /* 0x0003f43101007387 */ /* 0x0041e80000100800 */
[----:B0-----:R-:W2:Y:S04]  /*26d0*/  LDL.LU R49, [R1+0x598] ;  /* 0x0005980001317983 */ /* 0x001ea80000300800 */
[----:B------:R-:W2:Y:S04]  /*26e0*/  LDL.LU.64 R50, [R1+0x590] ;  /* 0x0005900001327983 */ /* 0x000ea80000300a00 */
[----:B---3--:R0:W-:Y:S04]  /*26f0*/  STL [R1+0x138], R12 ;  /* 0x0001380c01007387 */ /* 0x0081e80000100800 */
[----:B0-----:R-:W3:Y:S04]  /*2700*/  LDL.LU R12, [R1+0x58c] ;  /* 0x00058c00010c7983 */ /* 0x001ee80000300800 */
[----:B------:R-:W2:Y:S04]  /*2710*/  LDL.LU R13, [R1+0x588] ;  /* 0x00058800010d7983 */ /* 0x000ea80000300800 */
[----:B----4-:R0:W-:Y:S01]  /*2720*/  STL [R1+0x43c], R53 ;  /* 0x00043c3501007387 */ /* 0x0101e20000100800 */
[----:B------:R-:W-:-:S03]  /*2730*/  ISETP.GT.AND P4, PT, R14, 0xbf, !P0 ;  /* 0x000000bf0e00780c */ /* 0x000fc60004784270 */
[----:B------:R-:W4:Y:S01]  /*2740*/  LDL.LU R10, [R1+0x584] ;  /* 0x00058400010a7983 */ /* 0x000f220000300800 */
[----:B0-----:R-:W-:-:S04]  /*2750*/  IMAD.SHL.U32 R53, R15, 0x40, RZ ;  /* 0x000000400f357824 */ /* 0x001fc800078e00ff */
[----:B------:R-:W-:-:S04]  /*2760*/  IMAD.WIDE R36, R53, 0x4, R46 ;  /* 0x0000000435247825 */ /* 0x000fc800078e022e */
[----:B------:R-:W-:-:S04]  /*2770*/  IMAD.WIDE R22, R53, 0x4, R22 ;  /* 0x0000000435167825 */ /* 0x000fc800078e0216 */
[----:B------:R-:W-:-:S04]  /*2780*/  IMAD.WIDE R16, R53, 0x4, R16 ;  /* 0x0000000435107825 */ /* 0x000fc800078e0210 */
[----:B------:R-:W-:-:S04]  /*2790*/  IMAD.WIDE R34, R53, 0x4, R34 ;  /* 0x0000000435227825 */ /* 0x000fc800078e0222 */
[----:B------:R-:W-:-:S04]  /*27a0*/  IMAD.WIDE R36, R59, 0x4, R36 ;  /* 0x000000043b247825 */ /* 0x000fc800078e0224 */
[----:B------:R-:W-:-:S04]  /*27b0*/  IMAD.WIDE R22, R59, 0x4, R22 ;  /* 0x000000043b167825 */ /* 0x000fc800078e0216 */
[C---:B------:R-:W-:Y:S01]  /*27c0*/  IMAD.WIDE R16, R59.reuse, 0x4, R16 ;  /* 0x000000043b107825 */ /* 0x040fe200078e0210 */
[----:B------:R-:W-:Y:S03]  /*27d0*/  STS.64 [R5], R36 ;  /* 0x0000002405007388 */ /* 0x000fe60000000a00 */
[----:B------:R-:W-:Y:S01]  /*27e0*/  IMAD.WIDE R34, R59, 0x4, R34 ;  /* 0x000000043b227825 */ /* 0x000fe200078e0222 */
[----:B------:R-:W-:Y:S04]  /*27f0*/  STS.64 [R5+0x10], R22 ;  /* 0x0000101605007388 */ /* 0x000fe80000000a00 */
[----:B------:R-:W-:Y:S04]  /*2800*/  STS.64 [R3], R16 ;  /* 0x0000001003007388 */ /* 0x000fe80000000a00 */
[----:B------:R-:W-:Y:S01]  /*2810*/  STS.64 [R5+0x30], R34 ;  /* 0x0000302205007388 */ /* 0x000fe20000000a00 */
[----:B------:R-:W-:Y:S06]  /*2820*/  BAR.SYNC.DEFER_BLOCKING 0x0 ;  /* 0x0000000000007b1d */ /* 0x000fec0000010000 */
[----:B------:R-:W0:Y:S01]  /*2830*/  LDS.64 R34, [R4] ;  /* 0x0000000004227984 */ /* 0x000e220000000a00 */
[----:B------:R-:W-:-:S03]  /*2840*/  IMAD.MOV.U32 R15, RZ, RZ, RZ ;  /* 0x000000ffff0f7224 */ /* 0x000fc600078e00ff */
[----:B------:R-:W1:Y:S04]  /*2850*/  LDS.64 R22, [R2] ;  /* 0x0000000002167984 */ /* 0x000e680000000a00 */
[----:B------:R-:W1:Y:S04]  /*2860*/  LDS.64 R16, [R7] ;  /* 0x0000000007107984 */ /* 0x000e680000000a00 */
[----:B0-----:R0:W2:Y:S01]  /*2870*/  @P3 LDG.E.EL R15, desc[UR6][R34.64] ;  /* 0x00000006220f3981 */ /* 0x0010a2000c2e1900 */
[----:B------:R-:W-:-:S03]  /*2880*/  ISETP.GT.AND P5, PT, R24, 0xbf, !P0 ;  /* 0x000000bf1800780c */ /* 0x000fc600047a4270 */
[----:B0-----:R-:W0:Y:S04]  /*2890*/  LDS.64 R34, [R6] ;  /* 0x0000000006227984 */ /* 0x001e280000000a00 */
[----:B--2---:R2:W-:Y:S04]  /*28a0*/  STL [R1+0x110], R15 ;  /* 0x0001100f01007387 */ /* 0x0045e80000100800 */
[----:B------:R-:W3:Y:S01]  /*28b0*/  LDL.LU R14, [R1+0x580] ;  /* 0x00058000010e7983 */ /* 0x000ee20000300800 */
[----:B--2---:R-:W-:-:S06]  /*28c0*/  IMAD.MOV.U32 R15, RZ, RZ, RZ ;  /* 0x000000ffff0f7224 */ /* 0x004fcc00078e00ff */
[----:B-1----:R-:W2:Y:S04]  /*28d0*/  @P4 LDG.E.EL R15, desc[UR6][R22.64] ;  /* 0x00000006160f4981 */ /* 0x002ea8000c2e1900 */
[----:B-----5:R-:W-:Y:S04]  /*28e0*/  STL [R1+0x460], R39 ;  /* 0x0004602701007387 */ /* 0x020fe80000100800 */
[----:B--2---:R1:W-:Y:S02]  /*28f0*/  STL [R1+0x3cc], R15 ;  /* 0x0003cc0f01007387 */ /* 0x0043e40000100800 */
[----:B-1----:R-:W-:-:S06]  /*2900*/  IMAD.MOV.U32 R15, RZ, RZ, RZ ;  /* 0x000000ffff0f7224 */ /* 0x002fcc00078e00ff */
[----:B------:R-:W2:Y:S01]  /*2910*/  @P5 LDG.E.EL R15, desc[UR6][R16.64] ;  /* 0x00000006100f5981 */ /* 0x000ea2000c2e1900 */
[----:B------:R-:W-:-:S03]  /*2920*/  ISETP.GT.AND P6, PT, R11, 0xbf, !P0 ;  /* 0x000000bf0b00780c */ /* 0x000fc600047c4270 */
[----:B------:R-:W-:Y:S04]  /*2930*/  STL [R1+0x464], R38 ;  /* 0x0004642601007387 */ /* 0x000fe80000100800 */
[----:B------:R-:W5:Y:S04]  /*2940*/  LDL.LU R24, [R1+0x57c] ;  /* 0x00057c0001187983 */ /* 0x000f680000300800 */
[----:B--2---:R1:W-:Y:S04]  /*2950*/  STL [R1+0x3dc], R15 ;  /* 0x0003dc0f01007387 */ /* 0x0043e80000100800 */
[----:B------:R-:W2:Y:S01]  /*2960*/  LDL.LU R11, [R1+0x578] ;  /* 0x00057800010b7983 */ /* 0x000ea20000300800 */
[----:B-1----:R-:W-:-:S06]  /*2970*/  IMAD.MOV.U32 R15, RZ, RZ, RZ ;  /* 0x000000ffff0f7224 */ /* 0x002fcc00078e00ff */
[----:B0-----:R0:W2:Y:S01]  /*2980*/  @P6 LDG.E.EL R15, desc[UR6][R34.64] ;  /* 0x00000006220f6981 */ /* 0x0010a2000c2e1900 */
[----:B------:R-:W-:Y:S02]  /*2990*/  CS2R R36, SRZ ;  /* 0x0000000000247805 */ /* 0x000fe4000001ff00 */
[----:B0-----:R-:W-:Y:S01]  /*29a0*/  CS2R R34, SRZ ;  /* 0x0000000000227805 */ /* 0x001fe2000001ff00 */
[----:B------:R-:W-:Y:S06]  /*29b0*/  BAR.SYNC.DEFER_BLOCKING 0x0 ;  /* 0x0000000000007b1d */ /* 0x000fec0000010000 */
[----:B--2---:R0:W-:Y:S02]  /*29c0*/  STL [R1+0x438], R15 ;  /* 0x0004380f01007387 */ /* 0x0041e40000100800 */
[----:B0-----:R-:W-:-:S04]  /*29d0*/  IMAD.SHL.U32 R15, R0, 0x200, RZ ;  /* 0x00000200000f7824 */ /* 0x001fc800078e00ff */
        /* <DEDUP_REMOVED lines=9> */
[----:B------:R-:W0:Y:S04]  /*2a70*/  LDS.64 R16, [R4] ;  /* 0x0000000004107984 */ /* 0x000e280000000a00 */
[----:B------:R-:W1:Y:S04]  /*2a80*/  LDS.64 R18, [R2] ;  /* 0x0000000002127984 */ /* 0x000e680000000a00 */
[----:B------:R-:W2:Y:S04]  /*2a90*/  LDS.64 R20, [R7] ;  /* 0x0000000007147984 */ /* 0x000ea80000000a00 */
[----:B------:R-:W3:Y:S04]  /*2aa0*/  LDS.64 R22, [R6] ;  /* 0x0000000006167984 */ /* 0x000ee80000000a00 */
[----:B0-----:R0:W5:Y:S04]  /*2ab0*/  @!P0 LDG.E.EL R37, desc[UR6][R16.64] ;  /* 0x0000000610258981 */ /* 0x001168000c2e1900 */
[----:B-1----:R4:W5:Y:S04]  /*2ac0*/  @!P0 LDG.E.EL R36, desc[UR6][R18.64] ;  /* 0x0000000612248981 */ /* 0x002968000c2e1900 */
[----:B--2---:R5:W2:Y:S04]  /*2ad0*/  @!P0 LDG.E.EL R35, desc[UR6][R20.64] ;  /* 0x0000000614238981 */ /* 0x004aa8000c2e1900 */
[----:B---3--:R-:W3:Y:S01]  /*2ae0*/  @!P0 LDG.E.EL R34, desc[UR6][R22.64] ;  /* 0x0000000616228981 */ /* 0x008ee2000c2e1900 */
[----:B------:R-:W-:Y:S06]  /*2af0*/  BAR.SYNC.DEFER_BLOCKING 0x0 ;  /* 0x0000000000007b1d */ /* 0x000fec0000010000 */
[----:B------:R-:W-:Y:S04]  /*2b00*/  STS.64 [R5], R50 ;  /* 0x0000003205007388 */ /* 0x000fe80000000a00 */
[----:B------:R-:W-:Y:S04]  /*2b10*/  STS.64 [R5+0x10], R48 ;  /* 0x0000103005007388 */ /* 0x000fe80000000a00 */
[----:B------:R-:W-:Y:S04]  /*2b20*/  STS.64 [R3], R26 ;  /* 0x0000001a03007388 */ /* 0x000fe80000000a00 */
[----:B------:R-:W-:Y:S01]  /*2b30*/  STS.64 [R5+0x30], R28 ;  /* 0x0000301c05007388 */ /* 0x000fe20000000a00 */
[----:B------:R-:W-:Y:S06]  /*2b40*/  BAR.SYNC.DEFER_BLOCKING 0x0 ;  /* 0x0000000000007b1d */ /* 0x000fec0000010000 */
[----:B0-----:R-:W0:Y:S02]  /*2b50*/  LDS.64 R16, [R4] ;  /* 0x0000000004107984 */ /* 0x001e240000000a00 */
[----:B0-----:R-:W-:-:S05]  /*2b60*/  IADD3 R51, P0, R16, R11, RZ ;  /* 0x0000000b10337210 */ /* 0x001fca0007f1e0ff */
[----:B----4-:R-:W-:Y:S01]  /*2b70*/  IMAD.X R18, R17, 0x1, R10, P0 ;  /* 0x0000000111127824 */ /* 0x010fe200000e060a */
[----:B-----5:R-:W-:-:S04]  /*2b80*/  IADD3 R20, P0, R16, R24, RZ ;  /* 0x0000001810147210 */ /* 0x020fc80007f1e0ff */
[----:B------:R0:W-:Y:S01]  /*2b90*/  STL [R1+0x90], R18 ;  /* 0x0000901201007387 */ /* 0x0001e20000100800 */
[C---:B------:R-:W-:Y:S01]  /*2ba0*/  IMAD.X R19, R17.reuse, 0x1, R13, P0 ;  /* 0x0000000111137824 */ /* 0x040fe200000e060d */
[----:B0-----:R-:W-:Y:S02]  /*2bb0*/  IADD3 R18, P0, R16, R14, RZ ;  /* 0x0000000e10127210 */ /* 0x001fe40007f1e0ff */
[----:B------:R-:W-:Y:S03]  /*2bc0*/  STL [R1+0x68], R20 ;  /* 0x0000681401007387 */ /* 0x000fe60000100800 */
[----:B------:R-:W-:Y:S01]  /*2bd0*/  IMAD.X R16, R17, 0x1, R12, P0 ;  /* 0x0000000111107824 */ /* 0x000fe200000e060c */
[----:B------:R-:W-:Y:S04]  /*2be0*/  STL [R1+0x94], R19 ;  /* 0x0000941301007387 */ /* 0x000fe80000100800 */
[----:B------:R-:W-:Y:S04]  /*2bf0*/  STL [R1+0x6c], R18 ;  /* 0x00006c1201007387 */ /* 0x000fe80000100800 */
[----:B------:R-:W-:Y:S04]  /*2c00*/  STL [R1+0xe8], R16 ;  /* 0x0000e81001007387 */ /* 0x000fe80000100800 */
[----:B------:R-:W0:Y:S01]  /*2c10*/  LDS.64 R16, [R2] ;  /* 0x0000000002107984 */ /* 0x000e220000000a00 */
[----:B------:R-:W-:Y:S01]  /*2c20*/  IMAD.MOV.U32 R45, RZ, RZ, R9 ;  /* 0x000000ffff2d7224 */ /* 0x000fe200078e0009 */
[----:B0-----:R-:W-:-:S05]  /*2c30*/  IADD3 R19, P0, R16, R11, RZ ;  /* 0x0000000b10137210 */ /* 0x001fca0007f1e0ff */
[C---:B------:R-:W-:Y:S01]  /*2c40*/  IMAD.X R18, R17.reuse, 0x1, R10, P0 ;  /* 0x0000000111127824 */ /* 0x040fe200000e060a */
[----:B------:R-:W-:Y:S01]  /*2c50*/  IADD3 R9, P0, R16, R24, RZ ;  /* 0x0000001810097210 */ /* 0x000fe20007f1e0ff */
[----:B------:R0:W-:Y:S04]  /*2c60*/  STL [R1+0x140], R19 ;  /* 0x0001401301007387 */ /* 0x0001e80000100800 */
[----:B------:R-:W4:Y:S01]  /*2c70*/  LDL.LU R38, [R1+0xb4] ;  /* 0x0000b40001267983 */ /* 0x000f220000300800 */
[----:B0-----:R-:W-:-:S03]  /*2c80*/  IMAD.X R19, R17, 0x1, R13, P0 ;  /* 0x0000000111137824 */ /* 0x001fc600000e060d */
[----:B------:R-:W-:Y:S04]  /*2c90*/  STL [R1+0x444], R37 ;  /* 0x0004442501007387 */ /* 0x000fe80000100800 */
[----:B------:R0:W-:Y:S04]  /*2ca0*/  STL [R1+0x1b8], R18 ;  /* 0x0001b81201007387 */ /* 0x0001e80000100800 */
[----:B------:R-:W-:Y:S04]  /*2cb0*/  STL [R1+0x448], R36 ;  /* 0x0004482401007387 */ /* 0x000fe80000100800 */
[----:B------:R-:W5:Y:S01]  /*2cc0*/  LDL.LU R39, [R1+0xa4] ;  /* 0x0000a40001277983 */ /* 0x000f620000300800 */
[----:B0-----:R-:W-:-:S03]  /*2cd0*/  IADD3 R18, P0, R16, R14, RZ ;  /* 0x0000000e10127210 */ /* 0x001fc60007f1e0ff */
[----:B--2---:R-:W-:Y:S04]  /*2ce0*/  STL [R1+0x44c], R35 ;  /* 0x00044c2301007387 */ /* 0x004fe80000100800 */
[----:B------:R0:W-:Y:S02]  /*2cf0*/  STL [R1+0x14c], R9 ;  /* 0x00014c0901007387 */ /* 0x0001e40000100800 */
[----:B0-----:R-:W-:Y:S02]  /*2d00*/  IMAD.X R9, R17, 0x1, R12, P0 ;  /* 0x0000000111097824 */ /* 0x001fe400000e060c */
[----:B------:R-:W0:Y:S04]  /*2d10*/  LDS.64 R16, [R7] ;  /* 0x0000000007107984 */ /* 0x000e280000000a00 */
[----:B---3--:R-:W-:Y:S04]  /*2d20*/  STL [R1+0x454], R34 ;  /* 0x0004542201007387 */ /* 0x008fe80000100800 */
[----:B------:R-:W-:Y:S04]  /*2d30*/  STL [R1+0x1bc], R19 ;  /* 0x0001bc1301007387 */ /* 0x000fe80000100800 */
[----:B------:R-:W2:Y:S04]  /*2d40*/  LDL.LU R46, [R1+0xb0] ;  /* 0x0000b000012e7983 */ /* 0x000ea80000300800 */
[----:B------:R-:W-:Y:S04]  /*2d50*/  STL [R1+0x154], R18 ;  /* 0x0001541201007387 */ /* 0x000fe80000100800 */
[----:B------:R-:W3:Y:S04]  /*2d60*/  LDL.LU R47, [R1+0xa0] ;  /* 0x0000a000012f7983 */ /* 0x000ee80000300800 */
[----:B------:R0:W-:Y:S02]  /*2d70*/  STL [R1+0x224], R9 ;  /* 0x0002240901007387 */ /* 0x0001e40000100800 */
[----:B0-----:R-:W-:-:S05]  /*2d80*/  IADD3 R9, P0, R16, R11, RZ ;  /* 0x0000000b10097210 */ /* 0x001fca0007f1e0ff */
[C---:B------:R-:W-:Y:S01]  /*2d90*/  IMAD.X R19, R17.reuse, 0x1, R10, P0 ;  /* 0x0000000111137824 */ /* 0x040fe200000e060a */
[----:B------:R-:W-:Y:S01]  /*2da0*/  IADD3 R18, P0, R16, R24, RZ ;  /* 0x0000001810127210 */ /* 0x000fe20007f1e0ff */
[----:B------:R0:W-:Y:S04]  /*2db0*/  STL [R1+0x160], R9 ;  /* 0x0001600901007387 */ /* 0x0001e80000100800 */
[----:B------:R1:W-:Y:S01]  /*2dc0*/  STL [R1+0x230], R19 ;  /* 0x0002301301007387 */ /* 0x0003e20000100800 */
[C---:B0-----:R-:W-:Y:S01]  /*2dd0*/  IMAD.X R9, R17.reuse, 0x1, R13, P0 ;  /* 0x0000000111097824 */ /* 0x041fe200000e060d */
[----:B-1----:R-:W-:Y:S02]  /*2de0*/  IADD3 R19, P0, R16, R14, RZ ;  /* 0x0000000e10137210 */ /* 0x002fe40007f1e0ff */
[----:B------:R0:W-:Y:S03]  /*2df0*/  STL [R1+0x164], R18 ;  /* 0x0001641201007387 */ /* 0x0001e60000100800 */
[----:B0-----:R-:W-:-:S02]  /*2e00*/  IMAD.X R18, R17, 0x1, R12, P0 ;  /* 0x0000000111127824 */ /* 0x001fc400000e060c */
[----:B------:R-:W0:Y:S04]  /*2e10*/  LDS.64 R16, [R6] ;  /* 0x0000000006107984 */ /* 0x000e280000000a00 */
[----:B------:R1:W-:Y:S04]  /*2e20*/  STL [R1+0x238], R9 ;  /* 0x0002380901007387 */ /* 0x0003e80000100800 */
[----:B-1----:R-:W3:Y:S04]  /*2e30*/  LDL.LU R9, [R1+0xa8] ;  /* 0x0000a80001097983 */ /* 0x002ee80000300800 */
[----:B------:R1:W-:Y:S04]  /*2e40*/  STL [R1+0x178], R19 ;  /* 0x0001781301007387 */ /* 0x0003e80000100800 */
[----:B------:R0:W-:Y:S01]  /*2e50*/  STL [R1+0x23c], R18 ;  /* 0x00023c1201007387 */ /* 0x0001e20000100800 */
[----:B------:R-:W-:Y:S01]  /*2e60*/  IMAD.MOV.U32 R44, RZ, RZ, R58 ;  /* 0x000000ffff2c7224 */ /* 0x000fe200078e003a */
[----:B------:R-:W-:Y:S01]  /*2e70*/  BAR.SYNC.DEFER_BLOCKING 0x0 ;  /* 0x0000000000007b1d */ /* 0x000fe20000010000 */
[----:B0-----:R-:W-:-:S05]  /*2e80*/  IADD3 R20, P0, R16, R11, RZ ;  /* 0x0000000b10147210 */ /* 0x001fca0007f1e0ff */
[C---:B-1----:R-:W-:Y:S01]  /*2e90*/  IMAD.X R19, R17.reuse, 0x1, R10, P0 ;  /* 0x0000000111137824 */ /* 0x042fe200000e060a */
[----:B------:R-:W-:Y:S01]  /*2ea0*/  IADD3 R18, P0, R16, R24, RZ ;  /* 0x0000001810127210 */ /* 0x000fe20007f1e0ff */
[----:B------:R-:W-:Y:S04]  /*2eb0*/  STL [R1+0x1d8], R20 ;  /* 0x0001d81401007387 */ /* 0x000fe80000100800 */
[----:B------:R0:W-:Y:S04]  /*2ec0*/  STL [R1+0x244], R19 ;  /* 0x0002441301007387 */ /* 0x0001e80000100800 */
[----:B------:R1:W-:Y:S04]  /*2ed0*/  STL [R1+0x1e8], R18 ;  /* 0x0001e81201007387 */ /* 0x0003e80000100800 */
[----:B------:R-:W3:Y:S01]  /*2ee0*/  LDL R58, [R1+0x1b0] ;  /* 0x0001b000013a7983 */ /* 0x000ee20000100800 */
[----:B0-----:R-:W-:Y:S01]  /*2ef0*/  IMAD.X R19, R17, 0x1, R13, P0 ;  /* 0x0000000111137824 */ /* 0x001fe200000e060d */
[----:B-1----:R-:W-:-:S02]  /*2f00*/  IADD3 R18, P0, R16, R14, RZ ;  /* 0x0000000e10127210 */ /* 0x002fc40007f1e0ff */
[----:B------:R-:W-:-:S03]  /*2f10*/  LOP3.LUT R8, R8, 0xffffdfff, RZ, 0xc0, !PT ;  /* 0xffffdfff08087812 */ /* 0x000fc600078ec0ff */
[----:B------:R-:W-:Y:S01]  /*2f20*/  IMAD.X R16, R17, 0x1, R12, P0 ;  /* 0x0000000111107824 */ /* 0x000fe200000e060c */
[----:B------:R-:W-:Y:S02]  /*2f30*/  IADD3 R34, P0, R44, UR4, RZ ;  /* 0x000000042c227c10 */ /* 0x000fe4000ff1e0ff */
[----:B------:R-:W-:Y:S02]  /*2f40*/  @P1 LOP3.LUT R8, R8, 0x2000, RZ, 0xfc, !PT ;  /* 0x0000200008081812 */ /* 0x000fe400078efcff */
[----:B------:R-:W-:Y:S02]  /*2f50*/  IADD3.X R35, R45, UR5, RZ, P0, !PT ;  /* 0x000000052d237c10 */ /* 0x000fe400087fe4ff */
[----:B------:R-:W-:Y:S01]  /*2f60*/  IADD3 R20, P0, R44, UR8, RZ ;  /* 0x000000082c147c10 */ /* 0x000fe2000ff1e0ff */
[----:B------:R-:W-:Y:S01]  /*2f70*/  STL [R1+0x264], R19 ;  /* 0x0002641301007387 */ /* 0x000fe20000100800 */
[----:B------:R-:W-:Y:S02]  /*2f80*/  LOP3.LUT R8, R8, 0xffefffff, RZ, 0xc0, !PT ;  /* 0xffefffff08087812 */ /* 0x000fe400078ec0ff */
[----:B------:R-:W-:Y:S01]  /*2f90*/  IADD3.X R21, R45, UR9, RZ, P0, !PT ;  /* 0x000000092d157c10 */ /* 0x000fe200087fe4ff */
[----:B------:R0:W-:Y:S01]  /*2fa0*/  STL [R1+0x218], R18 ;  /* 0x0002181201007387 */ /* 0x0001e20000100800 */
[----:B------:R-:W-:-:S02]  /*2fb0*/  @P2 LOP3.LUT R8, R8, 0x100000, RZ, 0xfc, !PT ;  /* 0x0010000008082812 */ /* 0x000fc400078efcff */
[----:B------:R-:W-:Y:S02]  /*2fc0*/  IADD3 R40, P2, R25, UR4, RZ ;  /* 0x0000000419287c10 */ /* 0x000fe4000ff5e0ff */
[----:B0-----:R-:W-:-:S04]  /*2fd0*/  IADD3 R18, P0, R44, UR10, RZ ;  /* 0x0000000a2c127c10 */ /* 0x001fc8000ff1e0ff */
[----:B------:R-:W-:Y:S02]  /*2fe0*/  IADD3.X R19, R45, UR11, RZ, P0, !PT ;  /* 0x0000000b2d137c10 */ /* 0x000fe400087fe4ff */
[----:B----4-:R-:W-:Y:S01]  /*2ff0*/  IADD3 R36, P0, R38, UR4, RZ ;  /* 0x0000000426247c10 */ /* 0x010fe2000ff1e0ff */
[----:B------:R0:W-:Y:S03]  /*3000*/  STL [R1+0x284], R16 ;  /* 0x0002841001007387 */ /* 0x0001e60000100800 */
[----:B-----5:R-:W-:Y:S02]  /*3010*/  IADD3.X R37, R39, UR5, RZ, P0, !PT ;  /* 0x0000000527257c10 */ /* 0x020fe400087fe4ff */
[----:B------:R-:W-:-:S04]  /*3020*/  IADD3 R28, P0, R38, UR8, RZ ;  /* 0x00000008261c7c10 */ /* 0x000fc8000ff1e0ff */
[----:B------:R-:W-:Y:S02]  /*3030*/  IADD3.X R29, R39, UR9, RZ, P0, !PT ;  /* 0x00000009271d7c10 */ /* 0x000fe400087fe4ff */
[----:B------:R-:W-:-:S04]  /*3040*/  IADD3 R26, P0, R38, UR10, RZ ;  /* 0x0000000a261a7c10 */ /* 0x000fc8000ff1e0ff */
[----:B------:R-:W-:Y:S02]  /*3050*/  IADD3.X R27, R39, UR11, RZ, P0, !PT ;  /* 0x0000000b271b7c10 */ /* 0x000fe400087fe4ff */
[----:B--2---:R-:W-:-:S04]  /*3060*/  IADD3 R38, P0, R46, UR4, RZ ;  /* 0x000000042e267c10 */ /* 0x004fc8000ff1e0ff */
[----:B---3--:R-:W-:Y:S02]  /*3070*/  IADD3.X R39, R47, UR5, RZ, P0, !PT ;  /* 0x000000052f277c10 */ /* 0x008fe400087fe4ff */
[----:B------:R-:W-:Y:S02]  /*3080*/  IADD3.X R41, R9, UR5, RZ, P2, !PT ;  /* 0x0000000509297c10 */ /* 0x000fe400097fe4ff */
[----:B------:R-:W-:-:S04]  /*3090*/  IADD3 R30, P2, R25, UR8, RZ ;  /* 0x00000008191e7c10 */ /* 0x000fc8000ff5e0ff */
[----:B------:R-:W-:Y:S02]  /*30a0*/  IADD3.X R31, R9, UR9, RZ, P2, !PT ;  /* 0x00000009091f7c10 */ /* 0x000fe400097fe4ff */
[----:B------:R-:W-:-:S04]  /*30b0*/  IADD3 R32, P2, R25, UR10, RZ ;  /* 0x0000000a19207c10 */ /* 0x000fc8000ff5e0ff */
[----:B------:R-:W-:Y:S02]  /*30c0*/  IADD3.X R33, R9, UR11, RZ, P2, !PT ;  /* 0x0000000b09217c10 */ /* 0x000fe400097fe4ff */
[----:B------:R-:W-:-:S04]  /*30d0*/  SHF.R.S32.HI R9, RZ, 0x1f, R0 ;  /* 0x0000001fff097819 */ /* 0x000fc80000011400 */
[----:B------:R-:W-:-:S04]  /*30e0*/  LEA.HI R9, R9, R0, RZ, 0x5 ;  /* 0x0000000009097211 */ /* 0x000fc800078f28ff */
[----:B------:R-:W-:-:S05]  /*30f0*/  SHF.R.S32.HI R9, RZ, 0x5, R9 ;  /* 0x00000005ff097819 */ /* 0x000fca0000011409 */
[----:B------:R-:W-:Y:S02]  /*3100*/  IMAD.SHL.U32 R9, R9, 0x2000, RZ ;  /* 0x0000200009097824 */ /* 0x000fe400078e00ff */
        /* <DEDUP_REMOVED lines=12> */
[----:B------:R-:W-:Y:S01]  /*31d0*/  BAR.SYNC.DEFER_BLOCKING 0x0 ;  /* 0x0000000000007b1d */ /* 0x000fe20000010000 */
[----:B------:R-:W-:-:S05]  /*31e0*/  IADD3 R22, P0, R46, UR8, RZ ;  /* 0x000000082e167c10 */ /* 0x000fca000ff1e0ff */
[----:B------:R-:W1:Y:S01]  /*31f0*/  LDS.64 R36, [R2] ;  /* 0x0000000002247984 */ /* 0x000e620000000a00 */
[----:B------:R-:W-:Y:S02]  /*3200*/  IADD3.X R23, R47, UR9, RZ, P0, !PT ;  /* 0x000000092f177c10 */ /* 0x000fe400087fe4ff */
[----:B0-----:R-:W-:Y:S01]  /*3210*/  IADD3 R16, P0, R46, UR10, RZ ;  /* 0x0000000a2e107c10 */ /* 0x001fe2000ff1e0ff */
[----:B------:R-:W-:Y:S01]  /*3220*/  IMAD.MOV.U32 R25, RZ, RZ, RZ ;  /* 0x000000ffff197224 */ /* 0x000fe200078e00ff */
[----:B------:R-:W0:Y:S02]  /*3230*/  LDS.64 R34, [R4] ;  /* 0x0000000004227984 */ /* 0x000e240000000a00 */
[----:B------:R-:W-:Y:S02]  /*3240*/  IADD3.X R17, R47, UR11, RZ, P0, !PT ;  /* 0x0000000b2f117c10 */ /* 0x000fe400087fe4ff */
[C---:B------:R-:W-:Y:S01]  /*3250*/  LOP3.LUT P0, RZ, R8.reuse, 0x10, RZ, 0xc0, !PT ;  /* 0x0000001008ff7812 */ /* 0x040fe2000780c0ff */
[----:B------:R-:W2:Y:S04]  /*3260*/  LDS.64 R38, [R7] ;  /* 0x0000000007267984 */ /* 0x000ea80000000a00 */
[----:B------:R-:W3:Y:S08]  /*3270*/  LDS.64 R40, [R6] ;  /* 0x0000000006287984 */ /* 0x000ef00000000a00 */
[----:B-1----:R-:W4:Y:S01]  /*3280*/  @P0 LDG.E.EL R25, desc[UR6][R36.64] ;  /* 0x0000000624190981 */ /* 0x002f22000c2e1900 */
[----:B------:R-:W-:-:S02]  /*3290*/  LOP3.LUT P1, RZ, R8, 0x1, RZ, 0xc0, !PT ;  /* 0x0000000108ff7812 */ /* 0x000fc4000782c0ff */
[C---:B------:R-:W-:Y:S01]  /*32a0*/  LOP3.LUT P2, RZ, R8.reuse, 0x100000, RZ, 0xc0, !PT ;  /* 0x0010000008ff7812 */ /* 0x040fe2000784c0ff */
[----:B------:R-:W-:Y:S01]  /*32b0*/  IMAD.MOV.U32 R44, RZ, RZ, RZ ;  /* 0x000000ffff2c7224 */ /* 0x000fe200078e00ff */
[----:B------:R-:W-:-:S09]  /*32c0*/  LOP3.LUT R8, R8, 0xfffbffff, RZ, 0xc0, !PT ;  /* 0xfffbffff08087812 */ /* 0x000fd200078ec0ff */
[----:B------:R-:W-:Y:S01]  /*32d0*/  @P1 LOP3.LUT R8, R8, 0x40000, RZ, 0xfc, !PT ;  /* 0x0004000008081812 */ /* 0x000fe200078efcff */
[----:B0-----:R0:W5:Y:S03]  /*32e0*/  @P1 LDG.E.EL R44, desc[UR6][R34.64] ;  /* 0x00000006222c1981 */ /* 0x001166000c2e1900 */
[C---:B------:R-:W-:Y:S02]  /*32f0*/  LOP3.LUT P1, RZ, R8.reuse, 0x8, RZ, 0xc0, !PT ;  /* 0x0000000808ff7812 */ /* 0x040fe4000782c0ff */
[----:B------:R-:W-:Y:S01]  /*3300*/  LOP3.LUT P0, RZ, R8, 0x80000, RZ, 0xc0, !PT ;  /* 0x0008000008ff7812 */ /* 0x000fe2000780c0ff */
[----:B0-----:R-:W-:-:S10]  /*3310*/  IMAD.MOV.U32 R34, RZ, RZ, RZ ;  /* 0x000000ffff227224 */ /* 0x001fd400078e00ff */
[----:B--2---:R-:W2:Y:S01]  /*3320*/  @P1 LDG.E.EL R34, desc[UR6][R38.64] ;  /* 0x0000000626221981 */ /* 0x004ea2000c2e1900 */
[----:B------:R-:W-:-:S04]  /*3330*/  IMAD.WIDE R20, R52, 0x4, R20 ;  /* 0x0000000434147825 */ /* 0x000fc800078e0214 */
[----:B------:R-:W-:-:S04]  /*3340*/  IMAD.WIDE R28, R52, 0x4, R28 ;  /* 0x00000004341c7825 */ /* 0x000fc800078e021c */
[----:B------:R-:W-:-:S04]  /*3350*/  IMAD.WIDE R22, R52, 0x4, R22 ;  /* 0x0000000434167825 */ /* 0x000fc800078e0216 */
[----:B------:R-:W-:-:S04]  /*3360*/  IMAD.WIDE R30, R52, 0x4, R30 ;  /* 0x00000004341e7825 */ /* 0x000fc800078e021e */
[----:B------:R-:W-:-:S04]  /*3370*/  IMAD.WIDE R20, R59, 0x4, R20 ;  /* 0x000000043b147825 */ /* 0x000fc800078e0214 */
[----:B------:R-:W-:-:S04]  /*3380*/  IMAD.WIDE R28, R59, 0x4, R28 ;  /* 0x000000043b1c7825 */ /* 0x000fc800078e021c */
[----:B------:R-:W-:Y:S01]  /*3390*/  IMAD.WIDE R22, R59, 0x4, R22 ;  /* 0x000000043b167825 */ /* 0x000fe200078e0216 */
[----:B----4-:R0:W-:Y:S03]  /*33a0*/  STL [R1+0x39c], R25 ;  /* 0x00039c1901007387 */ /* 0x0101e60000100800 */
[----:B0-----:R-:W-:-:S06]  /*33b0*/  IMAD.MOV.U32 R25, RZ, RZ, RZ ;  /* 0x000000ffff197224 */ /* 0x001fcc00078e00ff */
[----:B---3--:R-:W3:Y:S01]  /*33c0*/  @P0 LDG.E.EL R25, desc[UR6][R40.64] ;  /* 0x0000000628190981 */ /* 0x008ee2000c2e1900 */
[----:B------:R-:W-:Y:S01]  /*33d0*/  BAR.SYNC.DEFER_BLOCKING 0x0 ;  /* 0x0000000000007b1d */ /* 0x000fe20000010000 */
[----:B------:R-:W-:-:S05]  /*33e0*/  IMAD.WIDE R30, R59, 0x4, R30 ;  /* 0x000000043b1e7825 */ /* 0x000fca00078e021e */
[----:B------:R-:W-:Y:S04]  /*33f0*/  STS.64 [R5], R20 ;  /* 0x0000001405007388 */ /* 0x000fe80000000a00 */
[----:B------:R-:W-:Y:S04]  /*3400*/  STS.64 [R5+0x10], R28 ;  /* 0x0000101c05007388 */ /* 0x000fe80000000a00 */
[----:B------:R-:W-:Y:S04]  /*3410*/  STS.64 [R3], R22 ;  /* 0x0000001603007388 */ /* 0x000fe80000000a00 */
[----:B------:R-:W-:Y:S01]  /*3420*/  STS.64 [R5+0x30], R30 ;  /* 0x0000301e05007388 */ /* 0x000fe20000000a00 */
[----:B------:R-:W-:Y:S06]  /*3430*/  BAR.SYNC.DEFER_BLOCKING 0x0 ;  /* 0x0000000000007b1d */ /* 0x000fec0000010000 */
[----:B------:R-:W0:Y:S04]  /*3440*/  LDS.64 R20, [R4] ;  /* 0x0000000004147984 */ /* 0x000e280000000a00 */
[----:B------:R-:W1:Y:S04]  /*3450*/  LDS.64 R22, [R2] ;  /* 0x0000000002167984 */ /* 0x000e680000000a00 */
[----:B-----5:R-:W-:Y:S04]  /*3460*/  STL [R1+0x108], R44 ;  /* 0x0001082c01007387 */ /* 0x020fe80000100800 */
[----:B--2---:R2:W-:Y:S04]  /*3470*/  STL [R1+0x3b0], R34 ;  /* 0x0003b02201007387 */ /* 0x0045e80000100800 */
[----:B------:R-:W-:Y:S04]  /*3480*/  LDS.64 R30, [R6] ;  /* 0x00000000061e7984 */ /* 0x000fe80000000a00 */
[----:B------:R-:W4:Y:S01]  /*3490*/  LDS.64 R28, [R7] ;  /* 0x00000000071c7984 */ /* 0x000f220000000a00 */
[----:B--2---:R-:W-:-:S06]  /*34a0*/  IMAD.MOV.U32 R34, RZ, RZ, RZ ;  /* 0x000000ffff227224 */ /* 0x004fcc00078e00ff */
[----:B0-----:R-:W2:Y:S04]  /*34b0*/  @P2 LDG.E.EL R34, desc[UR6][R20.64] ;  /* 0x0000000614222981 */ /* 0x001ea8000c2e1900 */
[----:B---3--:R0:W-:Y:S02]  /*34c0*/  STL [R1+0x3bc], R25 ;  /* 0x0003bc1901007387 */ /* 0x0081e40000100800 */
[----:B0-----:R-:W-:-:S06]  /*34d0*/  IMAD.MOV.U32 R25, RZ, RZ, RZ ;  /* 0x000000ffff197224 */ /* 0x001fcc00078e00ff */
[----:B-1----:R-:W3:Y:S04]  /*34e0*/  @P2 LDG.E.EL R25, desc[UR6][R22.64] ;  /* 0x0000000616192981 */ /* 0x002ee8000c2e1900 */
[----:B--2---:R-:W-:Y:S04]  /*34f0*/  STL [R1+0x10c], R34 ;  /* 0x00010c2201007387 */ /* 0x004fe80000100800 */
[----:B------:R-:W2:Y:S01]  /*3500*/  LDL.LU.64 R44, [R1+0x40] ;  /* 0x00004000012c7983 */ /* 0x000ea20000300a00 */
[----:B------:R-:W-:-:S06]  /*3510*/  IMAD.MOV.U32 R36, RZ, RZ, RZ ;  /* 0x000000ffff247224 */ /* 0x000fcc00078e00ff */
[----:B----4-:R0:W4:Y:S04]  /*3520*/  @P2 LDG.E.EL R36, desc[UR6][R28.64] ;  /* 0x000000061c242981 */ /* 0x010128000c2e1900 */
[----:B---3--:R1:W-:Y:S01]  /*3530*/  STL [R1+0x400], R25 ;  /* 0x0004001901007387 */ /* 0x0083e20000100800 */
[----:B------:R-:W-:-:S03]  /*3540*/  IMAD.WIDE R18, R53, 0x4, R18 ;  /* 0x0000000435127825 */ /* 0x000fc600078e0212 */
[----:B------:R-:W3:Y:S01]  /*3550*/  LDL.LU.64 R46, [R1+0x10] ;  /* 0x00001000012e7983 */ /* 0x000ee20000300a00 */
[----:B-1----:R-:W-:-:S06]  /*3560*/  IMAD.MOV.U32 R25, RZ, RZ, RZ ;  /* 0x000000ffff197224 */ /* 0x002fcc00078e00ff */
[----:B------:R-:W5:Y:S01]  /*3570*/  @P2 LDG.E.EL R25, desc[UR6][R30.64] ;  /* 0x000000061e192981 */ /* 0x000f62000c2e1900 */
[----:B------:R-:W-:-:S04]  /*3580*/  IMAD.WIDE R20, R53, 0x4, R26 ;  /* 0x0000000435147825 */ /* 0x000fc800078e021a */
[----:B------:R-:W-:-:S04]  /*3590*/  IMAD.WIDE R16, R53, 0x4, R16 ;  /* 0x0000000435107825 */ /* 0x000fc800078e0210 */
[----:B------:R-:W-:-:S04]  /*35a0*/  IMAD.WIDE R22, R53, 0x4, R32 ;  /* 0x0000000435167825 */ /* 0x000fc800078e0220 */
[C---:B------:R-:W-:Y:S01]  /*35b0*/  IMAD.WIDE R18, R59.reuse, 0x4, R18 ;  /* 0x000000043b127825 */ /* 0x040fe200078e0212 */
[----:B------:R-:W-:Y:S03]  /*35c0*/  BAR.SYNC.DEFER_BLOCKING 0x0 ;  /* 0x0000000000007b1d */ /* 0x000fe60000010000 */
[----:B------:R-:W-:-:S04]  /*35d0*/  IMAD.WIDE R20, R59, 0x4, R20 ;  /* 0x000000043b147825 */ /* 0x000fc800078e0214 */
[----:B------:R-:W-:-:S04]  /*35e0*/  IMAD.WIDE R16, R59, 0x4, R16 ;  /* 0x000000043b107825 */ /* 0x000fc800078e0210 */
[----:B------:R-:W-:Y:S01]  /*35f0*/  IMAD.WIDE R22, R59, 0x4, R22 ;  /* 0x000000043b167825 */ /* 0x000fe200078e0216 */
[----:B------:R-:W-:Y:S04]  /*3600*/  STS.64 [R5], R18 ;  /* 0x0000001205007388 */ /* 0x000fe80000000a00 */
[----:B------:R-:W-:Y:S04]  /*3610*/  STS.64 [R5+0x10], R20 ;  /* 0x0000101405007388 */ /* 0x000fe80000000a00 */
[----:B------:R-:W-:Y:S04]  /*3620*/  STS.64 [R3], R16 ;  /* 0x0000001003007388 */ /* 0x000fe80000000a00 */
[----:B------:R-:W-:Y:S01]  /*3630*/  STS.64 [R5+0x30], R22 ;  /* 0x0000301605007388 */ /* 0x000fe20000000a00 */
[----:B------:R-:W-:Y:S06]  /*3640*/  BAR.SYNC.DEFER_BLOCKING 0x0 ;  /* 0x0000000000007b1d */ /* 0x000fec0000010000 */
[----:B------:R-:W1:Y:S04]  /*3650*/  LDS.64 R16, [R4] ;  /* 0x0000000004107984 */ /* 0x000e680000000a00 */
[----:B------:R-:W2:Y:S04]  /*3660*/  LDS.64 R18, [R2] ;  /* 0x0000000002127984 */ /* 0x000ea80000000a00 */
[----:B------:R-:W4:Y:S04]  /*3670*/  LDS.64 R20, [R7] ;  /* 0x0000000007147984 */ /* 0x000f280000000a00 */
[----:B------:R-:W3:Y:S01]  /*3680*/  LDS.64 R22, [R6] ;  /* 0x0000000006167984 */ /* 0x000ee20000000a00 */
[----:B0-----:R-:W-:Y:S01]  /*3690*/  IMAD.MOV.U32 R28, RZ, RZ, RZ ;  /* 0x000000ffff1c7224 */ /* 0x001fe200078e00ff */
[----:B------:R-:W-:Y:S01]  /*36a0*/  CS2R R26, SRZ ;  /* 0x00000000001a7805 */ /* 0x000fe2000001ff00 */
[----:B------:R-:W-:-:S02]  /*36b0*/  IMAD.MOV.U32 R48, RZ, RZ, R54 ;  /* 0x000000ffff307224 */ /* 0x000fc400078e0036 */
[----:B------:R-:W-:Y:S02]  /*36c0*/  IMAD.MOV.U32 R49, RZ, RZ, R55 ;  /* 0x000000ffff317224 */ /* 0x000fe400078e0037 */
[----:B------:R-:W-:Y:S01]  /*36d0*/  IMAD.MOV.U32 R34, RZ, RZ, R56 ;  /* 0x000000ffff227224 */ /* 0x000fe200078e0038 */
[----:B------:R-:W3:Y:S01]  /*36e0*/  LDL.LU.64 R54, [R1+0x8] ;  /* 0x0000080001367983 */ /* 0x000ee20000300a00 */
[----:B------:R-:W-:-:S03]  /*36f0*/  IMAD.MOV.U32 R35, RZ, RZ, R57 ;  /* 0x000000ffff237224 */ /* 0x000fc600078e0039 */
[----:B------:R-:W3:Y:S04]  /*3700*/  LDL.LU.64 R56, [R1] ;  /* 0x0000000001387983 */ /* 0x000ee80000300a00 */
[----:B-1----:R-:W3:Y:S04]  /*3710*/  @P3 LDG.E.EL R28, desc[UR6][R16.64] ;  /* 0x00000006101c3981 */ /* 0x002ee8000c2e1900 */
[----:B--2---:R-:W2:Y:S04]  /*3720*/  @P4 LDG.E.EL R27, desc[UR6][R18.64] ;  /* 0x00000006121b4981 */ /* 0x004ea8000c2e1900 */
[----:B----4-:R-:W4:Y:S04]  /*3730*/  @P5 LDG.E.EL R26, desc[UR6][R20.64] ;  /* 0x00000006141a5981 */ /* 0x010f28000c2e1900 */
[----:B-----5:R0:W-:Y:S02]  /*3740*/  STL [R1+0x42c], R25 ;  /* 0x00042c1901007387 */ /* 0x0201e40000100800 */
[----:B0-----:R-:W-:-:S06]  /*3750*/  IMAD.MOV.U32 R25, RZ, RZ, RZ ;  /* 0x000000ffff197224 */ /* 0x001fcc00078e00ff */
[----:B---3--:R0:W3:Y:S04]  /*3760*/  @P6 LDG.E.EL R25, desc[UR6][R22.64] ;  /* 0x0000000616196981 */ /* 0x0080e8000c2e1900 */
[----:B------:R-:W-:Y:S01]  /*3770*/  STL [R1+0x428], R36 ;  /* 0x0004282401007387 */ /* 0x000fe20000100800 */
[----:B0-----:R-:W-:-:S03]  /*3780*/  IMAD.WIDE R22, R15, 0x4, R60 ;  /* 0x000000040f167825 */ /* 0x001fc600078e023c */
[----:B------:R-:W5:Y:S01]  /*3790*/  LDL.LU.64 R60, [R1+0x570] ;  /* 0x00057000013c7983 */ /* 0x000f620000300a00 */
[C---:B------:R-:W-:Y:S01]  /*37a0*/  IMAD.WIDE R16, R15.reuse, 0x4, R34 ;  /* 0x000000040f107825 */ /* 0x040fe200078e0222 */
[----:B------:R-:W-:Y:S03]  /*37b0*/  BAR.SYNC.DEFER_BLOCKING 0x0 ;  /* 0x0000000000007b1d */ /* 0x000fe60000010000 */
[----:B------:R-:W-:-:S04]  /*37c0*/  IMAD.WIDE R18, R15, 0x4, R48 ;  /* 0x000000040f127825 */ /* 0x000fc800078e0230 */
[----:B------:R-:W-:Y:S01]  /*37d0*/  IMAD.WIDE R20, R15, 0x4, R44 ;  /* 0x000000040f147825 */ /* 0x000fe200078e022c */
[----:B------:R-:W-:Y:S04]  /*37e0*/  STS.64 [R5], R16 ;  /* 0x0000001005007388 */ /* 0x000fe80000000a00 */
[----:B------:R-:W-:Y:S04]  /*37f0*/  STS.64 [R5+0x10], R18 ;  /* 0x0000101205007388 */ /* 0x000fe80000000a00 */
[----:B------:R-:W-:Y:S04]  /*3800*/  STS.64 [R3], R20 ;  /* 0x0000001403007388 */ /* 0x000fe80000000a00 */
[----:B------:R-:W-:Y:S01]  /*3810*/  STS.64 [R5+0x30], R22 ;  /* 0x0000301605007388 */ /* 0x000fe20000000a00 */
[----:B------:R-:W-:Y:S06]  /*3820*/  BAR.SYNC.DEFER_BLOCKING 0x0 ;  /* 0x0000000000007b1d */ /* 0x000fec0000010000 */
[----:B------:R-:W0:Y:S04]  /*3830*/  LDS.64 R16, [R4] ;  /* 0x0000000004107984 */ /* 0x000e280000000a00 */
[----:B------:R-:W1:Y:S04]  /*3840*/  LDS.64 R18, [R2] ;  /* 0x0000000002127984 */ /* 0x000e680000000a00 */
[----:B------:R-:W1:Y:S04]  /*3850*/  LDS.64 R20, [R7] ;  /* 0x0000000007147984 */ /* 0x000e680000000a00 */
[----:B------:R-:W3:Y:S01]  /*3860*/  LDS.64 R22, [R6] ;  /* 0x0000000006167984 */ /* 0x000ee20000000a00 */
[----:B------:R-:W-:-:S03]  /*3870*/  ISETP.GE.AND P1, PT, R0, 0x80, PT ;  /* 0x000000800000780c */ /* 0x000fc60003f26270 */
[----:B------:R4:W-:Y:S04]  /*3880*/  STL [R1+0x104], R28 ;  /* 0x0001041c01007387 */ /* 0x0009e80000100800 */
[----:B--2---:R-:W-:Y:S04]  /*3890*/  STL [R1+0x390], R27 ;  /* 0x0003901b01007387 */ /* 0x004fe80000100800 */
[----:B----4-:R2:W-:Y:S01]  /*38a0*/  STL [R1+0x398], R26 ;  /* 0x0003981a01007387 */ /* 0x0105e20000100800 */
[----:B------:R-:W-:Y:S01]  /*38b0*/  IMAD.MOV.U32 R28, RZ, RZ, RZ ;  /* 0x000000ffff1c7224 */ /* 0x000fe200078e00ff */
[----:B--2---:R-:W-:-:S05]  /*38c0*/  CS2R R26, SRZ ;  /* 0x00000000001a7805 */ /* 0x004fca000001ff00 */
[----:B0-----:R0:W2:Y:S04]  /*38d0*/  @!P1 LDG.E.EL R28, desc[UR6][R16.64] ;  /* 0x00000006101c9981 */ /* 0x0010a8000c2e1900 */
[----:B-1----:R1:W4:Y:S04]  /*38e0*/  @!P1 LDG.E.EL R27, desc[UR6][R18.64] ;  /* 0x00000006121b9981 */ /* 0x002328000c2e1900 */
[----:B------:R0:W2:Y:S04]  /*38f0*/  @!P1 LDG.E.EL R26, desc[UR6][R20.64] ;  /* 0x00000006141a9981 */ /* 0x0000a8000c2e1900 */
[----:B---3--:R3:W-:Y:S02]  /*3900*/  STL [R1+0x404], R25 ;  /* 0x0004041901007387 */ /* 0x0087e40000100800 */
[----:B---3--:R-:W-:-:S06]  /*3910*/  IMAD.MOV.U32 R25, RZ, RZ, RZ ;  /* 0x000000ffff197224 */ /* 0x008fcc00078e00ff */
[----:B------:R-:W3:Y:S01]  /*3920*/  @!P1 LDG.E.EL R25, desc[UR6][R22.64] ;  /* 0x0000000616199981 */ /* 0x000ee2000c2e1900 */
[----:B------:R-:W-:Y:S06]  /*3930*/  BAR.SYNC.DEFER_BLOCKING 0x0 ;  /* 0x0000000000007b1d */ /* 0x000fec0000010000 */
[----:B------:R-:W-:Y:S04]  /*3940*/  STS.64 [R5], R46 ;  /* 0x0000002e05007388 */ /* 0x000fe80000000a00 */
[----:B------:R-:W-:Y:S04]  /*3950*/  STS.64 [R5+0x10], R54 ;  /* 0x0000103605007388 */ /* 0x000fe80000000a00 */
[----:B------:R-:W-:Y:S04]  /*3960*/  STS.64 [R3], R56 ;  /* 0x0000003803007388 */ /* 0x000fe80000000a00 */
[----:B-----5:R-:W-:Y:S01]  /*3970*/  STS.64 [R5+0x30], R60 ;  /* 0x0000303c05007388 */ /* 0x020fe20000000a00 */
[----:B------:R-:W-:Y:S06]  /*3980*/  BAR.SYNC.DEFER_BLOCKING 0x0 ;  /* 0x0000000000007b1d */ /* 0x000fec0000010000 */
[----:B0-----:R-:W0:Y:S01]  /*3990*/  LDS.64 R16, [R4] ;  /* 0x0000000004107984 */ /* 0x001e220000000a00 */
[----:B------:R-:W-:-:S04]  /*39a0*/  LOP3.LUT R8, R8, 0xfffdffff, RZ, 0xc0, !PT ;  /* 0xfffdffff08087812 */ /* 0x000fc800078ec0ff */
[----:B------:R-:W-:Y:S02]  /*39b0*/  @P0 LOP3.LUT R8, R8, 0x20000, RZ, 0xfc, !PT ;  /* 0x0002000008080812 */ /* 0x000fe400078efcff */
[----:B0-----:R-:W-:-:S05]  /*39c0*/  IADD3 R46, P0, R16, R11, RZ ;  /* 0x0000000b102e7210 */ /* 0x001fca0007f1e0ff */
[----:B-1----:R-:W-:Y:S01]  /*39d0*/  IMAD.X R19, R17, 0x1, R10, P0 ;  /* 0x0000000111137824 */ /* 0x002fe200000e060a */
[----:B------:R-:W-:-:S05]  /*39e0*/  IADD3 R47, P0, R16, R24, RZ ;  /* 0x00000018102f7210 */ /* 0x000fca0007f1e0ff */
[C---:B------:R-:W-:Y:S01]  /*39f0*/  IMAD.X R18, R17.reuse, 0x1, R13, P0 ;  /* 0x0000000111127824 */ /* 0x040fe200000e060d */
[----:B------:R-:W-:Y:S01]  /*3a00*/  IADD3 R50, P0, R16, R14, RZ ;  /* 0x0000000e10327210 */ /* 0x000fe20007f1e0ff */
[----:B------:R0:W-:Y:S04]  /*3a10*/  STL [R1+0x40], R19 ;  /* 0x0000401301007387 */ /* 0x0001e80000100800 */
[----:B------:R-:W5:Y:S04]  /*3a20*/  LDL.LU R48, [R1+0x100] ;  /* 0x0001000001307983 */ /* 0x000f680000300800 */
[----:B------:R-:W5:Y:S01]  /*3a30*/  LDL.LU R49, [R1+0xc4] ;  /* 0x0000c40001317983 */ /* 0x000f620000300800 */
[----:B0-----:R-:W-:-:S03]  /*3a40*/  IMAD.X R19, R17, 0x1, R12, P0 ;  /* 0x0000000111137824 */ /* 0x001fc600000e060c */
[----:B------:R-:W0:Y:S04]  /*3a50*/  LDS.64 R16, [R2] ;  /* 0x0000000002107984 */ /* 0x000e280000000a00 */
[----:B------:R0:W-:Y:S04]  /*3a60*/  STL [R1+0x80], R18 ;  /* 0x0000801201007387 */ /* 0x0001e80000100800 */
[----:B------:R-:W-:Y:S04]  /*3a70*/  STL [R1+0x84], R19 ;  /* 0x0000841301007387 */ /* 0x000fe80000100800 */
[----:B------:R-:W5:Y:S04]  /*3a80*/  LDL.LU R44, [R1+0x118] ;  /* 0x00011800012c7983 */ /* 0x000f680000300800 */
[----:B------:R-:W5:Y:S01]  /*3a90*/  LDL.LU R45, [R1+0xf4] ;  /* 0x0000f400012d7983 */ /* 0x000f620000300800 */
[----:B0-----:R-:W-:-:S05]  /*3aa0*/  IADD3 R18, P0, R16, R11, RZ ;  /* 0x0000000b10127210 */ /* 0x001fca0007f1e0ff */
[----:B------:R0:W-:Y:S02]  /*3ab0*/  STL [R1+0x1d0], R18 ;  /* 0x0001d01201007387 */ /* 0x0001e40000100800 */
[----:B0-----:R-:W-:Y:S01]  /*3ac0*/  IMAD.X R18, R17, 0x1, R10, P0 ;  /* 0x0000000111127824 */ /* 0x001fe200000e060a */
[----:B------:R-:W-:-:S04]  /*3ad0*/  IADD3 R20, P0, R16, R24, RZ ;  /* 0x0000001810147210 */ /* 0x000fc80007f1e0ff */
[----:B------:R0:W-:Y:S01]  /*3ae0*/  STL [R1+0x248], R18 ;  /* 0x0002481201007387 */ /* 0x0001e20000100800 */
[----:B------:R-:W-:-:S03]  /*3af0*/  IMAD.X R19, R17, 0x1, R13, P0 ;  /* 0x0000000111137824 */ /* 0x000fc600000e060d */
[----:B--2---:R-:W-:Y:S04]  /*3b00*/  STL [R1+0x414], R28 ;  /* 0x0004141c01007387 */ /* 0x004fe80000100800 */
[----:B------:R-:W-:Y:S01]  /*3b10*/  STL [R1+0x1f4], R20 ;  /* 0x0001f41401007387 */ /* 0x000fe20000100800 */
[----:B0-----:R-:W-:-:S03]  /*3b20*/  IADD3 R18, P0, R16, R14, RZ ;  /* 0x0000000e10127210 */ /* 0x001fc60007f1e0ff */
[----:B----4-:R-:W-:Y:S04]  /*3b30*/  STL [R1+0x418], R27 ;  /* 0x0004181b01007387 */ /* 0x010fe80000100800 */
[----:B------:R-:W2:Y:S04]  /*3b40*/  LDL.LU R54, [R1+0x114] ;  /* 0x0001140001367983 */ /* 0x000ea80000300800 */
[----:B------:R-:W-:Y:S04]  /*3b50*/  STL [R1+0x41c], R26 ;  /* 0x00041c1a01007387 */ /* 0x000fe80000100800 */
[----:B------:R-:W-:Y:S04]  /*3b60*/  STL [R1+0x280], R19 ;  /* 0x0002801301007387 */ /* 0x000fe80000100800 */
[----:B---3--:R-:W-:Y:S04]  /*3b70*/  STL [R1+0x420], R25 ;  /* 0x0004201901007387 */ /* 0x008fe80000100800 */
[----:B------:R-:W3:Y:S04]  /*3b80*/  LDL.LU R55, [R1+0xf0] ;  /* 0x0000f00001377983 */ /* 0x000ee80000300800 */
[----:B------:R0:W-:Y:S02]  /*3b90*/  STL [R1+0x1f8], R18 ;  /* 0x0001f81201007387 */ /* 0x0001e40000100800 */
[----:B0-----:R-:W-:-:S02]  /*3ba0*/  IMAD.X R18, R17, 0x1, R12, P0 ;  /* 0x0000000111127824 */ /* 0x001fc400000e060c */
[----:B------:R-:W0:Y:S04]  /*3bb0*/  LDS.64 R16, [R7] ;  /* 0x0000000007107984 */ /* 0x000e280000000a00 */
[----:B------:R1:W-:Y:S01]  /*3bc0*/  STL [R1+0x3fc], R18 ;  /* 0x0003fc1201007387 */ /* 0x0003e20000100800 */
[----:B0-----:R-:W-:-:S05]  /*3bd0*/  IADD3 R20, P0, R16, R11, RZ ;  /* 0x0000000b10147210 */ /* 0x001fca0007f1e0ff */
[----:B------:R-:W-:Y:S01]  /*3be0*/  IMAD.X R19, R17, 0x1, R10, P0 ;  /* 0x0000000111137824 */ /* 0x000fe200000e060a */
[----:B------:R0:W-:Y:S04]  /*3bf0*/  STL [R1+0x1d4], R20 ;  /* 0x0001d41401007387 */ /* 0x0001e80000100800 */
[----:B------:R-:W4:Y:S04]  /*3c00*/  LDL.LU R56, [R1+0x11c] ;  /* 0x00011c0001387983 */ /* 0x000f280000300800 */
[----:B------:R0:W-:Y:S04]  /*3c10*/  STL [R1+0x24c], R19 ;  /* 0x00024c1301007387 */ /* 0x0001e80000100800 */
[----:B------:R-:W4:Y:S01]  /*3c20*/  LDL.LU R57, [R1+0xfc] ;  /* 0x0000fc0001397983 */ /* 0x000f220000300800 */
[----:B-1----:R-:W-:-:S05]  /*3c30*/  IADD3 R18, P0, R16, R24, RZ ;  /* 0x0000001810127210 */ /* 0x002fca0007f1e0ff */
[C---:B0-----:R-:W-:Y:S01]  /*3c40*/  IMAD.X R20, R17.reuse, 0x1, R13, P0 ;  /* 0x0000000111147824 */ /* 0x041fe200000e060d */
[----:B------:R-:W-:Y:S01]  /*3c50*/  IADD3 R19, P0, R16, R14, RZ ;  /* 0x0000000e10137210 */ /* 0x000fe20007f1e0ff */
[----:B------:R0:W-:Y:S04]  /*3c60*/  STL [R1+0x214], R18 ;  /* 0x0002141201007387 */ /* 0x0001e80000100800 */
[----:B0-----:R-:W-:Y:S02]  /*3c70*/  IMAD.X R18, R17, 0x1, R12, P0 ;  /* 0x0000000111127824 */ /* 0x001fe400000e060c */
[----:B------:R-:W0:Y:S04]  /*3c80*/  LDS.64 R16, [R6] ;  /* 0x0000000006107984 */ /* 0x000e280000000a00 */
[----:B------:R-:W-:Y:S04]  /*3c90*/  STL [R1+0x410], R20 ;  /* 0x0004101401007387 */ /* 0x000fe80000100800 */
[----:B------:R0:W-:Y:S04]  /*3ca0*/  STL [R1+0x220], R19 ;  /* 0x0002201301007387 */ /* 0x0001e80000100800 */
[----:B------:R1:W-:Y:S01]  /*3cb0*/  STL [R1+0x430], R18 ;  /* 0x0004301201007387 */ /* 0x0003e20000100800 */
[----:B------:R-:W-:Y:S01]  /*3cc0*/  BAR.SYNC.DEFER_BLOCKING 0x0 ;  /* 0x0000000000007b1d */ /* 0x000fe20000010000 */
[----:B0-----:R-:W-:-:S05]  /*3cd0*/  IADD3 R19, P0, R16, R11, RZ ;  /* 0x0000000b10137210 */ /* 0x001fca0007f1e0ff */
[C---:B-1----:R-:W-:Y:S01]  /*3ce0*/  IMAD.X R18, R17.reuse, 0x1, R10, P0 ;  /* 0x0000000111127824 */ /* 0x042fe200000e060a */
[----:B------:R-:W-:Y:S01]  /*3cf0*/  IADD3 R20, P0, R16, R24, RZ ;  /* 0x0000001810147210 */ /* 0x000fe20007f1e0ff */
[----:B------:R0:W-:Y:S04]  /*3d00*/  STL [R1+0x1e4], R19 ;  /* 0x0001e41301007387 */ /* 0x0001e80000100800 */
[----:B------:R1:W-:Y:S01]  /*3d10*/  STL [R1+0x254], R18 ;  /* 0x0002541201007387 */ /* 0x0003e20000100800 */
[----:B0-----:R-:W-:Y:S01]  /*3d20*/  IMAD.X R19, R17, 0x1, R13, P0 ;  /* 0x0000000111137824 */ /* 0x001fe200000e060d */
[----:B-1----:R-:W-:-:S05]  /*3d30*/  IADD3 R18, P0, R16, R14, RZ ;  /* 0x0000000e10127210 */ /* 0x002fca0007f1e0ff */
[----:B------:R-:W-:Y:S01]  /*3d40*/  IMAD.X R16, R17, 0x1, R12, P0 ;  /* 0x0000000111107824 */ /* 0x000fe200000e060c */
[----:B-----5:R-:W-:Y:S01]  /*3d50*/  IADD3 R34, P0, R48, UR4, RZ ;  /* 0x0000000430227c10 */ /* 0x020fe2000ff1e0ff */
[----:B------:R-:W-:Y:S03]  /*3d60*/  STL [R1+0x22c], R20 ;  /* 0x00022c1401007387 */ /* 0x000fe60000100800 */
[----:B------:R-:W-:Y:S02]  /*3d70*/  IADD3.X R35, R49, UR5, RZ, P0, !PT ;  /* 0x0000000531237c10 */ /* 0x000fe400087fe4ff */
[----:B------:R-:W-:Y:S01]  /*3d80*/  IADD3 R28, P0, R48, UR8, RZ ;  /* 0x00000008301c7c10 */ /* 0x000fe2000ff1e0ff */
[----:B------:R-:W-:Y:S03]  /*3d90*/  STL [R1+0x440], R19 ;  /* 0x0004401301007387 */ /* 0x000fe60000100800 */
[----:B------:R-:W-:Y:S01]  /*3da0*/  IADD3.X R29, R49, UR9, RZ, P0, !PT ;  /* 0x00000009311d7c10 */ /* 0x000fe200087fe4ff */
[----:B------:R0:W-:Y:S02]  /*3db0*/  STL [R1+0x344], R18 ;  /* 0x0003441201007387 */ /* 0x0001e40000100800 */
[----:B0-----:R-:W-:-:S04]  /*3dc0*/  IADD3 R18, P0, R48, UR10, RZ ;  /* 0x0000000a30127c10 */ /* 0x001fc8000ff1e0ff */
[----:B------:R-:W-:Y:S02]  /*3dd0*/  IADD3.X R19, R49, UR11, RZ, P0, !PT ;  /* 0x0000000b31137c10 */ /* 0x000fe400087fe4ff */
[----:B------:R-:W-:-:S04]  /*3de0*/  IADD3 R36, P0, R44, UR4, RZ ;  /* 0x000000042c247c10 */ /* 0x000fc8000ff1e0ff */
[----:B------:R-:W-:Y:S02]  /*3df0*/  IADD3.X R37, R45, UR5, RZ, P0, !PT ;  /* 0x000000052d257c10 */ /* 0x000fe400087fe4ff */
[----:B------:R-:W-:-:S04]  /*3e00*/  IADD3 R22, P0, R44, UR8, RZ ;  /* 0x000000082c167c10 */ /* 0x000fc8000ff1e0ff */
[----:B------:R-:W-:Y:S02]  /*3e10*/  IADD3.X R23, R45, UR9, RZ, P0, !PT ;  /* 0x000000092d177c10 */ /* 0x000fe400087fe4ff */
[----:B------:R-:W-:-:S04]  /*3e20*/  IADD3 R26, P0, R44, UR10, RZ ;  /* 0x0000000a2c1a7c10 */ /* 0x000fc8000ff1e0ff */
[----:B------:R-:W-:Y:S02]  /*3e30*/  IADD3.X R27, R45, UR11, RZ, P0, !PT ;  /* 0x0000000b2d1b7c10 */ /* 0x000fe400087fe4ff */
[----:B--2---:R-:W-:Y:S01]  /*3e40*/  IADD3 R38, P0, R54, UR4, RZ ;  /* 0x0000000436267c10 */ /* 0x004fe2000ff1e0ff */
[----:B------:R-:W-:-:S04]  /*3e50*/  IMAD.WIDE R34, R58, 0x4, R34 ;  /* 0x000000043a227825 */ /* 0x000fc800078e0222 */
[----:B------:R-:W-:-:S04]  /*3e60*/  IMAD.WIDE R36, R58, 0x4, R36 ;  /* 0x000000043a247825 */ /* 0x000fc800078e0224 */
[----:B------:R-:W-:-:S04]  /*3e70*/  IMAD.WIDE R34, R9, 0x4, R34 ;  /* 0x0000000409227825 */ /* 0x000fc800078e0222 */
[----:B------:R-:W-:Y:S01]  /*3e80*/  IMAD.WIDE R36, R9, 0x4, R36 ;  /* 0x0000000409247825 */ /* 0x000fe200078e0224 */
[----:B------:R-:W-:Y:S04]  /*3e90*/  STS.64 [R5], R34 ;  /* 0x0000002205007388 */ /* 0x000fe80000000a00 */
[----:B------:R-:W-:Y:S04]  /*3ea0*/  STS.64 [R5+0x10], R36 ;  /* 0x0000102405007388 */ /* 0x000fe80000000a00 */
[----:B------:R0:W-:Y:S01]  /*3eb0*/  STL [R1+0x470], R16 ;  /* 0x0004701001007387 */ /* 0x0001e20000100800 */
[----:B---3--:R-:W-:-:S03]  /*3ec0*/  IADD3.X R39, R55, UR5, RZ, P0, !PT ;  /* 0x0000000537277c10 */ /* 0x008fc600087fe4ff */
[----:B------:R-:W-:-:S04]  /*3ed0*/  IMAD.WIDE R38, R58, 0x4, R38 ;  /* 0x000000043a267825 */ /* 0x000fc800078e0226 */
[----:B------:R-:W-:-:S05]  /*3ee0*/  IMAD.WIDE R38, R9, 0x4, R38 ;  /* 0x0000000409267825 */ /* 0x000fca00078e0226 */
[----:B------:R-:W-:Y:S01]  /*3ef0*/  STS.64 [R3], R38 ;  /* 0x0000002603007388 */ /* 0x000fe20000000a00 */
[----:B----4-:R-:W-:-:S04]  /*3f00*/  IADD3 R40, P1, R56, UR4, RZ ;  /* 0x0000000438287c10 */ /* 0x010fc8000ff3e0ff */
[----:B------:R-:W-:-:S03]  /*3f10*/  IADD3.X R41, R57, UR5, RZ, P1, !PT ;  /* 0x0000000539297c10 */ /* 0x000fc60008ffe4ff */
[----:B------:R-:W-:-:S04]  /*3f20*/  IMAD.WIDE R40, R58, 0x4, R40 ;  /* 0x000000043a287825 */ /* 0x000fc800078e0228 */
[----:B------:R-:W-:-:S05]  /*3f30*/  IMAD.WIDE R40, R9, 0x4, R40 ;  /* 0x0000000409287825 */ /* 0x000fca00078e0228 */
        /* <DEDUP_REMOVED lines=9> */
[----:B------:R-:W-:Y:S01]  /*3fd0*/  LOP3.LUT P0, RZ, R8, 0x10, RZ, 0xc0, !PT ;  /* 0x0000001008ff7812 */ /* 0x000fe2000780c0ff */
[----:B------:R-:W2:Y:S01]  /*3fe0*/  LDS.64 R38, [R7] ;  /* 0x0000000007267984 */ /* 0x000ea20000000a00 */
[----:B------:R-:W-:-:S03]  /*3ff0*/  IADD3 R30, P1, R56, UR8, RZ ;  /* 0x00000008381e7c10 */ /* 0x000fc6000ff3e0ff */
[----:B------:R-:W3:Y:S08]  /*4000*/  LDS.64 R40, [R6] ;  /* 0x0000000006287984 */ /* 0x000ef00000000a00 */
[----:B-1----:R-:W4:Y:S01]  /*4010*/  @P0 LDG.E.EL R25, desc[UR6][R36.64] ;  /* 0x0000000624190981 */ /* 0x002f22000c2e1900 */
[----:B------:R-:W-:Y:S02]  /*4020*/  IADD3.X R31, R57, UR9, RZ, P1, !PT ;  /* 0x00000009391f7c10 */ /* 0x000fe40008ffe4ff */
[----:B------:R-:W-:-:S04]  /*4030*/  IADD3 R32, P1, R56, UR10, RZ ;  /* 0x0000000a38207c10 */ /* 0x000fc8000ff3e0ff */
[----:B------:R-:W-:Y:S02]  /*4040*/  IADD3.X R33, R57, UR11, RZ, P1, !PT ;  /* 0x0000000b39217c10 */ /* 0x000fe40008ffe4ff */
[C---:B------:R-:W-:Y:S01]  /*4050*/  LOP3.LUT P1, RZ, R8.reuse, 0x40000, RZ, 0xc0, !PT ;  /* 0x0004000008ff7812 */ /* 0x040fe2000782c0ff */
[----:B------:R-:W-:Y:S01]  /*4060*/  IMAD.MOV.U32 R44, RZ, RZ, RZ ;  /* 0x000000ffff2c7224 */ /* 0x000fe200078e00ff */
[----:B------:R-:W-:-:S11]  /*4070*/  LOP3.LUT R8, R8, 0xfffeffff, RZ, 0xc0, !PT ;  /* 0xfffeffff08087812 */ /* 0x000fd600078ec0ff */
        /* <DEDUP_REMOVED lines=25> */
[----:B------:R-:W-:Y:S04]  /*4210*/  STL [R1+0x55c], R52 ;  /* 0x00055c3401007387 */ /* 0x000fe80000100800 */
        /* <DEDUP_REMOVED lines=9> */
[----:B--2---:R0:W-:Y:S02]  /*42b0*/  STL [R1+0x100], R34 ;  /* 0x0001002201007387 */ /* 0x0041e40000100800 */
[----:B0-----:R-:W-:-:S06]  /*42c0*/  IMAD.MOV.U32 R34, RZ, RZ, RZ ;  /* 0x000000ffff227224 */ /* 0x001fcc00078e00ff */
[----:B----4-:R0:W2:Y:S04]  /*42d0*/  @P2 LDG.E.EL R34, desc[UR6][R28.64] ;  /* 0x000000061c222981 */ /* 0x0100a8000c2e1900 */
[----:B---3--:R1:W-:Y:S01]  /*42e0*/  STL [R1+0x3c0], R25 ;  /* 0x0003c01901007387 */ /* 0x0083e20000100800 */
[----:B------:R-:W-:-:S03]  /*42f0*/  IMAD.WIDE R18, R53, 0x4, R18 ;  /* 0x0000000435127825 */ /* 0x000fc600078e0212 */
[----:B------:R-:W3:Y:S01]  /*4300*/  LDL.LU.64 R60, [R1+0x78] ;  /* 0x00007800013c7983 */ /* 0x000ee20000300a00 */
[----:B-1----:R-:W-:-:S03]  /*4310*/  IMAD.MOV.U32 R25, RZ, RZ, RZ ;  /* 0x000000ffff197224 */ /* 0x002fc600078e00ff */
[----:B------:R-:W4:Y:S01]  /*4320*/  LDL.LU.64 R48, [R1+0x70] ;  /* 0x0000700001307983 */ /* 0x000f220000300a00 */
[----:B------:R-:W-:-:S03]  /*4330*/  IMAD.WIDE R20, R53, 0x4, R26 ;  /* 0x0000000435147825 */ /* 0x000fc600078e021a */
[----:B------:R-:W5:Y:S04]  /*4340*/  LDL.LU.64 R44, [R1+0x60] ;  /* 0x00006000012c7983 */ /* 0x000f680000300a00 */
[----:B------:R-:W2:Y:S01]  /*4350*/  @P2 LDG.E.EL R25, desc[UR6][R30.64] ;  /* 0x000000061e192981 */ /* 0x000ea2000c2e1900 */
[----:B------:R-:W-:-:S04]  /*4360*/  IMAD.WIDE R16, R53, 0x4, R16 ;  /* 0x0000000435107825 */ /* 0x000fc800078e0210 */
[----:B------:R-:W-:Y:S01]  /*4370*/  IMAD.WIDE R22, R53, 0x4, R32 ;  /* 0x0000000435167825 */ /* 0x000fe200078e0220 */
[----:B------:R-:W3:Y:S01]  /*4380*/  LDL.LU.64 R54, [R1+0x30] ;  /* 0x0000300001367983 */ /* 0x000ee20000300a00 */
[----:B------:R-:W-:Y:S02]  /*4390*/  BAR.SYNC.DEFER_BLOCKING 0x0 ;  /* 0x0000000000007b1d */ /* 0x000fe40000010000 */
[----:B------:R-:W-:-:S04]  /*43a0*/  IMAD.WIDE R18, R59, 0x4, R18 ;  /* 0x000000043b127825 */ /* 0x000fc800078e0212 */
[C---:B------:R-:W-:Y:S01]  /*43b0*/  IMAD.WIDE R20, R59.reuse, 0x4, R20 ;  /* 0x000000043b147825 */ /* 0x040fe200078e0214 */
[----:B------:R-:W-:Y:S01]  /*43c0*/  CS2R R26, SRZ ;  /* 0x00000000001a7805 */ /* 0x000fe2000001ff00 */
[----:B------:R-:W3:Y:S02]  /*43d0*/  LDL.LU.64 R56, [R1+0x28] ;  /* 0x0000280001387983 */ /* 0x000ee40000300a00 */
[----:B------:R-:W-:-:S04]  /*43e0*/  IMAD.WIDE R16, R59, 0x4, R16 ;  /* 0x000000043b107825 */ /* 0x000fc800078e0210 */
[----:B------:R-:W-:Y:S02]  /*43f0*/  IMAD.WIDE R22, R59, 0x4, R22 ;  /* 0x000000043b167825 */ /* 0x000fe400078e0216 */
[----:B------:R-:W3:Y:S04]  /*4400*/  LDL.LU.64 R58, [R1+0x20] ;  /* 0x00002000013a7983 */ /* 0x000ee80000300a00 */
[----:B------:R-:W-:Y:S04]  /*4410*/  STS.64 [R5], R18 ;  /* 0x0000001205007388 */ /* 0x000fe80000000a00 */
[----:B------:R-:W-:Y:S04]  /*4420*/  STS.64 [R5+0x10], R20 ;  /* 0x0000101405007388 */ /* 0x000fe80000000a00 */
[----:B------:R-:W-:Y:S04]  /*4430*/  STS.64 [R3], R16 ;  /* 0x0000001003007388 */ /* 0x000fe80000000a00 */
[----:B------:R-:W-:Y:S01]  /*4440*/  STS.64 [R5+0x30], R22 ;  /* 0x0000301605007388 */ /* 0x000fe20000000a00 */
[----:B------:R-:W-:Y:S06]  /*4450*/  BAR.SYNC.DEFER_BLOCKING 0x0 ;  /* 0x0000000000007b1d */ /* 0x000fec0000010000 */
[----:B------:R-:W1:Y:S04]  /*4460*/  LDS.64 R18, [R2] ;  /* 0x0000000002127984 */ /* 0x000e680000000a00 */
[----:B------:R-:W0:Y:S04]  /*4470*/  LDS.64 R20, [R7] ;  /* 0x0000000007147984 */ /* 0x000e280000000a00 */
[----:B------:R-:W-:Y:S04]  /*4480*/  LDS.64 R22, [R6] ;  /* 0x0000000006167984 */ /* 0x000fe80000000a00 */
[----:B------:R-:W0:Y:S04]  /*4490*/  LDS.64 R16, [R4] ;  /* 0x0000000004107984 */ /* 0x000e280000000a00 */
[----:B-1----:R-:W5:Y:S04]  /*44a0*/  @P4 LDG.E.EL R27, desc[UR6][R18.64] ;  /* 0x00000006121b4981 */ /* 0x002f68000c2e1900 */
[----:B0-----:R-:W5:Y:S01]  /*44b0*/  @P5 LDG.E.EL R26, desc[UR6][R20.64] ;  /* 0x00000006141a5981 */ /* 0x001f62000c2e1900 */
[----:B------:R-:W-:-:S06]  /*44c0*/  IMAD.MOV.U32 R28, RZ, RZ, RZ ;  /* 0x000000ffff1c7224 */ /* 0x000fcc00078e00ff */
[----:B------:R-:W5:Y:S04]  /*44d0*/  @P3 LDG.E.EL R28, desc[UR6][R16.64] ;  /* 0x00000006101c3981 */ /* 0x000f68000c2e1900 */
[----:B--2---:R0:W-:Y:S02]  /*44e0*/  STL [R1+0x3f8], R25 ;  /* 0x0003f81901007387 */ /* 0x0041e40000100800 */
[----:B0-----:R-:W-:-:S06]  /*44f0*/  IMAD.MOV.U32 R25, RZ, RZ, RZ ;  /* 0x000000ffff197224 */ /* 0x001fcc00078e00ff */
[----:B------:R0:W2:Y:S04]  /*4500*/  @P6 LDG.E.EL R25, desc[UR6][R22.64] ;  /* 0x0000000616196981 */ /* 0x0000a8000c2e1900 */
[----:B------:R-:W-:Y:S01]  /*4510*/  STL [R1+0x3f0], R34 ;  /* 0x0003f02201007387 */ /* 0x000fe20000100800 */
[----:B0-----:R-:W-:-:S03]  /*4520*/  IMAD.WIDE R22, R15, 0x4, R42 ;  /* 0x000000040f167825 */ /* 0x001fc600078e022a */
[----:B------:R-:W2:Y:S01]  /*4530*/  LDL.LU.64 R42, [R1+0x568] ;  /* 0x00056800012a7983 */ /* 0x000ea20000300a00 */
[C---:B---3--:R-:W-:Y:S01]  /*4540*/  IMAD.WIDE R16, R15.reuse, 0x4, R60 ;  /* 0x000000040f107825 */ /* 0x048fe200078e023c */
[----:B------:R-:W-:Y:S03]  /*4550*/  BAR.SYNC.DEFER_BLOCKING 0x0 ;  /* 0x0000000000007b1d */ /* 0x000fe60000010000 */
[----:B----4-:R-:W-:-:S04]  /*4560*/  IMAD.WIDE R18, R15, 0x4, R48 ;  /* 0x000000040f127825 */ /* 0x010fc800078e0230 */
[----:B-----5:R-:W-:Y:S01]  /*4570*/  IMAD.WIDE R20, R15, 0x4, R44 ;  /* 0x000000040f147825 */ /* 0x020fe200078e022c */
[----:B------:R-:W-:Y:S04]  /*4580*/  STS.64 [R5], R16 ;  /* 0x0000001005007388 */ /* 0x000fe80000000a00 */
[----:B------:R-:W-:Y:S04]  /*4590*/  STS.64 [R5+0x10], R18 ;  /* 0x0000101205007388 */ /* 0x000fe80000000a00 */
[----:B------:R-:W-:Y:S04]  /*45a0*/  STS.64 [R3], R20 ;  /* 0x0000001403007388 */ /* 0x000fe80000000a00 */
[----:B------:R-:W-:Y:S01]  /*45b0*/  STS.64 [R5+0x30], R22 ;  /* 0x0000301605007388 */ /* 0x000fe20000000a00 */
[----:B------:R-:W-:Y:S06]  /*45c0*/  BAR.SYNC.DEFER_BLOCKING 0x0 ;  /* 0x0000000000007b1d */ /* 0x000fec0000010000 */
[----:B------:R-:W0:Y:S04]  /*45d0*/  LDS.64 R16, [R4] ;  /* 0x0000000004107984 */ /* 0x000e280000000a00 */
[----:B------:R-:W1:Y:S04]  /*45e0*/  LDS.64 R18, [R2] ;  /* 0x0000000002127984 */ /* 0x000e680000000a00 */
[----:B------:R-:W-:Y:S04]  /*45f0*/  LDS.64 R20, [R7] ;  /* 0x0000000007147984 */ /* 0x000fe80000000a00 */
[----:B------:R-:W3:Y:S01]  /*4600*/  LDS.64 R22, [R6] ;  /* 0x0000000006167984 */ /* 0x000ee20000000a00 */
[----:B------:R-:W-:Y:S01]  /*4610*/  ISETP.GE.AND P1, PT, R0, 0x80, PT ;  /* 0x000000800000780c */ /* 0x000fe20003f26270 */
[----:B------:R-:W-:-:S02]  /*4620*/  IMAD.MOV.U32 R15, RZ, RZ, RZ ;  /* 0x000000ffff0f7224 */ /* 0x000fc400078e00ff */
[----:B------:R-:W-:Y:S04]  /*4630*/  STL [R1+0x348], R27 ;  /* 0x0003481b01007387 */ /* 0x000fe80000100800 */
[----:B------:R4:W-:Y:S02]  /*4640*/  STL [R1+0x354], R26 ;  /* 0x0003541a01007387 */ /* 0x0009e40000100800 */
[----:B----4-:R-:W-:-:S06]  /*4650*/  CS2R R26, SRZ ;  /* 0x00000000001a7805 */ /* 0x010fcc000001ff00 */
[----:B0-----:R0:W4:Y:S04]  /*4660*/  @!P1 LDG.E.EL R27, desc[UR6][R16.64] ;  /* 0x00000006101b9981 */ /* 0x001128000c2e1900 */
[----:B-1----:R-:W5:Y:S04]  /*4670*/  @!P1 LDG.E.EL R26, desc[UR6][R18.64] ;  /* 0x00000006121a9981 */ /* 0x002f68000c2e1900 */
[----:B---3--:R-:W3:Y:S01]  /*4680*/  @!P1 LDG.E.EL R15, desc[UR6][R22.64] ;  /* 0x00000006160f9981 */ /* 0x008ee2000c2e1900 */
[----:B------:R-:W-:-:S04]  /*4690*/  LOP3.LUT R8, R8, 0xffffbfff, RZ, 0xc0, !PT ;  /* 0xffffbfff08087812 */ /* 0x000fc800078ec0ff */
[----:B------:R-:W-:Y:S01]  /*46a0*/  @P0 LOP3.LUT R8, R8, 0x4000, RZ, 0xfc, !PT ;  /* 0x0000400008080812 */ /* 0x000fe200078efcff */
[----:B--2---:R1:W-:Y:S02]  /*46b0*/  STL [R1+0x3c4], R25 ;  /* 0x0003c41901007387 */ /* 0x0043e40000100800 */
[----:B-1----:R-:W-:-:S06]  /*46c0*/  IMAD.MOV.U32 R25, RZ, RZ, RZ ;  /* 0x000000ffff197224 */ /* 0x002fcc00078e00ff */
[----:B------:R-:W2:Y:S01]  /*46d0*/  @!P1 LDG.E.EL R25, desc[UR6][R20.64] ;  /* 0x0000000614199981 */ /* 0x000ea2000c2e1900 */
[----:B------:R-:W-:Y:S06]  /*46e0*/  BAR.SYNC.DEFER_BLOCKING 0x0 ;  /* 0x0000000000007b1d */ /* 0x000fec0000010000 */
[----:B------:R-:W-:Y:S04]  /*46f0*/  STS.64 [R5], R54 ;  /* 0x0000003605007388 */ /* 0x000fe80000000a00 */
[----:B------:R1:W-:Y:S04]  /*4700*/  STS.64 [R5+0x10], R56 ;  /* 0x0000103805007388 */ /* 0x0003e80000000a00 */
[----:B------:R-:W-:Y:S04]  /*4710*/  STS.64 [R3], R58 ;  /* 0x0000003a03007388 */ /* 0x000fe80000000a00 */
[----:B------:R-:W-:Y:S01]  /*4720*/  STS.64 [R5+0x30], R42 ;  /* 0x0000302a05007388 */ /* 0x000fe20000000a00 */
[----:B------:R-:W-:Y:S06]  /*4730*/  BAR.SYNC.DEFER_BLOCKING 0x0 ;  /* 0x0000000000007b1d */ /* 0x000fec0000010000 */
[----:B0-----:R-:W0:Y:S04]  /*4740*/  LDS.64 R16, [R4] ;  /* 0x0000000004107984 */ /* 0x001e280000000a00 */
[----:B------:R-:W-:Y:S04]  /*4750*/  STL [R1+0xf0], R28 ;  /* 0x0000f01c01007387 */ /* 0x000fe80000100800 */
[----:B-1----:R-:W3:Y:S04]  /*4760*/  LDL.LU R56, [R1+0x120] ;  /* 0x0001200001387983 */ /* 0x002ee80000300800 */
[----:B------:R-:W3:Y:S01]  /*4770*/  LDL.LU R57, [R1+0xb8] ;  /* 0x0000b80001397983 */ /* 0x000ee20000300800 */
[----:B0-----:R-:W-:-:S05]  /*4780*/  IADD3 R40, P0, R16, R11, RZ ;  /* 0x0000000b10287210 */ /* 0x001fca0007f1e0ff */
[----:B------:R-:W-:Y:S01]  /*4790*/  IMAD.X R41, R17, 0x1, R10, P0 ;  /* 0x0000000111297824 */ /* 0x000fe200000e060a */
[----:B------:R-:W-:-:S05]  /*47a0*/  IADD3 R44, P0, R16, R24, RZ ;  /* 0x00000018102c7210 */ /* 0x000fca0007f1e0ff */
[----:B------:R-:W-:Y:S01]  /*47b0*/  IMAD.X R45, R17, 0x1, R13, P0 ;  /* 0x00000001112d7824 */ /* 0x000fe200000e060d */
[----:B------:R-:W-:-:S05]  /*47c0*/  IADD3 R48, P0, R16, R14, RZ ;  /* 0x0000000e10307210 */ /* 0x000fca0007f1e0ff */
[----:B------:R-:W-:Y:S02]  /*47d0*/  IMAD.X R49, R17, 0x1, R12, P0 ;  /* 0x0000000111317824 */ /* 0x000fe400000e060c */
[----:B------:R-:W0:Y:S04]  /*47e0*/  LDS.64 R16, [R2] ;  /* 0x0000000002107984 */ /* 0x000e280000000a00 */
[----:B------:R0:W-:Y:S04]  /*47f0*/  STL.64 [R1+0x560], R4 ;  /* 0x0005600401007387 */ /* 0x0001e80000100a00 */
[----:B------:R-:W3:Y:S01]  /*4800*/  LDL.LU R55, [R1+0xbc] ;  /* 0x0000bc0001377983 */ /* 0x000ee20000300800 */
[----:B0-----:R-:W-:-:S05]  /*4810*/  IADD3 R4, P0, R16, R11, RZ ;  /* 0x0000000b10047210 */ /* 0x001fca0007f1e0ff */
[----:B------:R-:W-:Y:S01]  /*4820*/  IMAD.X R0, R17, 0x1, R10, P0 ;  /* 0x0000000111007824 */ /* 0x000fe200000e060a */
[----:B------:R0:W-:Y:S04]  /*4830*/  STL [R1+0x134], R4 ;  /* 0x0001340401007387 */ /* 0x0001e80000100800 */
[----:B------:R1:W-:Y:S04]  /*4840*/  STL [R1+0x228], R0 ;  /* 0x0002280001007387 */ /* 0x0003e80000100800 */
[----:B------:R-:W3:Y:S01]  /*4850*/  LDL.LU R54, [R1+0x128] ;  /* 0x0001280001367983 */ /* 0x000ee20000300800 */
[----:B0-----:R-:W-:-:S05]  /*4860*/  IADD3 R4, P0, R16, R24, RZ ;  /* 0x0000001810047210 */ /* 0x001fca0007f1e0ff */
[----:B-1----:R-:W-:Y:S01]  /*4870*/  IMAD.X R0, R17, 0x1, R13, P0 ;  /* 0x0000000111007824 */ /* 0x002fe200000e060d */
[----:B------:R0:W-:Y:S04]  /*4880*/  STL [R1+0x1fc], R4 ;  /* 0x0001fc0401007387 */ /* 0x0001e80000100800 */
[----:B------:R1:W-:Y:S01]  /*4890*/  STL [R1+0x40c], R0 ;  /* 0x00040c0001007387 */ /* 0x0003e20000100800 */
[----:B0-----:R-:W-:-:S05]  /*48a0*/  IADD3 R4, P0, R16, R14, RZ ;  /* 0x0000000e10047210 */ /* 0x001fca0007f1e0ff */
[----:B-1----:R-:W-:Y:S02]  /*48b0*/  IMAD.X R0, R17, 0x1, R12, P0 ;  /* 0x0000000111007824 */ /* 0x002fe400000e060c */
[----:B------:R-:W0:Y:S04]  /*48c0*/  LDS.64 R16, [R7] ;  /* 0x0000000007107984 */ /* 0x000e280000000a00 */
[----:B----4-:R-:W-:Y:S04]  /*48d0*/  STL [R1+0x3c8], R27 ;  /* 0x0003c81b01007387 */ /* 0x010fe80000100800 */
[----:B-----5:R-:W-:Y:S01]  /*48e0*/  STL [R1+0x3d0], R26 ;  /* 0x0003d01a01007387 */ /* 0x020fe20000100800 */
[----:B0-----:R-:W-:-:S03]  /*48f0*/  IADD3 R5, P0, R16, R11, RZ ;  /* 0x0000000b10057210 */ /* 0x001fc60007f1e0ff */
[----:B--2---:R-:W-:Y:S04]  /*4900*/  STL [R1+0x3d4], R25 ;  /* 0x0003d41901007387 */ /* 0x004fe80000100800 */
[----:B------:R-:W-:Y:S04]  /*4910*/  STL [R1+0x324], R4 ;  /* 0x0003240401007387 */ /* 0x000fe80000100800 */
[----:B---3--:R-:W-:Y:S04]  /*4920*/  STL [R1+0x3d8], R15 ;  /* 0x0003d80f01007387 */ /* 0x008fe80000100800 */
[----:B------:R0:W-:Y:S04]  /*4930*/  STL [R1+0x45c], R0 ;  /* 0x00045c0001007387 */ /* 0x0001e80000100800 */
[----:B------:R1:W-:Y:S01]  /*4940*/  STL [R1+0x148], R5 ;  /* 0x0001480501007387 */ /* 0x0003e20000100800 */
[----:B0-----:R-:W-:Y:S01]  /*4950*/  IMAD.X R0, R17, 0x1, R10, P0 ;  /* 0x0000000111007824 */ /* 0x001fe200000e060a */
[----:B------:R-:W-:-:S04]  /*4960*/  IADD3 R4, P0, R16, R24, RZ ;  /* 0x0000001810047210 */ /* 0x000fc80007f1e0ff */
[----:B------:R0:W-:Y:S01]  /*4970*/  STL [R1+0x234], R0 ;  /* 0x0002340001007387 */ /* 0x0001e20000100800 */
[----:B-1----:R-:W-:-:S03]  /*4980*/  IMAD.X R5, R17, 0x1, R13, P0 ;  /* 0x0000000111057824 */ /* 0x002fc600000e060d */
[----:B------:R1:W-:Y:S01]  /*4990*/  STL [R1+0x2fc], R4 ;  /* 0x0002fc0401007387 */ /* 0x0003e20000100800 */
[----:B0-----:R-:W-:-:S05]  /*49a0*/  IADD3 R0, P0, R16, R14, RZ ;  /* 0x0000000e10007210 */ /* 0x001fca0007f1e0ff */
[----:B-1----:R-:W-:Y:S02]  /*49b0*/  IMAD.X R4, R17, 0x1, R12, P0 ;  /* 0x0000000111047824 */ /* 0x002fe400000e060c */
[----:B------:R-:W0:Y:S04]  /*49c0*/  LDS.64 R16, [R6] ;  /* 0x0000000006107984 */ /* 0x000e280000000a00 */
[----:B------:R-:W-:Y:S04]  /*49d0*/  STL [R1+0x424], R5 ;  /* 0x0004240501007387 */ /* 0x000fe80000100800 */
[----:B------:R0:W-:Y:S04]  /*49e0*/  STL [R1+0x334], R0 ;  /* 0x0003340001007387 */ /* 0x0001e80000100800 */
[----:B------:R1:W-:Y:S04]  /*49f0*/  STL [R1+0x468], R4 ;  /* 0x0004680401007387 */ /* 0x0003e80000100800 */
[----:B------:R-:W2:Y:S01]  /*4a00*/  LDL.LU R59, [R1+0xc0] ;  /* 0x0000c000013b7983 */ /* 0x000ea20000300800 */
[----:B------:R-:W-:Y:S01]  /*4a10*/  BAR.SYNC.DEFER_BLOCKING 0x0 ;  /* 0x0000000000007b1d */ /* 0x000fe20000010000 */
[----:B0-----:R-:W-:-:S05]  /*4a20*/  IADD3 R0, P0, R16, R11, RZ ;  /* 0x0000000b10007210 */ /* 0x001fca0007f1e0ff */
[----:B-1----:R-:W-:Y:S01]  /*4a30*/  IMAD.X R4, R17, 0x1, R10, P0 ;  /* 0x0000000111047824 */ /* 0x002fe200000e060a */
[----:B------:R0:W-:Y:S04]  /*4a40*/  STL [R1+0x158], R0 ;  /* 0x0001580001007387 */ /* 0x0001e80000100800 */
[----:B------:R1:W-:Y:S04]  /*4a50*/  STL [R1+0x240], R4 ;  /* 0x0002400401007387 */ /* 0x0003e80000100800 */
[----:B------:R-:W3:Y:S01]  /*4a60*/  LDL.LU R58, [R1+0x12c] ;  /* 0x00012c00013a7983 */ /* 0x000ee20000300800 */
[----:B0-----:R-:W-:-:S05]  /*4a70*/  IADD3 R0, P0, R16, R24, RZ ;  /* 0x0000001810007210 */ /* 0x001fca0007f1e0ff */
[----:B-1----:R-:W-:Y:S01]  /*4a80*/  IMAD.X R4, R17, 0x1, R13, P0 ;  /* 0x0000000111047824 */ /* 0x002fe200000e060d */
[----:B------:R0:W-:Y:S04]  /*4a90*/  STL [R1+0x30c], R0 ;  /* 0x00030c0001007387 */ /* 0x0001e80000100800 */
[----:B------:R1:W-:Y:S01]  /*4aa0*/  STL [R1+0x434], R4 ;  /* 0x0004340401007387 */ /* 0x0003e20000100800 */
[----:B0-----:R-:W-:Y:S01]  /*4ab0*/  IADD3 R0, P0, R16, R14, RZ ;  /* 0x0000000e10007210 */ /* 0x001fe20007f1e0ff */
[----:B-1----:R-:W-:-:S04]  /*4ac0*/  IMAD.SHL.U32 R4, R57, 0x4, RZ ;  /* 0x0000000439047824 */ /* 0x002fc800078e00ff */
[----:B------:R0:W-:Y:S01]  /*4ad0*/  STL [R1+0x33c], R0 ;  /* 0x00033c0001007387 */ /* 0x0001e20000100800 */
[----:B------:R-:W-:Y:S01]  /*4ae0*/  IMAD.X R5, R17, 0x1, R12, P0 ;  /* 0x0000000111057824 */ /* 0x000fe200000e060c */
[----:B------:R-:W-:Y:S02]  /*4af0*/  IADD3 R10, P0, R4, UR4, RZ ;  /* 0x00000004040a7c10 */ /* 0x000fe4000ff1e0ff */
[----:B0-----:R-:W-:Y:S02]  /*4b00*/  SHF.L.U64.HI R0, R57, 0x2, R56 ;  /* 0x0000000239007819 */ /* 0x001fe40000010238 */
[----:B------:R-:W-:Y:S02]  /*4b10*/  STL [R1+0x46c], R5 ;  /* 0x00046c0501007387 */ /* 0x000fe40000100800 */
[----:B------:R-:W-:Y:S02]  /*4b20*/  IADD3.X R11, R0, UR5, RZ, P0, !PT ;  /* 0x00000005000b7c10 */ /* 0x000fe400087fe4ff */
[----:B------:R-:W-:Y:S04]  /*4b30*/  STL [R1+0x168], R4 ;  /* 0x0001680401007387 */ /* 0x000fe80000100800 */
[----:B------:R-:W-:Y:S04]  /*4b40*/  STL [R1+0x114], R0 ;  /* 0x0001140001007387 */ /* 0x000fe80000100800 */
[----:B------:R0:W-:Y:S04]  /*4b50*/  STL.64 [R1+0x20], R10 ;  /* 0x0000200a01007387 */ /* 0x0001e80000100a00 */
[----:B------:R-:W4:Y:S01]  /*4b60*/  LDL.LU R56, [R1+0x194] ;  /* 0x0001940001387983 */ /* 0x000f220000300800 */
[----:B0-----:R-:W-:-:S04]  /*4b70*/  IADD3 R10, P0, R4, UR8, RZ ;  /* 0x00000008040a7c10 */ /* 0x001fc8000ff1e0ff */
[----:B------:R-:W-:Y:S02]  /*4b80*/  IADD3.X R11, R0, UR9, RZ, P0, !PT ;  /* 0x00000009000b7c10 */ /* 0x000fe400087fe4ff */
[----:B------:R-:W-:-:S03]  /*4b90*/  IADD3 R4, P0, R4, UR10, RZ ;  /* 0x0000000a04047c10 */ /* 0x000fc6000ff1e0ff */
[----:B------:R-:W-:Y:S04]  /*4ba0*/  STL.64 [R1+0x60], R10 ;  /* 0x0000600a01007387 */ /* 0x000fe80000100a00 */
[----:B------:R-:W5:Y:S01]  /*4bb0*/  LDL.LU R57, [R1+0x150] ;  /* 0x0001500001397983 */ /* 0x000f620000300800 */
[----:B------:R-:W-:-:S05]  /*4bc0*/  IADD3.X R5, R0, UR11, RZ, P0, !PT ;  /* 0x0000000b00057c10 */ /* 0x000fca00087fe4ff */
[----:B------:R0:W-:Y:S01]  /*4bd0*/  STL.64 [R1+0x50], R4 ;  /* 0x0000500401007387 */ /* 0x0001e20000100a00 */
[----:B------:R-:W-:-:S03]  /*4be0*/  SHF.L.U64.HI R0, R55, 0x2, R54 ;  /* 0x0000000237007819 */ /* 0x000fc60000010236 */
[----:B------:R-:W5:Y:S01]  /*4bf0*/  LDL.LU R54, [R1+0x184] ;  /* 0x0001840001367983 */ /* 0x000f620000300800 */
[----:B0-----:R-:W-:-:S05]  /*4c00*/  IMAD.SHL.U32 R4, R55, 0x4, RZ ;  /* 0x0000000437047824 */ /* 0x001fca00078e00ff */
[----:B------:R-:W-:Y:S01]  /*4c10*/  IADD3 R10, P0, R4, UR16, RZ ;  /* 0x00000010040a7c10 */ /* 0x000fe2000ff1e0ff */
[----:B------:R0:W-:Y:S03]  /*4c20*/  STL [R1+0x16c], R4 ;  /* 0x00016c0401007387 */ /* 0x0001e60000100800 */
[----:B------:R-:W-:Y:S01]  /*4c30*/  IADD3.X R11, R0, UR17, RZ, P0, !PT ;  /* 0x00000011000b7c10 */ /* 0x000fe200087fe4ff */
[----:B------:R-:W5:Y:S01]  /*4c40*/  LDL.LU R55, [R1+0x130] ;  /* 0x0001300001377983 */ /* 0x000f620000300800 */
[----:B------:R-:W-:-:S04]  /*4c50*/  IADD3 R12, P0, R4, UR14, RZ ;  /* 0x0000000e040c7c10 */ /* 0x000fc8000ff1e0ff */
[----:B------:R-:W-:Y:S01]  /*4c60*/  IADD3.X R13, R0, UR15, RZ, P0, !PT ;  /* 0x0000000f000d7c10 */ /* 0x000fe200087fe4ff */
[----:B------:R-:W-:Y:S04]  /*4c70*/  STL [R1+0x128], R0 ;  /* 0x0001280001007387 */ /* 0x000fe80000100800 */
[----:B------:R-:W-:Y:S04]  /*4c80*/  STL.64 [R1+0x540], R10 ;  /* 0x0005400a01007387 */ /* 0x000fe80000100a00 */
[----:B------:R-:W-:Y:S04]  /*4c90*/  STL.64 [R1+0x78], R12 ;  /* 0x0000780c01007387 */ /* 0x000fe80000100a00 */
[----:B------:R-:W5:Y:S04]  /*4ca0*/  LDL.LU R34, [R1+0x198] ;  /* 0x0001980001227983 */ /* 0x000f680000300800 */
[----:B------:R-:W5:Y:S01]  /*4cb0*/  LDL.LU R25, [R1+0x1c] ;  /* 0x00001c0001197983 */ /* 0x000f620000300800 */
[----:B0-----:R-:W-:-:S04]  /*4cc0*/  IADD3 R4, P0, R4, UR18, RZ ;  /* 0x0000001204047c10 */ /* 0x001fc8000ff1e0ff */
[----:B------:R-:W-:-:S05]  /*4cd0*/  IADD3.X R5, R0, UR19, RZ, P0, !PT ;  /* 0x0000001300057c10 */ /* 0x000fca00087fe4ff */
[----:B------:R2:W-:Y:S04]  /*4ce0*/  STL.64 [R1+0x38], R4 ;  /* 0x0000380401007387 */ /* 0x0005e80000100a00 */
[----:B------:R-:W5:Y:S04]  /*4cf0*/  LDL.LU R35, [R1+0x19c] ;  /* 0x00019c0001237983 */ /* 0x000f680000300800 */
[----:B------:R-:W5:Y:S01]  /*4d00*/  LDL.LU R60, [R1+0x15c] ;  /* 0x00015c00013c7983 */ /* 0x000f620000300800 */
[----:B--2---:R-:W-:-:S05]  /*4d10*/  IMAD.SHL.U32 R4, R59, 0x4, RZ ;  /* 0x000000043b047824 */ /* 0x004fca00078e00ff */
[----:B------:R-:W-:Y:S01]  /*4d20*/  IADD3 R12, P0, R4, UR16, RZ ;  /* 0x00000010040c7c10 */ /* 0x000fe2000ff1e0ff */
[----:B------:R0:W-:Y:S01]  /*4d30*/  STL [R1+0x170], R4 ;  /* 0x0001700401007387 */ /* 0x0001e20000100800 */
[----:B---3--:R-:W-:-:S04]  /*4d40*/  SHF.L.U64.HI R0, R59, 0x2, R58 ;  /* 0x000000023b007819 */ /* 0x008fc8000001023a */
[----:B------:R-:W-:Y:S01]  /*4d50*/  IADD3.X R13, R0, UR17, RZ, P0, !PT ;  /* 0x00000011000d7c10 */ /* 0x000fe200087fe4ff */
[----:B------:R-:W-:Y:S04]  /*4d60*/  STL [R1+0x12c], R0 ;  /* 0x00012c0001007387 */ /* 0x000fe80000100800 */
[----:B------:R-:W-:Y:S04]  /*4d70*/  STL.64 [R1+0x548], R12 ;  /* 0x0005480c01007387 */ /* 0x000fe80000100a00 */
[----:B------:R-:W2:Y:S01]  /*4d80*/  LDL.LU R61, [R1+0x90] ;  /* 0x00009000013d7983 */ /* 0x000ea20000300800 */
[----:B------:R-:W-:-:S04]  /*4d90*/  IADD3 R10, P0, R4, UR14, RZ ;  /* 0x0000000e040a7c10 */ /* 0x000fc8000ff1e0ff */
[----:B------:R-:W-:Y:S02]  /*4da0*/  IADD3.X R11, R0, UR15, RZ, P0, !PT ;  /* 0x0000000f000b7c10 */ /* 0x000fe400087fe4ff */
[----:B------:R-:W-:-:S04]  /*4db0*/  IADD3 R14, P0, R4, UR18, RZ ;  /* 0x00000012040e7c10 */ /* 0x000fc8000ff1e0ff */
[----:B------:R-:W-:Y:S01]  /*4dc0*/  IADD3.X R15, R0, UR19, RZ, P0, !PT ;  /* 0x00000013000f7c10 */ /* 0x000fe200087fe4ff */
[----:B------:R-:W-:Y:S04]  /*4dd0*/  STL.64 [R1+0x88], R10 ;  /* 0x0000880a01007387 */ /* 0x000fe80000100a00 */
[----:B------:R1:W-:Y:S04]  /*4de0*/  STL.64 [R1+0x550], R14 ;  /* 0x0005500e01007387 */ /* 0x0003e80000100a00 */
[----:B------:R-:W3:Y:S04]  /*4df0*/  LDL.LU R39, [R1+0x94] ;  /* 0x0000940001277983 */ /* 0x000ee80000300800 */
[----:B------:R-:W3:Y:S01]  /*4e00*/  LDL.LU R37, [R1+0x68] ;  /* 0x0000680001257983 */ /* 0x000ee20000300800 */
[----:B----4-:R-:W-:-:S04]  /*4e10*/  IADD3 R58, P0, R56, UR4, RZ ;  /* 0x00000004383a7c10 */ /* 0x010fc8000ff1e0ff */
[----:B-----5:R-:W-:Y:S02]  /*4e20*/  IADD3.X R59, R57, UR5, RZ, P0, !PT ;  /* 0x00000005393b7c10 */ /* 0x020fe400087fe4ff */
[----:B------:R-:W-:-:S04]  /*4e30*/  IADD3 R16, P0, R56, UR8, RZ ;  /* 0x0000000838107c10 */ /* 0x000fc8000ff1e0ff */
[----:B------:R-:W-:Y:S02]  /*4e40*/  IADD3.X R17, R57, UR9, RZ, P0, !PT ;  /* 0x0000000939117c10 */ /* 0x000fe400087fe4ff */
[----:B0-----:R-:W-:-:S04]  /*4e50*/  IADD3 R4, P0, R56, UR10, RZ ;  /* 0x0000000a38047c10 */ /* 0x001fc8000ff1e0ff */
[----:B------:R-:W-:Y:S02]  /*4e60*/  IADD3.X R5, R57, UR11, RZ, P0, !PT ;  /* 0x0000000b39057c10 */ /* 0x000fe400087fe4ff */
[----:B------:R-:W-:-:S03]  /*4e70*/  IADD3 R56, P0, R54, UR4, RZ ;  /* 0x0000000436387c10 */ /* 0x000fc6000ff1e0ff */
[----:B------:R0:W-:Y:S04]  /*4e80*/  STL.64 [R1+0x10], R4 ;  /* 0x0000100401007387 */ /* 0x0001e80000100a00 */
[----:B------:R-:W4:Y:S04]  /*4e90*/  LDL.LU R52, [R1+0xe8] ;  /* 0x0000e80001347983 */ /* 0x000f280000300800 */
[----:B------:R-:W5:Y:S01]  /*4ea0*/  LDL.LU R36, [R1+0x6c] ;  /* 0x00006c0001247983 */ /* 0x000f620000300800 */
[----:B------:R-:W-:Y:S02]  /*4eb0*/  IADD3.X R57, R55, UR5, RZ, P0, !PT ;  /* 0x0000000537397c10 */ /* 0x000fe400087fe4ff */
[----:B------:R-:W-:-:S04]  /*4ec0*/  IADD3 R18, P0, R54, UR8, RZ ;  /* 0x0000000836127c10 */ /* 0x000fc8000ff1e0ff */
[----:B------:R-:W-:Y:S02]  /*4ed0*/  IADD3.X R19, R55, UR9, RZ, P0, !PT ;  /* 0x0000000937137c10 */ /* 0x000fe400087fe4ff */
[----:B-1----:R-:W-:-:S04]  /*4ee0*/  IADD3 R14, P0, R54, UR10, RZ ;  /* 0x0000000a360e7c10 */ /* 0x002fc8000ff1e0ff */
[----:B------:R-:W-:Y:S02]  /*4ef0*/  IADD3.X R15, R55, UR11, RZ, P0, !PT ;  /* 0x0000000b370f7c10 */ /* 0x000fe400087fe4ff */
[----:B------:R-:W-:-:S04]  /*4f00*/  IADD3 R54, P0, R34, UR4, RZ ;  /* 0x0000000422367c10 */ /* 0x000fc8000ff1e0ff */
[----:B------:R-:W-:Y:S02]  /*4f10*/  IADD3.X R55, R25, UR5, RZ, P0, !PT ;  /* 0x0000000519377c10 */ /* 0x000fe400087fe4ff */
[----:B------:R-:W-:-:S04]  /*4f20*/  IADD3 R20, P0, R34, UR8, RZ ;  /* 0x0000000822147c10 */ /* 0x000fc8000ff1e0ff */
[----:B------:R-:W-:Y:S02]  /*4f30*/  IADD3.X R21, R25, UR9, RZ, P0, !PT ;  /* 0x0000000919157c10 */ /* 0x000fe400087fe4ff */
[----:B------:R-:W-:Y:S02]  /*4f40*/  IADD3 R12, P0, R34, UR10, RZ ;  /* 0x0000000a220c7c10 */ /* 0x000fe4000ff1e0ff */
[----:B------:R-:W4:Y:S02]  /*4f50*/  LDL.LU R34, [R1+0x40] ;  /* 0x0000400001227983 */ /* 0x000f240000300800 */
[----:B------:R-:W-:Y:S02]  /*4f60*/  IADD3.X R13, R25, UR11, RZ, P0, !PT ;  /* 0x0000000b190d7c10 */ /* 0x000fe400087fe4ff */
[----:B------:R-:W-:-:S04]  /*4f70*/  IADD3 R22, P0, R35, UR4, RZ ;  /* 0x0000000423167c10 */ /* 0x000fc8000ff1e0ff */
[----:B------:R-:W-:Y:S02]  /*4f80*/  IADD3.X R23, R60, UR5, RZ, P0, !PT ;  /* 0x000000053c177c10 */ /* 0x000fe400087fe4ff */
[----:B------:R-:W-:-:S04]  /*4f90*/  IADD3 R24, P0, R35, UR8, RZ ;  /* 0x0000000823187c10 */ /* 0x000fc8000ff1e0ff */
[----:B------:R-:W-:Y:S02]  /*4fa0*/  IADD3.X R25, R60, UR9, RZ, P0, !PT ;  /* 0x000000093c197c10 */ /* 0x000fe400087fe4ff */
[----:B------:R-:W-:Y:S02]  /*4fb0*/  IADD3 R10, P0, R35, UR10, RZ ;  /* 0x0000000a230a7c10 */ /* 0x000fe4000ff1e0ff */
[----:B------:R-:W4:Y:S01]  /*4fc0*/  LDL.LU R35, [R1+0x80] ;  /* 0x0000800001237983 */ /* 0x000f220000300800 */
[----:B0-----:R-:W-:Y:S01]  /*4fd0*/  IMAD.SHL.U32 R4, R51, 0x4, RZ ;  /* 0x0000000433047824 */ /* 0x001fe200078e00ff */
[----:B------:R-:W-:-:S04]  /*4fe0*/  IADD3.X R11, R60, UR11, RZ, P0, !PT ;  /* 0x0000000b3c0b7c10 */ /* 0x000fc800087fe4ff */
[----:B------:R-:W-:Y:S01]  /*4ff0*/  IADD3 R60, P0, R4, UR4, RZ ;  /* 0x00000004043c7c10 */ /* 0x000fe2000ff1e0ff */
[----:B------:R0:W-:Y:S01]  /*5000*/  STL [R1+0x150], R4 ;  /* 0x0001500401007387 */ /* 0x0001e20000100800 */
[----:B--2---:R-:W-:-:S04]  /*5010*/  SHF.L.U64.HI R0, R51, 0x2, R61 ;  /* 0x0000000233007819 */ /* 0x004fc8000001023d */
[----:B------:R-:W-:Y:S02]  /*5020*/  IADD3.X R61, R0, UR5, RZ, P0, !PT ;  /* 0x00000005003d7c10 */ /* 0x000fe400087fe4ff */
[----:B------:R-:W-:-:S04]  /*5030*/  IADD3 R26, P0, R4, UR8, RZ ;  /* 0x00000008041a7c10 */ /* 0x000fc8000ff1e0ff */
[----:B------:R-:W-:Y:S02]  /*5040*/  IADD3.X R27, R0, UR9, RZ, P0, !PT ;  /* 0x00000009001b7c10 */ /* 0x000fe400087fe4ff */
[----:B0-----:R-:W-:-:S04]  /*5050*/  IADD3 R4, P0, R4, UR10, RZ ;  /* 0x0000000a04047c10 */ /* 0x001fc8000ff1e0ff */
[----:B------:R-:W-:Y:S01]  /*5060*/  IADD3.X R5, R0, UR11, RZ, P0, !PT ;  /* 0x0000000b00057c10 */ /* 0x000fe200087fe4ff */
[----:B------:R3:W-:Y:S04]  /*5070*/  STL [R1+0xb8], R0 ;  /* 0x0000b80001007387 */ /* 0x0007e80000100800 */
[----:B------:R0:W-:Y:S04]  /*5080*/  STL.64 [R1+0x48], R4 ;  /* 0x0000480401007387 */ /* 0x0001e80000100a00 */
[----:B------:R1:W-:Y:S01]  /*5090*/  STL.64 [R1+0x70], R26 ;  /* 0x0000701a01007387 */ /* 0x0003e20000100a00 */
[C---:B---3--:R-:W-:Y:S01]  /*50a0*/  SHF.L.U64.HI R0, R37.reuse, 0x2, R39 ;  /* 0x0000000225007819 */ /* 0x048fe20000010227 */
[----:B0-----:R-:W-:-:S02]  /*50b0*/  IMAD.SHL.U32 R4, R37, 0x4, RZ ;  /* 0x0000000425047824 */ /* 0x001fc400078e00ff */
[----:B------:R-:W2:Y:S03]  /*50c0*/  LDL.LU R37, [R1+0x84] ;  /* 0x0000840001257983 */ /* 0x000ea60000300800 */
[----:B-1----:R-:W-:-:S04]  /*50d0*/  IADD3 R26, P0, R4, UR16, RZ ;  /* 0x00000010041a7c10 */ /* 0x002fc8000ff1e0ff */
[----:B------:R-:W-:Y:S02]  /*50e0*/  IADD3.X R27, R0, UR17, RZ, P0, !PT ;  /* 0x00000011001b7c10 */ /* 0x000fe400087fe4ff */
[----:B------:R-:W-:Y:S01]  /*50f0*/  IADD3 R28, P0, R4, UR14, RZ ;  /* 0x0000000e041c7c10 */ /* 0x000fe2000ff1e0ff */
[----:B------:R0:W-:Y:S03]  /*5100*/  STL [R1+0x15c], R4 ;  /* 0x00015c0401007387 */ /* 0x0001e60000100800 */
[----:B------:R-:W-:Y:S02]  /*5110*/  IADD3.X R29, R0, UR15, RZ, P0, !PT ;  /* 0x0000000f001d7c10 */ /* 0x000fe400087fe4ff */
[----:B0-----:R-:W-:-:S04]  /*5120*/  IADD3 R4, P0, R4, UR18, RZ ;  /* 0x0000001204047c10 */ /* 0x001fc8000ff1e0ff */
[----:B------:R-:W-:Y:S01]  /*5130*/  IADD3.X R5, R0, UR19, RZ, P0, !PT ;  /* 0x0000001300057c10 */ /* 0x000fe200087fe4ff */
[----:B------:R-:W-:Y:S04]  /*5140*/  STL [R1+0xbc], R0 ;  /* 0x0000bc0001007387 */ /* 0x000fe80000100800 */
[----:B------:R5:W-:Y:S04]  /*5150*/  STL.64 [R1+0x30], R4 ;  /* 0x0000300401007387 */ /* 0x000be80000100a00 */
[----:B------:R0:W-:Y:S01]  /*5160*/  STL.64 [R1+0x98], R28 ;  /* 0x0000981c01007387 */ /* 0x0001e20000100a00 */
[C---:B-----5:R-:W-:Y:S01]  /*5170*/  IMAD.SHL.U32 R4, R36.reuse, 0x4, RZ ;  /* 0x0000000424047824 */ /* 0x060fe200078e00ff */
[----:B----4-:R-:W-:-:S04]  /*5180*/  SHF.L.U64.HI R0, R36, 0x2, R52 ;  /* 0x0000000224007819 */ /* 0x010fc80000010234 */
[----:B0-----:R-:W-:-:S04]  /*5190*/  IADD3 R28, P0, R4, UR16, RZ ;  /* 0x00000010041c7c10 */ /* 0x001fc8000ff1e0ff */
[----:B------:R-:W-:Y:S02]  /*51a0*/  IADD3.X R29, R0, UR17, RZ, P0, !PT ;  /* 0x00000011001d7c10 */ /* 0x000fe400087fe4ff */
[----:B------:R-:W-:Y:S01]  /*51b0*/  IADD3 R30, P0, R4, UR14, RZ ;  /* 0x0000000e041e7c10 */ /* 0x000fe2000ff1e0ff */
[----:B------:R-:W-:Y:S03]  /*51c0*/  STL [R1+0x1ac], R4 ;  /* 0x0001ac0401007387 */ /* 0x000fe60000100800 */
[----:B------:R-:W-:Y:S01]  /*51d0*/  IADD3.X R31, R0, UR15, RZ, P0, !PT ;  /* 0x0000000f001f7c10 */ /* 0x000fe200087fe4ff */
[----:B------:R-:W-:Y:S04]  /*51e0*/  STL [R1+0xc0], R0 ;  /* 0x0000c00001007387 */ /* 0x000fe80000100800 */
[----:B------:R0:W-:Y:S02]  /*51f0*/  STL.64 [R1+0xa8], R30 ;  /* 0x0000a81e01007387 */ /* 0x0001e40000100a00 */
[----:B0-----:R-:W-:Y:S01]  /*5200*/  IADD3 R30, P0, R4, UR18, RZ ;  /* 0x00000012041e7c10 */ /* 0x001fe2000ff1e0ff */
[----:B------:R-:W-:-:S03]  /*5210*/  IMAD.SHL.U32 R4, R46, 0x4, RZ ;  /* 0x000000042e047824 */ /* 0x000fc600078e00ff */
[----:B------:R-:W-:Y:S02]  /*5220*/  IADD3.X R31, R0, UR19, RZ, P0, !PT ;  /* 0x00000013001f7c10 */ /* 0x000fe400087fe4ff */
[----:B------:R-:W-:Y:S02]  /*5230*/  SHF.L.U64.HI R0, R46, 0x2, R34 ;  /* 0x000000022e007819 */ /* 0x000fe40000010222 */
[----:B------:R-:W-:Y:S01]  /*5240*/  IADD3 R32, P0, R4, UR10, RZ ;  /* 0x0000000a04207c10 */ /* 0x000fe2000ff1e0ff */
[----:B------:R-:W-:Y:S03]  /*5250*/  STL [R1+0x25c], R4 ;  /* 0x00025c0401007387 */ /* 0x000fe60000100800 */
[----:B------:R-:W-:Y:S01]  /*5260*/  IADD3.X R33, R0, UR11, RZ, P0, !PT ;  /* 0x0000000b00217c10 */ /* 0x000fe200087fe4ff */
[----:B------:R-:W-:Y:S04]  /*5270*/  STL [R1+0xe8], R0 ;  /* 0x0000e80001007387 */ /* 0x000fe80000100800 */
[----:B------:R0:W-:Y:S02]  /*5280*/  STL.64 [R1+0x40], R32 ;  /* 0x0000402001007387 */ /* 0x0001e40000100a00 */
[----:B0-----:R-:W-:-:S04]  /*5290*/  IADD3 R32, P0, R4, UR8, RZ ;  /* 0x0000000804207c10 */ /* 0x001fc8000ff1e0ff */
[----:B------:R-:W-:-:S05]  /*52a0*/  IADD3.X R33, R0, UR9, RZ, P0, !PT ;  /* 0x0000000900217c10 */ /* 0x000fca00087fe4ff */
[----:B------:R0:W-:Y:S02]  /*52b0*/  STL.64 [R1+0x68], R32 ;  /* 0x0000682001007387 */ /* 0x0001e40000100a00 */
[----:B0-----:R-:W-:Y:S01]  /*52c0*/  IADD3 R32, P0, R4, UR4, RZ ;  /* 0x0000000404207c10 */ /* 0x001fe2000ff1e0ff */
[----:B------:R-:W-:-:S03]  /*52d0*/  IMAD.SHL.U32 R4, R47, 0x4, RZ ;  /* 0x000000042f047824 */ /* 0x000fc600078e00ff */
[----:B------:R-:W-:Y:S02]  /*52e0*/  IADD3.X R33, R0, UR5, RZ, P0, !PT ;  /* 0x0000000500217c10 */ /* 0x000fe400087fe4ff */
[----:B------:R-:W-:Y:S02]  /*52f0*/  SHF.L.U64.HI R0, R47, 0x2, R35 ;  /* 0x000000022f007819 */ /* 0x000fe40000010223 */
[----:B------:R-:W-:-:S04]  /*5300*/  IADD3 R34, P0, R4, UR16, RZ ;  /* 0x0000001004227c10 */ /* 0x000fc8000ff1e0ff */
[----:B------:R-:W-:Y:S02]  /*5310*/  IADD3.X R35, R0, UR17, RZ, P0, !PT ;  /* 0x0000001100237c10 */ /* 0x000fe400087fe4ff */
[----:B------:R-:W-:Y:S01]  /*5320*/  IADD3 R38, P0, R4, UR14, RZ ;  /* 0x0000000e04267c10 */ /* 0x000fe2000ff1e0ff */
[----:B------:R0:W-:Y:S03]  /*5330*/  STL [R1+0x450], R4 ;  /* 0x0004500401007387 */ /* 0x0001e60000100800 */
[----:B------:R-:W-:Y:S02]  /*5340*/  IADD3.X R39, R0, UR15, RZ, P0, !PT ;  /* 0x0000000f00277c10 */ /* 0x000fe400087fe4ff */
[----:B0-----:R-:W-:-:S04]  /*5350*/  IADD3 R4, P0, R4, UR18, RZ ;  /* 0x0000001204047c10 */ /* 0x001fc8000ff1e0ff */
[----:B------:R-:W-:Y:S01]  /*5360*/  IADD3.X R5, R0, UR19, RZ, P0, !PT ;  /* 0x0000001300057c10 */ /* 0x000fe200087fe4ff */
[----:B------:R0:W-:Y:S04]  /*5370*/  STL [R1+0x118], R0 ;  /* 0x0001180001007387 */ /* 0x0001e80000100800 */
[----:B------:R1:W-:Y:S04]  /*5380*/  STL.64 [R1+0x28], R4 ;  /* 0x0000280401007387 */ /* 0x0003e80000100a00 */
[----:B------:R3:W-:Y:S04]  /*5390*/  STL.64 [R1+0xb0], R38 ;  /* 0x0000b02601007387 */ /* 0x0007e80000100a00 */
[----:B0-----:R-:W4:Y:S01]  /*53a0*/  LDL.LU R0, [R1+0x1b0] ;  /* 0x0001b00001007983 */ /* 0x001f220000300800 */
[----:B-1----:R-:W-:-:S05]  /*53b0*/  IMAD.SHL.U32 R5, R50, 0x4, RZ ;  /* 0x0000000432057824 */ /* 0x002fca00078e00ff */
[----:B------:R-:W-:Y:S01]  /*53c0*/  IADD3 R36, P0, R5, UR16, RZ ;  /* 0x0000001005247c10 */ /* 0x000fe2000ff1e0ff */
[----:B------:R-:W-:Y:S01]  /*53d0*/  STL [R1+0x458], R5 ;  /* 0x0004580501007387 */ /* 0x000fe20000100800 */
[----:B------:R-:W-:Y:S02]  /*53e0*/  SHF.L.U64.HI R52, R48, 0x2, R49 ;  /* 0x0000000230347819 */ /* 0x000fe40000010231 */
[----:B--2---:R-:W-:-:S04]  /*53f0*/  SHF.L.U64.HI R4, R50, 0x2, R37 ;  /* 0x0000000232047819 */ /* 0x004fc80000010225 */
[----:B------:R-:W-:Y:S02]  /*5400*/  IADD3.X R37, R4, UR17, RZ, P0, !PT ;  /* 0x0000001104257c10 */ /* 0x000fe400087fe4ff */
[----:B---3--:R-:W-:-:S04]  /*5410*/  IADD3 R38, P0, R5, UR14, RZ ;  /* 0x0000000e05267c10 */ /* 0x008fc8000ff1e0ff */
[----:B------:R-:W-:Y:S01]  /*5420*/  IADD3.X R39, R4, UR15, RZ, P0, !PT ;  /* 0x0000000f04277c10 */ /* 0x000fe200087fe4ff */
[----:B------:R-:W-:Y:S04]  /*5430*/  STL [R1+0x11c], R4 ;  /* 0x00011c0401007387 */ /* 0x000fe80000100800 */
        /* <DEDUP_REMOVED lines=19> */
[----:B------:R-:W-:-:S03]  /*5570*/  IMAD.SHL.U32 R50, R48, 0x4, RZ ;  /* 0x0000000430327824 */ /* 0x000fc600078e00ff */
[----:B------:R-:W-:Y:S01]  /*5580*/  IADD3.X R47, R4, UR15, RZ, P0, !PT ;  /* 0x0000000f042f7c10 */ /* 0x000fe200087fe4ff */
[----:B------:R-:W-:Y:S01]  /*5590*/  STL [R1+0x474], R5 ;  /* 0x0004740501007387 */ /* 0x000fe20000100800 */
[----:B------:R-:W-:-:S03]  /*55a0*/  IADD3 R48, P1, R50, UR16, RZ ;  /* 0x0000001032307c10 */ /* 0x000fc6000ff3e0ff */
[----:B------:R-:W-:Y:S04]  /*55b0*/  STL [R1+0x120], R4 ;  /* 0x0001200401007387 */ /* 0x000fe80000100800 */
[----:B------:R0:W-:Y:S01]  /*55c0*/  STL.64 [R1+0x90], R46 ;  /* 0x0000902e01007387 */ /* 0x0001e20000100a00 */
[----:B------:R-:W-:Y:S02]  /*55d0*/  IADD3.X R49, R52, UR17, RZ, P1, !PT ;  /* 0x0000001134317c10 */ /* 0x000fe40008ffe4ff */
[----:B0-----:R-:W-:-:S04]  /*55e0*/  IADD3 R46, P0, R5, UR18, RZ ;  /* 0x00000012052e7c10 */ /* 0x001fc8000ff1e0ff */
[----:B------:R-:W-:Y:S02]  /*55f0*/  IADD3.X R47, R4, UR19, RZ, P0, !PT ;  /* 0x00000013042f7c10 */ /* 0x000fe400087fe4ff */
[----:B------:R-:W-:Y:S01]  /*5600*/  IADD3 R4, P1, R50, UR14, RZ ;  /* 0x0000000e32047c10 */ /* 0x000fe2000ff3e0ff */
[----:B------:R0:W-:Y:S03]  /*5610*/  STL [R1+0x47c], R50 ;  /* 0x00047c3201007387 */ /* 0x0001e60000100800 */
[----:B------:R-:W-:Y:S01]  /*5620*/  IADD3.X R5, R52, UR15, RZ, P1, !PT ;  /* 0x0000000f34057c10 */ /* 0x000fe20008ffe4ff */
[----:B------:R-:W-:Y:S01]  /*5630*/  STL [R1+0x130], R52 ;  /* 0x0001303401007387 */ /* 0x000fe20000100800 */
[----:B0-----:R-:W-:-:S03]  /*5640*/  IADD3 R50, P1, R50, UR18, RZ ;  /* 0x0000001232327c10 */ /* 0x001fc6000ff3e0ff */
[----:B------:R0:W-:Y:S01]  /*5650*/  STL.64 [R1+0x80], R4 ;  /* 0x0000800401007387 */ /* 0x0001e20000100a00 */
[----:B------:R-:W-:-:S03]  /*5660*/  IADD3.X R51, R52, UR19, RZ, P1, !PT ;  /* 0x0000001334337c10 */ /* 0x000fc60008ffe4ff */
[----:B0-----:R-:W2:Y:S04]  /*5670*/  LDL.LU.64 R4, [R1+0x560] ;  /* 0x0005600001047983 */ /* 0x001ea80000300a00 */
[----:B------:R-:W3:Y:S01]  /*5680*/  LDL.LU R52, [R1+0x55c] ;  /* 0x00055c0001347983 */ /* 0x000ee20000300800 */
[----:B----4-:R-:W-:-:S04]  /*5690*/  IMAD.WIDE R58, R0, 0x4, R58 ;  /* 0x00000004003a7825 */ /* 0x010fc800078e023a */
[----:B------:R-:W-:Y:S02]  /*56a0*/  IMAD.WIDE R58, R9, 0x4, R58 ;  /* 0x00000004093a7825 */ /* 0x000fe400078e023a */
[----:B------:R-:W4:Y:S02]  /*56b0*/  LDL.LU R9, [R1+0x558] ;  /* 0x0005580001097983 */ /* 0x000f240000300800 */
[----:B------:R-:W-:-:S04]  /*56c0*/  IMAD.WIDE R56, R0, 0x4, R56 ;  /* 0x0000000400387825 */ /* 0x000fc800078e0238 */
[----:B------:R-:W-:-:S04]  /*56d0*/  IMAD.WIDE R54, R0, 0x4, R54 ;  /* 0x0000000400367825 */ /* 0x000fc800078e0236 */
[----:B------:R-:W-:Y:S01]  /*56e0*/  IMAD.WIDE R22, R0, 0x4, R22 ;  /* 0x0000000400167825 */ /* 0x000fe200078e0216 */
[----:B------:R-:W-:-:S04]  /*56f0*/  LOP3.LUT R8, R8, 0xffff7fff, RZ, 0xc0, !PT ;  /* 0xffff7fff08087812 */ /* 0x000fc800078ec0ff */
[----:B------:R-:W-:-:S04]  /*5700*/  @P2 LOP3.LUT R8, R8, 0x8000, RZ, 0xfc, !PT ;  /* 0x0000800008082812 */ /* 0x000fc800078efcff */
[C---:B------:R-:W-:Y:S01]  /*5710*/  LOP3.LUT P2, RZ, R8.reuse, 0x10, RZ, 0xc0, !PT ;  /* 0x0000001008ff7812 */ /* 0x040fe2000784c0ff */
[----:B------:R-:W-:Y:S01]  /*5720*/  IMAD.MOV.U32 R0, RZ, RZ, RZ ;  /* 0x000000ffff007224 */ /* 0x000fe200078e00ff */
[C---:B------:R-:W-:Y:S02]  /*5730*/  LOP3.LUT P0, RZ, R8.reuse, 0x8, RZ, 0xc0, !PT ;  /* 0x0000000808ff7812 */ /* 0x040fe4000780c0ff */
[----:B------:R-:W-:Y:S01]  /*5740*/  LOP3.LUT P1, RZ, R8, 0x10000, RZ, 0xc0, !PT ;  /* 0x0001000008ff7812 */ /* 0x000fe2000782c0ff */
[----:B--2---:R4:W-:Y:S02]  /*5750*/  STS.64 [R5], R58 ;  /* 0x0000003a05007388 */ /* 0x0049e40000000a00 */
[----:B----4-:R-:W-:-:S04]  /*5760*/  IMAD.SHL.U32 R59, R9, 0x2000, RZ ;  /* 0x00002000093b7824 */ /* 0x010fc800078e00ff */
[----:B------:R-:W-:-:S04]  /*5770*/  IMAD.WIDE R56, R59, 0x4, R56 ;  /* 0x000000043b387825 */ /* 0x000fc800078e0238 */
[C---:B------:R-:W-:Y:S01]  /*5780*/  IMAD.WIDE R54, R59.reuse, 0x4, R54 ;  /* 0x000000043b367825 */ /* 0x040fe200078e0236 */
[----:B------:R-:W-:Y:S03]  /*5790*/  STS.64 [R5+0x10], R56 ;  /* 0x0000103805007388 */ /* 0x000fe60000000a00 */
[----:B------:R-:W-:Y:S01]  /*57a0*/  IMAD.WIDE R22, R59, 0x4, R22 ;  /* 0x000000043b167825 */ /* 0x000fe200078e0216 */
[----:B------:R-:W-:Y:S04]  /*57b0*/  STS.64 [R3], R54 ;  /* 0x0000003603007388 */ /* 0x000fe80000000a00 */
[----:B------:R-:W-:Y:S01]  /*57c0*/  STS.64 [R5+0x30], R22 ;  /* 0x0000301605007388 */ /* 0x000fe20000000a00 */
[----:B------:R-:W-:Y:S06]  /*57d0*/  BAR.SYNC.DEFER_BLOCKING 0x0 ;  /* 0x0000000000007b1d */ /* 0x000fec0000010000 */
[----:B------:R-:W0:Y:S04]  /*57e0*/  LDS.64 R56, [R2] ;  /* 0x0000000002387984 */ /* 0x000e280000000a00 */
[----:B------:R-:W1:Y:S04]  /*57f0*/  LDS.64 R54, [R7] ;  /* 0x0000000007367984 */ /* 0x000e680000000a00 */
[----:B------:R-:W2:Y:S04]  /*5800*/  LDS.64 R22, [R4] ;  /* 0x0000000004167984 */ /* 0x000ea80000000a00 */
[----:B0-----:R0:W4:Y:S02]  /*5810*/  @P2 LDG.E.EL R0, desc[UR6][R56.64] ;  /* 0x0000000638002981 */ /* 0x001124000c2e1900 */
[----:B0-----:R-:W-:-:S06]  /*5820*/  CS2R R56, SRZ ;  /* 0x0000000000387805 */ /* 0x001fcc000001ff00 */
[----:B-1----:R-:W5:Y:S01]  /*5830*/  @P0 LDG.E.EL R57, desc[UR6][R54.64] ;  /* 0x0000000636390981 */ /* 0x002f62000c2e1900 */
[----:B------:R-:W-:-:S06]  /*5840*/  IMAD.MOV.U32 R58, RZ, RZ, RZ ;  /* 0x000000ffff3a7224 */ /* 0x000fcc00078e00ff */
[----:B--2---:R0:W2:Y:S04]  /*5850*/  @P1 LDG.E.EL R58, desc[UR6][R22.64] ;  /* 0x00000006163a1981 */ /* 0x0040a8000c2e1900 */
[----:B0-----:R-:W0:Y:S01]  /*5860*/  LDS.64 R22, [R6] ;  /* 0x0000000006167984 */ /* 0x001e220000000a00 */
[----:B------:R-:W-:-:S13]  /*5870*/  LOP3.LUT P0, RZ, R8, 0x4000, RZ, 0xc0, !PT ;  /* 0x0000400008ff7812 */ /* 0x000fda000780c0ff */
[----:B0-----:R-:W2:Y:S01]  /*5880*/  @P0 LDG.E.EL R56, desc[UR6][R22.64] ;  /* 0x0000000616380981 */ /* 0x001ea2000c2e1900 */
[----:B------:R-:W-:Y:S01]  /*5890*/  BAR.SYNC.DEFER_BLOCKING 0x0 ;  /* 0x0000000000007b1d */ /* 0x000fe20000010000 */
[----:B---3--:R-:W-:-:S04]  /*58a0*/  IMAD.WIDE R16, R52, 0x4, R16 ;  /* 0x0000000434107825 */ /* 0x008fc800078e0210 */
[----:B------:R-:W-:Y:S01]  /*58b0*/  IMAD.WIDE R18, R52, 0x4, R18 ;  /* 0x0000000434127825 */ /* 0x000fe200078e0212 */
[----:B------:R-:W-:Y:S01]  /*58c0*/  LOP3.LUT P2, RZ, R8, 0x8000, RZ, 0xc0, !PT ;  /* 0x0000800008ff7812 */ /* 0x000fe2000784c0ff */
[----:B----4-:R-:W-:Y:S04]  /*58d0*/  STL [R1+0x330], R0 ;  /* 0x0003300001007387 */ /* 0x010fe80000100800 */
[----:B------:R-:W3:Y:S04]  /*58e0*/  LDL.LU.64 R54, [R1+0x10] ;  /* 0x0000100001367983 */ /* 0x000ee80000300a00 */
[----:B-----5:R0:W-:Y:S02]  /*58f0*/  STL [R1+0x338], R57 ;  /* 0x0003383901007387 */ /* 0x0201e40000100800 */
[----:B0-----:R-:W-:-:S04]  /*5900*/  IMAD.SHL.U32 R57, R9, 0x1000, RZ ;  /* 0x0000100009397824 */ /* 0x001fc800078e00ff */
[----:B------:R-:W-:-:S04]  /*5910*/  IMAD.WIDE R16, R57, 0x4, R16 ;  /* 0x0000000439107825 */ /* 0x000fc800078e0210 */
[----:B------:R-:W-:Y:S01]  /*5920*/  IMAD.WIDE R18, R57, 0x4, R18 ;  /* 0x0000000439127825 */ /* 0x000fe200078e0212 */
[----:B------:R0:W-:Y:S04]  /*5930*/  STS.64 [R5], R16 ;  /* 0x0000001005007388 */ /* 0x0001e80000000a00 */
[----:B------:R1:W-:Y:S01]  /*5940*/  STS.64 [R5+0x10], R18 ;  /* 0x0000101205007388 */ /* 0x0003e20000000a00 */
[----:B0-----:R-:W-:-:S04]  /*5950*/  IMAD.WIDE R16, R52, 0x4, R20 ;  /* 0x0000000434107825 */ /* 0x001fc800078e0214 */
[----:B-1----:R-:W-:-:S04]  /*5960*/  IMAD.WIDE R18, R52, 0x4, R24 ;  /* 0x0000000434127825 */ /* 0x002fc800078e0218 */
[----:B------:R-:W-:-:S04]  /*5970*/  IMAD.WIDE R16, R57, 0x4, R16 ;  /* 0x0000000439107825 */ /* 0x000fc800078e0210 */
[----:B------:R-:W-:Y:S01]  /*5980*/  IMAD.WIDE R18, R57, 0x4, R18 ;  /* 0x0000000439127825 */ /* 0x000fe200078e0212 */
[----:B------:R-:W-:Y:S04]  /*5990*/  STS.64 [R3], R16 ;  /* 0x0000001003007388 */ /* 0x000fe80000000a00 */
[----:B------:R-:W-:Y:S01]  /*59a0*/  STS.64 [R5+0x30], R18 ;  /* 0x0000301205007388 */ /* 0x000fe20000000a00 */
[----:B------:R-:W-:Y:S06]  /*59b0*/  BAR.SYNC.DEFER_BLOCKING 0x0 ;  /* 0x0000000000007b1d */ /* 0x000fec0000010000 */
[----:B------:R-:W0:Y:S04]  /*59c0*/  LDS.64 R16, [R4] ;  /* 0x0000000004107984 */ /* 0x000e280000000a00 */
[----:B------:R-:W1:Y:S04]  /*59d0*/  LDS.64 R20, [R7] ;  /* 0x0000000007147984 */ /* 0x000e680000000a00 */
[----:B--2---:R2:W-:Y:S04]  /*59e0*/  STL [R1+0x340], R56 ;  /* 0x0003403801007387 */ /* 0x0045e80000100800 */
[----:B------:R-:W-:Y:S04]  /*59f0*/  LDS.64 R22, [R6] ;  /* 0x0000000006167984 */ /* 0x000fe80000000a00 */
[----:B------:R-:W4:Y:S01]  /*5a00*/  LDS.64 R18, [R2] ;  /* 0x0000000002127984 */ /* 0x000f220000000a00 */
[----:B--2---:R-:W-:-:S06]  /*5a10*/  IMAD.MOV.U32 R56, RZ, RZ, RZ ;  /* 0x000000ffff387224 */ /* 0x004fcc00078e00ff */
[----:B0-----:R0:W2:Y:S02]  /*5a20*/  @P2 LDG.E.EL R56, desc[UR6][R16.64] ;  /* 0x0000000610382981 */ /* 0x0010a4000c2e1900 */
[----:B0-----:R-:W-:-:S06]  /*5a30*/  IMAD.MOV.U32 R16, RZ, RZ, RZ ;  /* 0x000000ffff107224 */ /* 0x001fcc00078e00ff */
[----:B-1----:R-:W5:Y:S01]  /*5a40*/  @P2 LDG.E.EL R16, desc[UR6][R20.64] ;  /* 0x0000000614102981 */ /* 0x002f62000c2e1900 */
[----:B------:R-:W-:-:S06]  /*5a50*/  IMAD.MOV.U32 R25, RZ, RZ, RZ ;  /* 0x000000ffff197224 */ /* 0x000fcc00078e00ff */
[----:B----4-:R0:W4:Y:S04]  /*5a60*/  @P2 LDG.E.EL R25, desc[UR6][R18.64] ;  /* 0x0000000612192981 */ /* 0x010128000c2e1900 */
[----:B-----5:R1:W-:Y:S02]  /*5a70*/  STL [R1+0x3ac], R16 ;  /* 0x0003ac1001007387 */ /* 0x0203e40000100800 */
[----:B-1----:R-:W-:-:S06]  /*5a80*/  IMAD.MOV.U32 R16, RZ, RZ, RZ ;  /* 0x000000ffff107224 */ /* 0x002fcc00078e00ff */
[----:B------:R-:W5:Y:S01]  /*5a90*/  @P2 LDG.E.EL R16, desc[UR6][R22.64] ;  /* 0x0000000616102981 */ /* 0x000f62000c2e1900 */
[----:B------:R-:W-:Y:S01]  /*5aa0*/  BAR.SYNC.DEFER_BLOCKING 0x0 ;  /* 0x0000000000007b1d */ /* 0x000fe20000010000 */
[----:B0-----:R-:W-:-:S04]  /*5ab0*/  IMAD.WIDE R18, R53, 0x4, R14 ;  /* 0x0000000435127825 */ /* 0x001fc800078e020e */
[----:B------:R-:W-:-:S05]  /*5ac0*/  IMAD.WIDE R18, R57, 0x4, R18 ;  /* 0x0000000439127825 */ /* 0x000fca00078e0212 */
[----:B------:R0:W-:Y:S02]  /*5ad0*/  STS.64 [R5+0x10], R18 ;  /* 0x0000101205007388 */ /* 0x0001e40000000a00 */
[----:B0-----:R-:W-:-:S04]  /*5ae0*/  IMAD.WIDE R18, R53, 0x4, R10 ;  /* 0x0000000435127825 */ /* 0x001fc800078e020a */
[----:B------:R-:W-:Y:S01]  /*5af0*/  IMAD.WIDE R18, R57, 0x4, R18 ;  /* 0x0000000439127825 */ /* 0x000fe200078e0212 */
[----:B-----5:R3:W-:Y:S04]  /*5b00*/  STL [R1+0x3a8], R16 ;  /* 0x0003a81001007387 */ /* 0x0207e80000100800 */
[----:B------:R-:W5:Y:S01]  /*5b10*/  LDL.LU.64 R14, [R1+0x550] ;  /* 0x00055000010e7983 */ /* 0x000f620000300a00 */
[----:B---3--:R-:W-:-:S04]  /*5b20*/  IMAD.WIDE R16, R53, 0x4, R54 ;  /* 0x0000000435107825 */ /* 0x008fc800078e0236 */
[----:B------:R-:W-:-:S05]  /*5b30*/  IMAD.WIDE R16, R57, 0x4, R16 ;  /* 0x0000000439107825 */ /* 0x000fca00078e0210 */
[----:B------:R0:W-:Y:S02]  /*5b40*/  STS.64 [R5], R16 ;  /* 0x0000001005007388 */ /* 0x0001e40000000a00 */
[----:B0-----:R-:W-:Y:S02]  /*5b50*/  IMAD.WIDE R16, R53, 0x4, R12 ;  /* 0x0000000435107825 */ /* 0x001fe400078e020c */
[----:B------:R-:W3:Y:S02]  /*5b60*/  LDL.LU.64 R12, [R1+0x548] ;  /* 0x00054800010c7983 */ /* 0x000ee40000300a00 */
[----:B------:R-:W-:Y:S02]  /*5b70*/  IMAD.WIDE R16, R57, 0x4, R16 ;  /* 0x0000000439107825 */ /* 0x000fe400078e0210 */
[----:B------:R-:W2:Y:S04]  /*5b80*/  LDL.LU.64 R10, [R1+0x540] ;  /* 0x00054000010a7983 */ /* 0x000ea80000300a00 */
[----:B------:R-:W-:Y:S04]  /*5b90*/  STS.64 [R3], R16 ;  /* 0x0000001003007388 */ /* 0x000fe80000000a00 */
[----:B------:R-:W-:Y:S01]  /*5ba0*/  STS.64 [R5+0x30], R18 ;  /* 0x0000301205007388 */ /* 0x000fe20000000a00 */
[----:B------:R-:W-:Y:S06]  /*5bb0*/  BAR.SYNC.DEFER_BLOCKING 0x0 ;  /* 0x0000000000007b1d */ /* 0x000fec0000010000 */
[----:B------:R-:W0:Y:S04]  /*5bc0*/  LDS.64 R18, [R2] ;  /* 0x0000000002127984 */ /* 0x000e280000000a00 */
[----:B------:R-:W1:Y:S04]  /*5bd0*/  LDS.64 R20, [R7] ;  /* 0x0000000007147984 */ /* 0x000e680000000a00 */
[----:B----4-:R4:W-:Y:S01]  /*5be0*/  STL [R1+0x370], R25 ;  /* 0x0003701901007387 */ /* 0x0109e20000100800 */
[----:B------:R-:W-:-:S03]  /*5bf0*/  IMAD.MOV.U32 R57, RZ, RZ, RZ ;  /* 0x000000ffff397224 */ /* 0x000fc600078e00ff */
[----:B------:R-:W1:Y:S01]  /*5c00*/  LDS.64 R16, [R4] ;  /* 0x0000000004107984 */ /* 0x000e620000000a00 */
[----:B------:R-:W-:-:S03]  /*5c10*/  IMAD.MOV.U32 R54, RZ, RZ, RZ ;  /* 0x000000ffff367224 */ /* 0x000fc600078e00ff */
[----:B------:R-:W2:Y:S04]  /*5c20*/  LDS.64 R22, [R6] ;  /* 0x0000000006167984 */ /* 0x000ea80000000a00 */
[----:B----4-:R-:W4:Y:S04]  /*5c30*/  LDL.LU.64 R24, [R1+0xc8] ;  /* 0x0000c80001187983 */ /* 0x010f280000300a00 */
[----:B------:R-:W2:Y:S04]  /*5c40*/  LDL R55, [R1+0xec] ;  /* 0x0000ec0001377983 */ /* 0x000ea80000100800 */
[----:B------:R-:W2:Y:S04]  /*5c50*/  LDL.LU.64 R52, [R1+0xe0] ;  /* 0x0000e00001347983 */ /* 0x000ea80000300a00 */
[----:B------:R-:W-:Y:S04]  /*5c60*/  STL [R1+0x538], R4 ;  /* 0x0005380401007387 */ /* 0x000fe80000100800 */
[----:B------:R0:W-:Y:S04]  /*5c70*/  STL [R1+0x53c], R2 ;  /* 0x00053c0201007387 */ /* 0x0001e80000100800 */
[----:B0-----:R-:W2:Y:S01]  /*5c80*/  @P4 LDG.E.EL R57, desc[UR6][R18.64] ;  /* 0x0000000612394981 */ /* 0x001ea2000c2e1900 */
[----:B------:R-:W-:-:S06]  /*5c90*/  IMAD.MOV.U32 R2, RZ, RZ, RZ ;  /* 0x000000ffff027224 */ /* 0x000fcc00078e00ff */
[----:B-1----:R-:W3:Y:S04]  /*5ca0*/  @P5 LDG.E.EL R2, desc[UR6][R20.64] ;  /* 0x0000000614025981 */ /* 0x002ee8000c2e1900 */
[----:B------:R0:W-:Y:S04]  /*5cb0*/  STL.64 [R1+0x528], R6 ;  /* 0x0005280601007387 */ /* 0x0001e80000100a00 */
[----:B------:R1:W4:Y:S04]  /*5cc0*/  @P3 LDG.E.EL R54, desc[UR6][R16.64] ;  /* 0x0000000610363981 */ /* 0x000328000c2e1900 */
[----:B0-----:R-:W4:Y:S04]  /*5cd0*/  LDL.LU.64 R6, [R1+0x20] ;  /* 0x0000200001067983 */ /* 0x001f280000300a00 */
[----:B------:R-:W1:Y:S04]  /*5ce0*/  LDL.LU.64 R16, [R1+0xd0] ;  /* 0x0000d00001107983 */ /* 0x000e680000300a00 */
[----:B------:R-:W4:Y:S01]  /*5cf0*/  LDL.LU.64 R18, [R1+0xd8] ;  /* 0x0000d80001127983 */ /* 0x000f220000300a00 */
[----:B------:R-:W0:Y:S03]  /*5d00*/  S2R R0, SR_CTAID.X ;  /* 0x0000000000007919 */ /* 0x000e260000002500 */
[----:B--2---:R-:W-:Y:S04]  /*5d10*/  STL [R1+0x328], R57 ;  /* 0x0003283901007387 */ /* 0x004fe80000100800 */
[----:B---3--:R2:W-:Y:S02]  /*5d20*/  STL [R1+0x32c], R2 ;  /* 0x00032c0201007387 */ /* 0x0085e40000100800 */
[----:B--2---:R-:W-:-:S06]  /*5d30*/  IMAD.MOV.U32 R2, RZ, RZ, RZ ;  /* 0x000000ffff027224 */ /* 0x004fcc00078e00ff */
[----:B------:R2:W3:Y:S01]  /*5d40*/  @P6 LDG.E.EL R2, desc[UR6][R22.64] ;  /* 0x0000000616026981 */ /* 0x0004e2000c2e1900 */
[----:B0-----:R-:W-:-:S04]  /*5d50*/  IMAD.SHL.U32 R57, R0, 0x200, RZ ;  /* 0x0000020000397824 */ /* 0x001fc800078e00ff */
[C---:B-1----:R-:W-:Y:S01]  /*5d60*/  IMAD.WIDE R16, R57.reuse, 0x4, R16 ;  /* 0x0000000439107825 */ /* 0x042fe200078e0210 */
[----:B------:R-:W-:Y:S06]  /*5d70*/  BAR.SYNC.DEFER_BLOCKING 0x0 ;  /* 0x0000000000007b1d */ /* 0x000fec0000010000 */
[----:B------:R4:W-:Y:S02]  /*5d80*/  STS.64 [R5], R16 ;  /* 0x0000001005007388 */ /* 0x0009e40000000a00 */
[----:B----4-:R-:W-:Y:S01]  /*5d90*/  IMAD.WIDE R16, R57, 0x4, R18 ;  /* 0x0000000439107825 */ /* 0x010fe200078e0212 */
[----:B------:R-:W-:-:S04]  /*5da0*/  SHF.R.S32.HI R18, RZ, 0x1f, R0 ;  /* 0x0000001fff127819 */ /* 0x000fc80000011400 */
[----:B------:R0:W-:Y:S01]  /*5db0*/  STS.64 [R5+0x10], R16 ;  /* 0x0000101005007388 */ /* 0x0001e20000000a00 */
[----:B------:R-:W-:Y:S01]  /*5dc0*/  LEA.HI R18, R18, R0, RZ, 0x5 ;  /* 0x0000000012127211 */ /* 0x000fe200078f28ff */
[----:B0-----:R-:W-:-:S05]  /*5dd0*/  IMAD.WIDE R16, R57, 0x4, R24 ;  /* 0x0000000439107825 */ /* 0x001fca00078e0218 */
[----:B------:R0:W-:Y:S02]  /*5de0*/  STS.64 [R3], R16 ;  /* 0x0000001003007388 */ /* 0x0001e40000000a00 */
[----:B0-----:R-:W-:-:S05]  /*5df0*/  LOP3.LUT R17, R18, 0xffffffe0, RZ, 0xc0, !PT ;  /* 0xffffffe012117812 */ /* 0x001fca00078ec0ff */
[----:B------:R-:W-:-:S04]  /*5e00*/  IMAD.IADD R17, R0, 0x1, -R17 ;  /* 0x0000000100117824 */ /* 0x000fc800078e0a11 */
[----:B------:R-:W-:Y:S02]  /*5e10*/  IMAD.SHL.U32 R0, R17, 0x8, RZ ;  /* 0x0000000811007824 */ /* 0x000fe400078e00ff */
[----:B--2---:R-:W-:Y:S01]  /*5e20*/  IMAD.WIDE R22, R57, 0x4, R52 ;  /* 0x0000000439167825 */ /* 0x004fe200078e0234 */
[----:B---3--:R0:W-:Y:S04]  /*5e30*/  STL [R1+0x364], R2 ;  /* 0x0003640201007387 */ /* 0x0081e80000100800 */
[----:B------:R1:W-:Y:S04]  /*5e40*/  STL [R1+0xc4], R0 ;  /* 0x0000c40001007387 */ /* 0x0003e80000100800 */
[----:B------:R-:W2:Y:S01]  /*5e50*/  LDL.LU R52, [R1+0x124] ;  /* 0x0001240001347983 */ /* 0x000ea20000300800 */
[----:B------:R-:W3:Y:S03]  /*5e60*/  S2R R25, SR_TID.X ;  /* 0x0000000000197919 */ /* 0x000ee60000002100 */
[----:B------:R4:W-:Y:S01]  /*5e70*/  STS.64 [R5+0x30], R22 ;  /* 0x0000301605007388 */ /* 0x0009e20000000a00 */
[----:B------:R-:W-:-:S02]  /*5e80*/  IMAD.SHL.U32 R55, R55, 0x40, RZ ;  /* 0x0000004037377824 */ /* 0x000fc400078e00ff */
[----:B------:R-:W-:Y:S01]  /*5e90*/  IMAD.MOV.U32 R3, RZ, RZ, RZ ;  /* 0x000000ffff037224 */ /* 0x000fe200078e00ff */
[----:B------:R-:W5:Y:S01]  /*5ea0*/  LDL.LU R57, [R1+0x108] ;  /* 0x0001080001397983 */ /* 0x000f620000300800 */
[----:B------:R-:W-:-:S04]  /*5eb0*/  IMAD.WIDE R18, R55, 0x4, R6 ;  /* 0x0000000437127825 */ /* 0x000fc800078e0206 */
[----:B------:R-:W-:-:S04]  /*5ec0*/  IMAD.WIDE R20, R55, 0x4, R60 ;  /* 0x0000000437147825 */ /* 0x000fc800078e023c */
[C---:B------:R-:W-:Y:S01]  /*5ed0*/  IMAD.WIDE R18, R59.reuse, 0x4, R18 ;  /* 0x000000043b127825 */ /* 0x040fe200078e0212 */
[----:B------:R-:W-:Y:S03]  /*5ee0*/  BAR.SYNC.DEFER_BLOCKING 0x0 ;  /* 0x0000000000007b1d */ /* 0x000fe60000010000 */
[----:B------:R-:W-:Y:S02]  /*5ef0*/  IMAD.MOV.U32 R16, RZ, RZ, RZ ;  /* 0x000000ffff107224 */ /* 0x000fe400078e00ff */
[----:B------:R-:W-:Y:S01]  /*5f00*/  IMAD.WIDE R20, R59, 0x4, R20 ;  /* 0x000000043b147825 */ /* 0x000fe200078e0214 */
[----:B---3--:R-:W-:-:S04]  /*5f10*/  SHF.R.U32.HI R24, RZ, 0x8, R25 ;  /* 0x00000008ff187819 */ /* 0x008fc80000011619 */
[----:B0-----:R-:W-:Y:S01]  /*5f20*/  SGXT.U32 R2, R24, 0x1 ;  /* 0x000000011802781a */ /* 0x001fe20000000000 */
[----:B------:R0:W3:Y:S04]  /*5f30*/  @P1 LDG.E.EL R3, desc[UR6][R18.64] ;  /* 0x0000000612031981 */ /* 0x0000e8000c2e1900 */
[----:B------:R1:W3:Y:S01]  /*5f40*/  @P1 LDG.E.EL R16, desc[UR6][R20.64] ;  /* 0x0000000614101981 */ /* 0x0002e2000c2e1900 */
[----:B0-----:R-:W-:-:S05]  /*5f50*/  LOP3.LUT R18, R0, R2, RZ, 0xfc, !PT ;  /* 0x0000000200127212 */ /* 0x001fca00078efcff */
[----:B-1----:R-:W-:Y:S02]  /*5f60*/  IMAD.SHL.U32 R20, R18, 0x40, RZ ;  /* 0x0000004012147824 */ /* 0x002fe400078e00ff */
[----:B------:R-:W-:Y:S02]  /*5f70*/  IMAD.SHL.U32 R0, R9, 0x2000, RZ ;  /* 0x0000200009007824 */ /* 0x000fe400078e00ff */
[----:B------:R-:W-:Y:S01]  /*5f80*/  IMAD.WIDE R26, R20, 0x4, R26 ;  /* 0x00000004141a7825 */ /* 0x000fe200078e021a */
[----:B------:R-:W-:-:S03]  /*5f90*/  CS2R R18, SRZ ;  /* 0x0000000000127805 */ /* 0x000fc6000001ff00 */
[----:B------:R-:W-:-:S04]  /*5fa0*/  IMAD.WIDE R10, R20, 0x4, R10 ;  /* 0x00000004140a7825 */ /* 0x000fc800078e020a */
[----:B------:R-:W-:-:S04]  /*5fb0*/  IMAD.WIDE R24, R55, 0x4, R40 ;  /* 0x0000000437187825 */ /* 0x000fc800078e0228 */
[----:B------:R-:W-:-:S04]  /*5fc0*/  IMAD.WIDE R26, R0, 0x4, R26 ;  /* 0x00000004001a7825 */ /* 0x000fc800078e021a */
[----:B----4-:R-:W-:Y:S01]  /*5fd0*/  IMAD.WIDE R22, R55, 0x4, R32 ;  /* 0x0000000437167825 */ /* 0x010fe200078e0220 */
[----:B------:R0:W4:Y:S03]  /*5fe0*/  @P1 LDG.E.EL R18, desc[UR6][R26.64] ;  /* 0x000000061a121981 */ /* 0x000126000c2e1900 */
[----:B------:R-:W-:Y:S02]  /*5ff0*/  IMAD.MOV.U32 R5, RZ, RZ, RZ ;  /* 0x000000ffff057224 */ /* 0x000fe400078e00ff */
[----:B------:R-:W-:-:S04]  /*6000*/  IMAD.WIDE R10, R0, 0x4, R10 ;  /* 0x00000004000a7825 */ /* 0x000fc800078e020a */
[C---:B------:R-:W-:Y:S01]  /*6010*/  IMAD.WIDE R24, R59.reuse, 0x4, R24 ;  /* 0x000000043b187825 */ /* 0x040fe200078e0218 */
[----:B------:R1:W4:Y:S03]  /*6020*/  @P1 LDG.E.EL R19, desc[UR6][R10.64] ;  /* 0x000000060a131981 */ /* 0x000326000c2e1900 */
[C---:B0-----:R-:W-:Y:S01]  /*6030*/  IMAD.WIDE R26, R20.reuse, 0x4, R44 ;  /* 0x00000004141a7825 */ /* 0x041fe200078e022c */
[----:B------:R0:W4:Y:S03]  /*6040*/  @P1 LDG.E.EL R5, desc[UR6][R24.64] ;  /* 0x0000000618051981 */ /* 0x000126000c2e1900 */
[----:B------:R-:W-:Y:S02]  /*6050*/  IMAD.WIDE R22, R59, 0x4, R22 ;  /* 0x000000043b167825 */ /* 0x000fe400078e0216 */
[----:B------:R-:W4:Y:S01]  /*6060*/  LDL.LU R59, [R1+0xf4] ;  /* 0x0000f400013b7983 */ /* 0x000f220000300800 */
[----:B-1----:R-:W-:Y:S01]  /*6070*/  CS2R R10, SRZ ;  /* 0x00000000000a7805 */ /* 0x002fe2000001ff00 */
[----:B------:R-:W-:-:S04]  /*6080*/  IMAD.WIDE R34, R20, 0x4, R34 ;  /* 0x0000000414227825 */ /* 0x000fc800078e0222 */
[----:B------:R-:W-:-:S04]  /*6090*/  IMAD.WIDE R12, R20, 0x4, R12 ;  /* 0x00000004140c7825 */ /* 0x000fc800078e020c */
[----:B0-----:R-:W-:-:S04]  /*60a0*/  IMAD.WIDE R24, R20, 0x4, R28 ;  /* 0x0000000414187825 */ /* 0x001fc800078e021c */
[----:B------:R-:W-:-:S04]  /*60b0*/  IMAD.WIDE R26, R0, 0x4, R26 ;  /* 0x00000004001a7825 */ /* 0x000fc800078e021a */
[C---:B------:R-:W-:Y:S01]  /*60c0*/  IMAD.WIDE R28, R20.reuse, 0x4, R36 ;  /* 0x00000004141c7825 */ /* 0x040fe200078e0224 */
[----:B------:R-:W4:Y:S03]  /*60d0*/  @P1 LDG.E.EL R10, desc[UR6][R26.64] ;  /* 0x000000061a0a1981 */ /* 0x000f26000c2e1900 */
[----:B------:R-:W-:Y:S01]  /*60e0*/  IMAD.WIDE R32, R20, 0x4, R48 ;  /* 0x0000000414207825 */ /* 0x000fe200078e0230 */
[----:B------:R-:W4:Y:S03]  /*60f0*/  LDL.LU.64 R36, [R1+0x40] ;  /* 0x0000400001247983 */ /* 0x000f260000300a00 */
[----:B------:R-:W-:Y:S01]  /*6100*/  IMAD.MOV.U32 R17, RZ, RZ, RZ ;  /* 0x000000ffff117224 */ /* 0x000fe200078e00ff */
[----:B------:R-:W4:Y:S01]  /*6110*/  LDL.LU.64 R48, [R1+0x48] ;  /* 0x0000480001307983 */ /* 0x000f220000300a00 */
[----:B------:R-:W-:-:S02]  /*6120*/  IMAD.MOV.U32 R21, RZ, RZ, RZ ;  /* 0x000000ffff157224 */ /* 0x000fc400078e00ff */
[C---:B------:R-:W-:Y:S01]  /*6130*/  IMAD.WIDE R34, R0.reuse, 0x4, R34 ;  /* 0x0000000400227825 */ /* 0x040fe200078e0222 */
[----:B------:R-:W4:Y:S03]  /*6140*/  LDL.LU.64 R44, [R1+0x38] ;  /* 0x00003800012c7983 */ /* 0x000f260000300a00 */
[C---:B------:R-:W-:Y:S01]  /*6150*/  IMAD.WIDE R12, R0.reuse, 0x4, R12 ;  /* 0x00000004000c7825 */ /* 0x040fe200078e020c */
[----:B------:R-:W4:Y:S04]  /*6160*/  LDL.LU.64 R40, [R1+0x30] ;  /* 0x0000300001287983 */ /* 0x000f280000300a00 */
[----:B------:R-:W4:Y:S01]  /*6170*/  LDL.LU.64 R26, [R1+0x50] ;  /* 0x00005000011a7983 */ /* 0x000f220000300a00 */
[----:B------:R-:W-:-:S03]  /*6180*/  IMAD.WIDE R24, R0, 0x4, R24 ;  /* 0x0000000400187825 */ /* 0x000fc600078e0218 */
[----:B------:R0:W4:Y:S01]  /*6190*/  @P1 LDG.E.EL R17, desc[UR6][R22.64] ;  /* 0x0000000616111981 */ /* 0x000122000c2e1900 */
[----:B------:R-:W-:-:S03]  /*61a0*/  IMAD.WIDE R28, R0, 0x4, R28 ;  /* 0x00000004001c7825 */ /* 0x000fc600078e021c */
[----:B------:R1:W4:Y:S01]  /*61b0*/  @P1 LDG.E.EL R21, desc[UR6][R34.64] ;  /* 0x0000000622151981 */ /* 0x000322000c2e1900 */
[----:B------:R-:W-:-:S03]  /*61c0*/  IMAD.WIDE R32, R0, 0x4, R32 ;  /* 0x0000000400207825 */ /* 0x000fc600078e0220 */
[----:B------:R-:W4:Y:S01]  /*61d0*/  @P1 LDG.E.EL R11, desc[UR6][R12.64] ;  /* 0x000000060c0b1981 */ /* 0x000f22000c2e1900 */
[----:B0-----:R-:W-:Y:S01]  /*61e0*/  CS2R R22, SRZ ;  /* 0x0000000000167805 */ /* 0x001fe2000001ff00 */
[----:B-1----:R-:W-:-:S05]  /*61f0*/  IMAD.MOV.U32 R34, RZ, RZ, RZ ;  /* 0x000000ffff227224 */ /* 0x002fca00078e00ff */
[----:B------:R0:W4:Y:S04]  /*6200*/  @P1 LDG.E.EL R22, desc[UR6][R24.64] ;  /* 0x0000000618161981 */ /* 0x000128000c2e1900 */
[----:B------:R-:W4:Y:S04]  /*6210*/  @P1 LDG.E.EL R23, desc[UR6][R28.64] ;  /* 0x000000061c171981 */ /* 0x000f28000c2e1900 */
[----:B------:R1:W4:Y:S01]  /*6220*/  @P1 LDG.E.EL R34, desc[UR6][R32.64] ;  /* 0x0000000620221981 */ /* 0x000322000c2e1900 */
[----:B--2---:R-:W-:-:S03]  /*6230*/  SEL R0, R52, RZ, P1 ;  /* 0x000000ff34007207 */ /* 0x004fc60000800000 */
[----:B------:R-:W2:Y:S04]  /*6240*/  LDL.LU.64 R52, [R1+0x28] ;  /* 0x0000280001347983 */ /* 0x000ea80000300a00 */
[----:B------:R-:W-:Y:S01]  /*6250*/  STL [R1+0x34c], R0 ;  /* 0x00034c0001007387 */ /* 0x000fe20000100800 */
[----:B-----5:R-:W-:-:S05]  /*6260*/  SEL R2, R57, RZ, P1 ;  /* 0x000000ff39027207 */ /* 0x020fca0000800000 */
[----:B------:R4:W-:Y:S01]  /*6270*/  STL [R1+0x350], R2 ;  /* 0x0003500201007387 */ /* 0x0009e20000100800 */
[----:B---3--:R-:W-:Y:S01]  /*6280*/  SEL R61, R3, RZ, P1 ;  /* 0x000000ff033d7207 */ /* 0x008fe20000800000 */
[----:B------:R-:W-:Y:S01]  /*6290*/  VIADD R3, R55, 0xffffd000 ;  /* 0xffffd00037037836 */ /* 0x000fe20000000000 */
[----:B------:R-:W-:Y:S02]  /*62a0*/  SEL R60, R16, RZ, P1 ;  /* 0x000000ff103c7207 */ /* 0x000fe40000800000 */
[----:B----4-:R-:W-:Y:S02]  /*62b0*/  SEL R2, R19, RZ, P1 ;  /* 0x000000ff13027207 */ /* 0x010fe40000800000 */
[----:B------:R-:W-:-:S05]  /*62c0*/  SEL R0, R59, RZ, P1 ;  /* 0x000000ff3b007207 */ /* 0x000fca0000800000 */
[----:B------:R3:W-:Y:S01]  /*62d0*/  STL [R1+0x360], R0 ;  /* 0x0003600001007387 */ /* 0x0007e20000100800 */
[----:B------:R-:W-:-:S03]  /*62e0*/  SEL R6, R5, RZ, P1 ;  /* 0x000000ff05067207 */ /* 0x000fc60000800000 */
[----:B------:R-:W-:Y:S01]  /*62f0*/  STL [R1+0x384], R2 ;  /* 0x0003840201007387 */ /* 0x000fe20000100800 */
[----:B---3--:R-:W-:Y:S02]  /*6300*/  SEL R0, R18, RZ, P1 ;  /* 0x000000ff12007207 */ /* 0x008fe40000800000 */
[----:B------:R-:W-:Y:S01]  /*6310*/  SEL R57, R10, RZ, P1 ;  /* 0x000000ff0a397207 */ /* 0x000fe20000800000 */
[----:B------:R-:W-:Y:S02]  /*6320*/  VIADD R10, R20, 0xffffd000 ;  /* 0xffffd000140a7836 */ /* 0x000fe40000000000 */
[----:B------:R3:W-:Y:S01]  /*6330*/  STL [R1+0x388], R0 ;  /* 0x0003880001007387 */ /* 0x0007e20000100800 */
[----:B------:R-:W-:Y:S02]  /*6340*/  IMAD.MOV.U32 R5, RZ, RZ, RZ ;  /* 0x000000ffff057224 */ /* 0x000fe400078e00ff */
[----:B------:R-:W-:-:S04]  /*6350*/  IMAD.WIDE R18, R3, 0x4, R48 ;  /* 0x0000000403127825 */ /* 0x000fc800078e0230 */
[----:B------:R-:W-:Y:S02]  /*6360*/  IMAD.SHL.U32 R48, R9, 0x1000, RZ ;  /* 0x0000100009307824 */ /* 0x000fe400078e00ff */
[----:B0-----:R-:W-:-:S04]  /*6370*/  IMAD.WIDE R24, R10, 0x4, R30 ;  /* 0x000000040a187825 */ /* 0x001fc800078e021e */
[----:B------:R-:W-:Y:S01]  /*6380*/  IMAD.WIDE R12, R3, 0x4, R26 ;  /* 0x00000004030c7825 */ /* 0x000fe200078e021a */
[----:B------:R-:W-:-:S03]  /*6390*/  SEL R7, R17, RZ, P1 ;  /* 0x000000ff11077207 */ /* 0x000fc60000800000 */
[----:B------:R-:W-:-:S04]  /*63a0*/  IMAD.WIDE R16, R3, 0x4, R36 ;  /* 0x0000000403107825 */ /* 0x000fc800078e0224 */
[----:B------:R-:W-:Y:S01]  /*63b0*/  IMAD.MOV.U32 R3, RZ, RZ, RZ ;  /* 0x000000ffff037224 */ /* 0x000fe200078e00ff */
[----:B---3--:R-:W-:Y:S01]  /*63c0*/  SEL R0, R11, RZ, P1 ;  /* 0x000000ff0b007207 */ /* 0x008fe20000800000 */
[----:B------:R-:W-:-:S04]  /*63d0*/  IMAD.WIDE R26, R48, 0x4, R12 ;  /* 0x00000004301a7825 */ /* 0x000fc800078e020c */
[----:B------:R-:W-:Y:S01]  /*63e0*/  IMAD.WIDE R30, R48, 0x4, R18 ;  /* 0x00000004301e7825 */ /* 0x000fe200078e0212 */
[----:B------:R0:W-:Y:S03]  /*63f0*/  STL [R1+0x3b4], R0 ;  /* 0x0003b40001007387 */ /* 0x0001e60000100800 */
[----:B-1----:R-:W-:Y:S01]  /*6400*/  IMAD.WIDE R32, R10, 0x4, R42 ;  /* 0x000000040a207825 */ /* 0x002fe200078e022a */
[----:B------:R-:W-:Y:S01]  /*6410*/  SEL R2, R22, RZ, P1 ;  /* 0x000000ff16027207 */ /* 0x000fe20000800000 */
[----:B------:R1:W3:Y:S02]  /*6420*/  @P3 LDG.E.EL R5, desc[UR6][R26.64] ;  /* 0x000000061a053981 */ /* 0x0002e4000c2e1900 */
[----:B------:R-:W-:Y:S01]  /*6430*/  IMAD.WIDE R12, R10, 0x4, R40 ;  /* 0x000000040a0c7825 */ /* 0x000fe200078e0228 */
[----:B------:R-:W-:Y:S01]  /*6440*/  SEL R4, R23, RZ, P1 ;  /* 0x000000ff17047207 */ /* 0x000fe20000800000 */
[----:B------:R4:W5:Y:S01]  /*6450*/  @P3 LDG.E.EL R3, desc[UR6][R30.64] ;  /* 0x000000061e033981 */ /* 0x000962000c2e1900 */
[----:B0-----:R-:W-:Y:S01]  /*6460*/  SEL R0, R34, RZ, P1 ;  /* 0x000000ff22007207 */ /* 0x001fe20000800000 */
[----:B------:R-:W-:-:S02]  /*6470*/  IMAD.SHL.U32 R40, R9, 0x1000, RZ ;  /* 0x0000100009287824 */ /* 0x000fc400078e00ff */
[----:B------:R-:W-:Y:S01]  /*6480*/  IMAD.WIDE R22, R10, 0x4, R44 ;  /* 0x000000040a167825 */ /* 0x000fe200078e022c */
[----:B-1----:R-:W-:-:S03]  /*6490*/  CS2R R26, SRZ ;  /* 0x00000000001a7805 */ /* 0x002fc6000001ff00 */
[----:B------:R-:W-:-:S04]  /*64a0*/  IMAD.WIDE R14, R10, 0x4, R14 ;  /* 0x000000040a0e7825 */ /* 0x000fc800078e020e */
[----:B------:R-:W-:-:S04]  /*64b0*/  IMAD.WIDE R28, R10, 0x4, R38 ;  /* 0x000000040a1c7825 */ /* 0x000fc800078e0226 */
[----:B------:R-:W-:-:S04]  /*64c0*/  IMAD.WIDE R34, R10, 0x4, R46 ;  /* 0x000000040a227825 */ /* 0x000fc800078e022e */
[----:B------:R-:W-:-:S04]  /*64d0*/  IMAD.WIDE R36, R10, 0x4, R50 ;  /* 0x000000040a247825 */ /* 0x000fc800078e0232 */
[----:B----4-:R-:W-:-:S05]  /*64e0*/  IMAD.WIDE R30, R40, 0x4, R32 ;  /* 0x00000004281e7825 */ /* 0x010fca00078e0220 */
[----:B------:R0:W4:Y:S01]  /*64f0*/  @P3 LDG.E.EL R26, desc[UR6][R30.64] ;  /* 0x000000061e1a3981 */ /* 0x000122000c2e1900 */
[----:B------:R-:W-:-:S04]  /*6500*/  IMAD.WIDE R14, R40, 0x4, R14 ;  /* 0x00000004280e7825 */ /* 0x000fc800078e020e */
[----:B------:R-:W-:-:S04]  /*6510*/  IMAD.WIDE R32, R40, 0x4, R36 ;  /* 0x0000000428207825 */ /* 0x000fc800078e0224 */
[----:B0-----:R-:W-:-:S06]  /*6520*/  IMAD.MOV.U32 R30, RZ, RZ, RZ ;  /* 0x000000ffff1e7224 */ /* 0x001fcc00078e00ff */
[----:B------:R-:W4:Y:S01]  /*6530*/  @P3 LDG.E.EL R30, desc[UR6][R14.64] ;  /* 0x000000060e1e3981 */ /* 0x000f22000c2e1900 */
[----:B--2---:R-:W-:Y:S01]  /*6540*/  IMAD.WIDE R18, R10, 0x4, R52 ;  /* 0x000000040a127825 */ /* 0x004fe200078e0234 */
[----:B------:R-:W-:Y:S02]  /*6550*/  CS2R R10, SRZ ;  /* 0x00000000000a7805 */ /* 0x000fe4000001ff00 */
[----:B------:R-:W2:Y:S01]  /*6560*/  LDL.LU R53, [R1+0x110] ;  /* 0x0001100001357983 */ /* 0x000ea20000300800 */
[----:B------:R-:W-:-:S03]  /*6570*/  IMAD.WIDE R18, R40, 0x4, R18 ;  /* 0x0000000428127825 */ /* 0x000fc600078e0212 */
[----:B------:R-:W2:Y:S04]  /*6580*/  LDL.LU R52, [R1+0x104] ;  /* 0x0001040001347983 */ /* 0x000ea80000300800 */
[----:B------:R0:W2:Y:S04]  /*6590*/  @P3 LDG.E.EL R10, desc[UR6][R18.64] ;  /* 0x00000006120a3981 */ /* 0x0000a8000c2e1900 */
[----:B------:R-:W2:Y:S01]  /*65a0*/  LDL.LU R41, [R1+0xf0] ;  /* 0x0000f00001297983 */ /* 0x000ea20000300800 */
[----:B------:R-:W-:Y:S01]  /*65b0*/  SEL R59, R21, RZ, P1 ;  /* 0x000000ff153b7207 */ /* 0x000fe20000800000 */
[----:B0-----:R-:W-:-:S02]  /*65c0*/  IMAD.MOV.U32 R19, RZ, RZ, RZ ;  /* 0x000000ffff137224 */ /* 0x001fc400078e00ff */
[----:B------:R-:W2:Y:S01]  /*65d0*/  LDL.LU.64 R42, [R1+0x70] ;  /* 0x00007000012a7983 */ /* 0x000ea20000300a00 */
[----:B------:R-:W-:Y:S02]  /*65e0*/  IMAD.MOV.U32 R21, RZ, RZ, RZ ;  /* 0x000000ffff157224 */ /* 0x000fe400078e00ff */
[----:B------:R-:W-:Y:S01]  /*65f0*/  IMAD.WIDE R22, R40, 0x4, R22 ;  /* 0x0000000428167825 */ /* 0x000fe200078e0216 */
[----:B------:R-:W2:Y:S04]  /*6600*/  LDL.LU.64 R38, [R1+0x68] ;  /* 0x0000680001267983 */ /* 0x000ea80000300a00 */
[----:B------:R-:W2:Y:S01]  /*6610*/  @P3 LDG.E.EL R19, desc[UR6][R32.64] ;  /* 0x0000000620133981 */ /* 0x000ea2000c2e1900 */
[----:B------:R-:W-:-:S03]  /*6620*/  IMAD.WIDE R16, R48, 0x4, R16 ;  /* 0x0000000430107825 */ /* 0x000fc600078e0210 */
[----:B------:R0:W2:Y:S01]  /*6630*/  @P3 LDG.E.EL R21, desc[UR6][R22.64] ;  /* 0x0000000616153981 */ /* 0x0000a2000c2e1900 */
[----:B------:R-:W-:-:S03]  /*6640*/  IMAD.WIDE R12, R40, 0x4, R12 ;  /* 0x00000004280c7825 */ /* 0x000fc600078e020c */
[----:B------:R1:W2:Y:S01]  /*6650*/  @P3 LDG.E.EL R27, desc[UR6][R16.64] ;  /* 0x00000006101b3981 */ /* 0x0002a2000c2e1900 */
[----:B------:R-:W-:-:S03]  /*6660*/  IMAD.WIDE R24, R40, 0x4, R24 ;  /* 0x0000000428187825 */ /* 0x000fc600078e0218 */
[----:B------:R-:W2:Y:S01]  /*6670*/  LDL.LU.64 R44, [R1+0x58] ;  /* 0x00005800012c7983 */ /* 0x000ea20000300a00 */
[C---:B------:R-:W-:Y:S01]  /*6680*/  IMAD.WIDE R28, R40.reuse, 0x4, R28 ;  /* 0x00000004281c7825 */ /* 0x040fe200078e021c */
[----:B0-----:R-:W-:Y:S02]  /*6690*/  CS2R R22, SRZ ;  /* 0x0000000000167805 */ /* 0x001fe4000001ff00 */
[----:B------:R-:W2:Y:S04]  /*66a0*/  LDL.LU.64 R32, [R1+0x60] ;  /* 0x0000600001207983 */ /* 0x000ea80000300a00 */
[----:B------:R0:W2:Y:S01]  /*66b0*/  @P3 LDG.E.EL R11, desc[UR6][R12.64] ;  /* 0x000000060c0b3981 */ /* 0x0000a2000c2e1900 */
[----:B-1----:R-:W-:-:S03]  /*66c0*/  IMAD.WIDE R16, R40, 0x4, R34 ;  /* 0x0000000428107825 */ /* 0x002fc600078e0222 */
[----:B------:R-:W2:Y:S04]  /*66d0*/  @P3 LDG.E.EL R23, desc[UR6][R24.64] ;  /* 0x0000000618173981 */ /* 0x000ea8000c2e1900 */
[----:B------:R-:W2:Y:S04]  /*66e0*/  @P3 LDG.E.EL R22, desc[UR6][R28.64] ;  /* 0x000000061c163981 */ /* 0x000ea8000c2e1900 */
[----:B------:R-:W2:Y:S04]  /*66f0*/  LDL.LU.64 R24, [R1+0x88] ;  /* 0x0000880001187983 */ /* 0x000ea80000300a00 */
[----:B------:R-:W2:Y:S04]  /*6700*/  LDL.LU.64 R28, [R1+0x98] ;  /* 0x00009800011c7983 */ /* 0x000ea80000300a00 */
[----:B------:R-:W2:Y:S01]  /*6710*/  LDL.LU.64 R34, [R1+0xb0] ;  /* 0x0000b00001227983 */ /* 0x000ea20000300a00 */
[----:B------:R-:W-:-:S03]  /*6720*/  SEL R50, R54, RZ, P3 ;  /* 0x000000ff36327207 */ /* 0x000fc60001800000 */
[----:B------:R-:W2:Y:S01]  /*6730*/  LDL.LU.64 R36, [R1+0xa0] ;  /* 0x0000a00001247983 */ /* 0x000ea20000300a00 */
[----:B---3--:R-:W-:Y:S02]  /*6740*/  SEL R49, R5, RZ, P3 ;  /* 0x000000ff05317207 */ /* 0x008fe40001800000 */
[----:B-----5:R-:W-:Y:S02]  /*6750*/  SEL R18, R3, RZ, P3 ;  /* 0x000000ff03127207 */ /* 0x020fe40001800000 */
[----:B----4-:R-:W-:Y:S02]  /*6760*/  SEL R3, R30, RZ, P3 ;  /* 0x000000ff1e037207 */ /* 0x010fe40001800000 */
[----:B--2---:R-:W-:Y:S02]  /*6770*/  SEL R51, R41, RZ, P3 ;  /* 0x000000ff29337207 */ /* 0x004fe40001800000 */
[----:B------:R-:W2:Y:S04]  /*6780*/  LDL.LU.64 R40, [R1+0x90] ;  /* 0x0000900001287983 */ /* 0x000ea80000300a00 */
[----:B------:R-:W3:Y:S04]  /*6790*/  LDL.LU.64 R46, [R1+0x80] ;  /* 0x00008000012e7983 */ /* 0x000ee80000300a00 */
[----:B------:R-:W4:Y:S01]  /*67a0*/  LDL.LU.64 R30, [R1+0xa8] ;  /* 0x0000a800011e7983 */ /* 0x000f220000300a00 */
[----:B------:R-:W-:Y:S01]  /*67b0*/  SEL R5, R19, RZ, P3 ;  /* 0x000000ff13057207 */ /* 0x000fe20001800000 */
[----:B------:R-:W-:-:S02]  /*67c0*/  VIADD R19, R55, 0xffffe000 ;  /* 0xffffe00037137836 */ /* 0x000fc40000000000 */
[----:B------:R-:W5:Y:S01]  /*67d0*/  LDL.LU.64 R54, [R1+0x78] ;  /* 0x0000780001367983 */ /* 0x000f620000300a00 */
[----:B0-----:R-:W-:Y:S01]  /*67e0*/  IMAD.MOV.U32 R13, RZ, RZ, RZ ;  /* 0x000000ffff0d7224 */ /* 0x001fe200078e00ff */
[----:B------:R-:W-:-:S05]  /*67f0*/  SEL R14, R10, RZ, P3 ;  /* 0x000000ff0a0e7207 */ /* 0x000fca0001800000 */
[----:B------:R0:W3:Y:S02]  /*6800*/  @P3 LDG.E.EL R13, desc[UR6][R16.64] ;  /* 0x00000006100d3981 */ /* 0x0000e4000c2e1900 */
[----:B0-----:R-:W-:Y:S02]  /*6810*/  SEL R17, R27, RZ, P3 ;  /* 0x000000ff1b117207 */ /* 0x001fe40001800000 */
[----:B------:R-:W-:Y:S01]  /*6820*/  SEL R16, R26, RZ, P3 ;  /* 0x000000ff1a107207 */ /* 0x000fe20001800000 */
[----:B------:R-:W-:Y:S01]  /*6830*/  IMAD.WIDE R26, R19, 0x4, R32 ;  /* 0x00000004131a7825 */ /* 0x000fe200078e0220 */
[----:B------:R-:W-:-:S03]  /*6840*/  SEL R15, R11, RZ, P3 ;  /* 0x000000ff0b0f7207 */ /* 0x000fc60001800000 */
[----:B------:R-:W-:Y:S01]  /*6850*/  IMAD.WIDE R32, R19, 0x4, R42 ;  /* 0x0000000413207825 */ /* 0x000fe200078e022a */
[----:B------:R-:W-:Y:S02]  /*6860*/  SEL R11, R23, RZ, P3 ;  /* 0x000000ff170b7207 */ /* 0x000fe40001800000 */
[----:B------:R-:W-:Y:S01]  /*6870*/  SEL R10, R22, RZ, P3 ;  /* 0x000000ff160a7207 */ /* 0x000fe20001800000 */
[----:B------:R-:W-:-:S04]  /*6880*/  IMAD.WIDE R22, R19, 0x4, R44 ;  /* 0x0000000413167825 */ /* 0x000fc800078e022c */
[----:B------:R-:W-:Y:S02]  /*6890*/  IMAD.MOV.U32 R45, RZ, RZ, RZ ;  /* 0x000000ffff2d7224 */ /* 0x000fe400078e00ff */
[----:B------:R-:W-:Y:S02]  /*68a0*/  VIADD R42, R20, 0xffffe000 ;  /* 0xffffe000142a7836 */ /* 0x000fe40000000000 */
[----:B------:R-:W-:Y:S01]  /*68b0*/  IMAD.WIDE R32, R48, 0x4, R32 ;  /* 0x0000000430207825 */ /* 0x000fe200078e0220 */
[----:B------:R-:W-:-:S03]  /*68c0*/  SEL R12, R21, RZ, P3 ;  /* 0x000000ff150c7207 */ /* 0x000fc60001800000 */
[----:B------:R-:W-:Y:S01]  /*68d0*/  IMAD.WIDE R38, R19, 0x4, R38 ;  /* 0x0000000413267825 */ /* 0x000fe200078e0226 */
[----:B------:R0:W3:Y:S03]  /*68e0*/  @P2 LDG.E.EL R45, desc[UR6][R32.64] ;  /* 0x00000006202d2981 */ /* 0x0000e6000c2e1900 */
[----:B------:R-:W-:Y:S02]  /*68f0*/  IMAD.MOV.U32 R19, RZ, RZ, RZ ;  /* 0x000000ffff137224 */ /* 0x000fe400078e00ff */
[----:B------:R-:W-:-:S04]  /*6900*/  IMAD.WIDE R26, R48, 0x4, R26 ;  /* 0x00000004301a7825 */ /* 0x000fc800078e021a */
[C---:B------:R-:W-:Y:S01]  /*6910*/  IMAD.WIDE R28, R42.reuse, 0x4, R28 ;  /* 0x000000042a1c7825 */ /* 0x040fe200078e021c */
[----:B------:R1:W3:Y:S03]  /*6920*/  @P2 LDG.E.EL R19, desc[UR6][R26.64] ;  /* 0x000000061a132981 */ /* 0x0002e6000c2e1900 */
[----:B------:R-:W-:-:S04]  /*6930*/  IMAD.WIDE R34, R42, 0x4, R34 ;  /* 0x000000042a227825 */ /* 0x000fc800078e0222 */
[----:B0-----:R-:W-:-:S04]  /*6940*/  IMAD.SHL.U32 R33, R9, 0x1000, RZ ;  /* 0x0000100009217824 */ /* 0x001fc800078e00ff */
[----:B-1----:R-:W-:-:S04]  /*6950*/  IMAD.WIDE R26, R33, 0x4, R28 ;  /* 0x00000004211a7825 */ /* 0x002fc800078e021c */
[----:B------:R-:W-:-:S04]  /*6960*/  IMAD.WIDE R28, R33, 0x4, R34 ;  /* 0x00000004211c7825 */ /* 0x000fc800078e0222 */
[----:B------:R-:W-:-:S04]  /*6970*/  IMAD.WIDE R22, R33, 0x4, R22 ;  /* 0x0000000421167825 */ /* 0x000fc800078e0216 */
[----:B------:R-:W-:-:S04]  /*6980*/  IMAD.WIDE R38, R48, 0x4, R38 ;  /* 0x0000000430267825 */ /* 0x000fc800078e0226 */
[----:B------:R-:W-:-:S06]  /*6990*/  IMAD.MOV.U32 R48, RZ, RZ, RZ ;  /* 0x000000ffff307224 */ /* 0x000fcc00078e00ff */
[----:B------:R0:W3:Y:S01]  /*69a0*/  @P2 LDG.E.EL R48, desc[UR6][R22.64] ;  /* 0x0000000616302981 */ /* 0x0000e2000c2e1900 */
[----:B------:R-:W-:-:S06]  /*69b0*/  IMAD.MOV.U32 R44, RZ, RZ, RZ ;  /* 0x000000ffff2c7224 */ /* 0x000fcc00078e00ff */
[----:B------:R1:W3:Y:S01]  /*69c0*/  @P2 LDG.E.EL R44, desc[UR6][R38.64] ;  /* 0x00000006262c2981 */ /* 0x0002e2000c2e1900 */
[----:B--2---:R-:W-:-:S04]  /*69d0*/  IMAD.WIDE R40, R42, 0x4, R40 ;  /* 0x000000042a287825 */ /* 0x004fc800078e0228 */
[----:B-----5:R-:W-:Y:S02]  /*69e0*/  IMAD.WIDE R20, R42, 0x4, R54 ;  /* 0x000000042a147825 */ /* 0x020fe400078e0236 */
[----:B------:R-:W2:Y:S04]  /*69f0*/  LDL R55, [R1+0x350] ;  /* 0x0003500001377983 */ /* 0x000ea80000100800 */
[----:B------:R-:W5:Y:S01]  /*6a00*/  LDL R54, [R1+0x360] ;  /* 0x0003600001367983 */ /* 0x000f620000100800 */
[----:B------:R-:W-:-:S03]  /*6a10*/  IMAD.WIDE R20, R33, 0x4, R20 ;  /* 0x0000000421147825 */ /* 0x000fc600078e0214 */
[----:B------:R-:W2:Y:S01]  /*6a20*/  LDL.LU R34, [R1+0x100] ;  /* 0x0001000001227983 */ /* 0x000ea20000300800 */
[----:B------:R-:W-:-:S03]  /*6a30*/  IMAD.WIDE R32, R33, 0x4, R40 ;  /* 0x0000000421207825 */ /* 0x000fc600078e0228 */
[----:B------:R-:W2:Y:S04]  /*6a40*/  LDL R35, [R1+0x34c] ;  /* 0x00034c0001237983 */ /* 0x000ea80000100800 */
[----:B------:R-:W2:Y:S01]  /*6a50*/  LDL.LU R41, [R1+0x138] ;  /* 0x0001380001297983 */ /* 0x000ea20000300800 */
[----:B----4-:R-:W-:-:S04]  /*6a60*/  IMAD.WIDE R30, R42, 0x4, R30 ;  /* 0x000000042a1e7825 */ /* 0x010fc800078e021e */
[----:B------:R-:W-:-:S04]  /*6a70*/  IMAD.SHL.U32 R40, R9, 0x1000, RZ ;  /* 0x0000100009287824 */ /* 0x000fc800078e00ff */
[----:B0-----:R-:W-:Y:S02]  /*6a80*/  IMAD.WIDE R22, R40, 0x4, R30 ;  /* 0x0000000428167825 */ /* 0x001fe400078e021e */
[----:B------:R-:W4:Y:S04]  /*6a90*/  LDL.LU R30, [R1+0xec] ;  /* 0x0000ec00011e7983 */ /* 0x000f280000300800 */
[----:B------:R-:W5:Y:S01]  /*6aa0*/  LDL.LU R31, [R1+0x10c] ;  /* 0x00010c00011f7983 */ /* 0x000f620000300800 */
[----:B------:R-:W-:Y:S01]  /*6ab0*/  IMAD.WIDE R24, R42, 0x4, R24 ;  /* 0x000000042a187825 */ /* 0x000fe200078e0218 */
[----:B-1----:R-:W-:-:S03]  /*6ac0*/  CS2R R38, SRZ ;  /* 0x0000000000267805 */ /* 0x002fc6000001ff00 */
[----:B------:R-:W-:-:S03]  /*6ad0*/  IMAD.WIDE R36, R42, 0x4, R36 ;  /* 0x000000042a247825 */ /* 0x000fc600078e0224 */
[----:B------:R0:W5:Y:S01]  /*6ae0*/  @P2 LDG.E.EL R39, desc[UR6][R28.64] ;  /* 0x000000061c272981 */ /* 0x000162000c2e1900 */
[----:B---3--:R-:W-:Y:S01]  /*6af0*/  IMAD.WIDE R42, R42, 0x4, R46 ;  /* 0x000000042a2a7825 */ /* 0x008fe200078e022e */
[----:B------:R-:W-:Y:S02]  /*6b00*/  CS2R R46, SRZ ;  /* 0x00000000002e7805 */ /* 0x000fe4000001ff00 */
[----:B------:R1:W3:Y:S04]  /*6b10*/  @P2 LDG.E.EL R38, desc[UR6][R32.64] ;  /* 0x0000000620262981 */ /* 0x0002e8000c2e1900 */
[----:B------:R1:W3:Y:S01]  /*6b20*/  @P2 LDG.E.EL R47, desc[UR6][R20.64] ;  /* 0x00000006142f2981 */ /* 0x0002e2000c2e1900 */
[----:B0-----:R-:W-:-:S03]  /*6b30*/  CS2R R28, SRZ ;  /* 0x00000000001c7805 */ /* 0x001fc6000001ff00 */
[----:B------:R0:W3:Y:S01]  /*6b40*/  @P2 LDG.E.EL R46, desc[UR6][R26.64] ;  /* 0x000000061a2e2981 */ /* 0x0000e2000c2e1900 */
[----:B------:R-:W-:Y:S02]  /*6b50*/  LOP3.LUT R8, R8, 0xffffefff, RZ, 0xc0, !PT ;  /* 0xffffefff08087812 */ /* 0x000fe400078ec0ff */
[----:B------:R-:W-:Y:S02]  /*6b60*/  SEL R58, R58, RZ, P1 ;  /* 0x000000ff3a3a7207 */ /* 0x000fe40000800000 */
[----:B-1----:R-:W-:Y:S02]  /*6b70*/  CS2R R32, SRZ ;  /* 0x0000000000207805 */ /* 0x002fe4000001ff00 */
[----:B------:R-:W-:Y:S01]  /*6b80*/  SEL R53, R53, RZ, P3 ;  /* 0x000000ff35357207 */ /* 0x000fe20001800000 */
[C---:B------:R-:W-:Y:S01]  /*6b90*/  IMAD.WIDE R20, R40.reuse, 0x4, R24 ;  /* 0x0000000428147825 */ /* 0x040fe200078e0218 */
[----:B------:R-:W3:Y:S03]  /*6ba0*/  @P2 LDG.E.EL R29, desc[UR6][R22.64] ;  /* 0x00000006161d2981 */ /* 0x000ee6000c2e1900 */
[C---:B------:R-:W-:Y:S01]  /*6bb0*/  IMAD.WIDE R24, R40.reuse, 0x4, R36 ;  /* 0x0000000428187825 */ /* 0x040fe200078e0224 */
[----:B------:R2:W3:Y:S03]  /*6bc0*/  @P2 LDG.E.EL R28, desc[UR6][R20.64] ;  /* 0x00000006141c2981 */ /* 0x0004e6000c2e1900 */
[----:B0-----:R-:W-:Y:S01]  /*6bd0*/  IMAD.WIDE R26, R40, 0x4, R42 ;  /* 0x00000004281a7825 */ /* 0x001fe200078e022a */
[----:B------:R-:W-:Y:S01]  /*6be0*/  @P0 LOP3.LUT R8, R8, 0x1000, RZ, 0xfc, !PT ;  /* 0x0000100008080812 */ /* 0x000fe200078efcff */
[----:B------:R-:W3:Y:S03]  /*6bf0*/  LDL R40, [R1+0x384] ;  /* 0x0003840001287983 */ /* 0x000ee60000100800 */
[----:B------:R-:W-:Y:S01]  /*6c00*/  LOP3.LUT P1, RZ, R8, 0x2000, RZ, 0xc0, !PT ;  /* 0x0000200008ff7812 */ /* 0x000fe2000782c0ff */
[----:B------:R-:W3:Y:S01]  /*6c10*/  @P2 LDG.E.EL R32, desc[UR6][R24.64] ;  /* 0x0000000618202981 */ /* 0x000ee2000c2e1900 */
[----:B------:R-:W-:-:S02]  /*6c20*/  SEL R52, R52, RZ, P3 ;  /* 0x000000ff34347207 */ /* 0x000fc40001800000 */
[----:B------:R-:W-:Y:S01]  /*6c30*/  SEL R56, R56, RZ, P2 ;  /* 0x000000ff38387207 */ /* 0x000fe20001000000 */
[----:B------:R-:W3:Y:S01]  /*6c40*/  @P2 LDG.E.EL R33, desc[UR6][R26.64] ;  /* 0x000000061a212981 */ /* 0x000ee2000c2e1900 */
[----:B------:R-:W-:Y:S02]  /*6c50*/  SEL R19, R19, RZ, P2 ;  /* 0x000000ff13137207 */ /* 0x000fe40001000000 */
[----:B------:R-:W-:Y:S02]  /*6c60*/  SEL R45, R45, RZ, P2 ;  /* 0x000000ff2d2d7207 */ /* 0x000fe40001000000 */
[----:B------:R-:W-:Y:S02]  /*6c70*/  SEL R48, R48, RZ, P2 ;  /* 0x000000ff30307207 */ /* 0x000fe40001000000 */
[----:B------:R-:W-:Y:S02]  /*6c80*/  SEL R44, R44, RZ, P2 ;  /* 0x000000ff2c2c7207 */ /* 0x000fe40001000000 */
[----:B--2---:R-:W-:-:S02]  /*6c90*/  SEL R20, R41, RZ, P2 ;  /* 0x000000ff29147207 */ /* 0x004fc40001000000 */
[----:B------:R-:W2:Y:S01]  /*6ca0*/  LDL R41, [R1+0x388] ;  /* 0x0003880001297983 */ /* 0x000ea20000100800 */
[----:B----4-:R-:W-:Y:S02]  /*6cb0*/  ISETP.GE.AND P0, PT, R30, 0x80, PT ;  /* 0x000000801e00780c */ /* 0x010fe40003f06270 */
[----:B------:R-:W-:Y:S02]  /*6cc0*/  SEL R22, R34, RZ, P2 ;  /* 0x000000ff22167207 */ /* 0x000fe40001000000 */
[----:B-----5:R-:W-:-:S09]  /*6cd0*/  SEL R21, R31, RZ, P2 ;  /* 0x000000ff1f157207 */ /* 0x020fd20001000000 */
[----:B------:R-:W-:Y:S02]  /*6ce0*/  @P0 SEL R35, R20, R53, !P1 ;  /* 0x0000003514230207 */ /* 0x000fe40004800000 */
[----:B------:R-:W-:-:S03]  /*6cf0*/  @P0 SEL R55, R21, R52, !P1 ;  /* 0x0000003415370207 */ /* 0x000fc60004800000 */
[----:B------:R0:W-:Y:S01]  /*6d00*/  @P0 STL [R1+0x34c], R35 ;  /* 0x00034c2301000387 */ /* 0x0001e20000100800 */
[----:B------:R-:W-:-:S03]  /*6d10*/  @P0 SEL R54, R22, R51, !P1 ;  /* 0x0000003316360207 */ /* 0x000fc60004800000 */
[----:B------:R-:W4:Y:S01]  /*6d20*/  LDL R34, [R1+0x3b4] ;  /* 0x0003b40001227983 */ /* 0x000f220000100800 */
[----:B------:R-:W-:-:S03]  /*6d30*/  @P0 SEL R58, R56, R50, !P1 ;  /* 0x00000032383a0207 */ /* 0x000fc60004800000 */
[----:B------:R1:W-:Y:S04]  /*6d40*/  @P0 STL [R1+0x350], R55 ;  /* 0x0003503701000387 */ /* 0x0003e80000100800 */
[----:B------:R5:W-:Y:S04]  /*6d50*/  @P0 STL [R1+0x360], R54 ;  /* 0x0003603601000387 */ /* 0x000be80000100800 */
[----:B------:R1:W-:Y:S04]  /*6d60*/  STL [R1+0x36c], R58 ;  /* 0x00036c3a01007387 */ /* 0x0003e80000100800 */
[----:B0-----:R-:W4:Y:S01]  /*6d70*/  LDL.LU R35, [R1+0x168] ;  /* 0x0001680001237983 */ /* 0x001f220000300800 */
[----:B------:R-:W-:-:S02]  /*6d80*/  @P0 SEL R61, R19, R49, !P1 ;  /* 0x00000031133d0207 */ /* 0x000fc40004800000 */
[----:B------:R-:W-:Y:S02]  /*6d90*/  @P0 SEL R60, R45, R18, !P1 ;  /* 0x000000122d3c0207 */ /* 0x000fe40004800000 */
[----:B------:R-:W-:Y:S01]  /*6da0*/  @P0 SEL R7, R44, R17, !P1 ;  /* 0x000000112c070207 */ /* 0x000fe20004800000 */
[----:B------:R-:W-:Y:S01]  /*6db0*/  STL [R1+0x374], R61 ;  /* 0x0003743d01007387 */ /* 0x000fe20000100800 */
[----:B------:R-:W-:-:S03]  /*6dc0*/  @P0 SEL R6, R48, R16, !P1 ;  /* 0x0000001030060207 */ /* 0x000fc60004800000 */
[----:B------:R0:W-:Y:S04]  /*6dd0*/  STL [R1+0x378], R60 ;  /* 0x0003783c01007387 */ /* 0x0001e80000100800 */
[----:B-1----:R-:W4:Y:S04]  /*6de0*/  LDL.LU R55, [R1+0x114] ;  /* 0x0001140001377983 */ /* 0x002f280000300800 */
[----:B------:R-:W-:Y:S04]  /*6df0*/  STL [R1+0x37c], R7 ;  /* 0x00037c0701007387 */ /* 0x000fe80000100800 */
[----:B-----5:R-:W5:Y:S04]  /*6e00*/  LDL.LU R54, [R1+0x16c] ;  /* 0x00016c0001367983 */ /* 0x020f680000300800 */
[----:B------:R-:W5:Y:S04]  /*6e10*/  LDL.LU R58, [R1+0x128] ;  /* 0x00012800013a7983 */ /* 0x000f680000300800 */
[----:B------:R1:W-:Y:S04]  /*6e20*/  STL [R1+0x380], R6 ;  /* 0x0003800601007387 */ /* 0x0003e80000100800 */
[----:B0-----:R-:W5:Y:S04]  /*6e30*/  LDL.LU R60, [R1+0x170] ;  /* 0x00017000013c7983 */ /* 0x001f680000300800 */
[----:B------:R-:W5:Y:S04]  /*6e40*/  LDL.LU R61, [R1+0x12c] ;  /* 0x00012c00013d7983 */ /* 0x000f680000300800 */
[----:B-1----:R-:W5:Y:S04]  /*6e50*/  LDL.LU R6, [R1+0x1b4] ;  /* 0x0001b40001067983 */ /* 0x002f680000300800 */
[----:B------:R-:W5:Y:S01]  /*6e60*/  LDL.LU R7, [R1+0x174] ;  /* 0x0001740001077983 */ /* 0x000f620000300800 */
[----:B---3--:R-:W-:-:S02]  /*6e70*/  SEL R47, R47, RZ, P2 ;  /* 0x000000ff2f2f7207 */ /* 0x008fc40001000000 */
[----:B------:R-:W-:Y:S02]  /*6e80*/  SEL R13, R13, RZ, P3 ;  /* 0x000000ff0d0d7207 */ /* 0x000fe40001800000 */
[----:B------:R-:W-:Y:S02]  /*6e90*/  SEL R38, R38, RZ, P2 ;  /* 0x000000ff26267207 */ /* 0x000fe40001000000 */
[----:B------:R-:W-:Y:S02]  /*6ea0*/  SEL R46, R46, RZ, P2 ;  /* 0x000000ff2e2e7207 */ /* 0x000fe40001000000 */
[----:B------:R-:W-:Y:S02]  /*6eb0*/  SEL R39, R39, RZ, P2 ;  /* 0x000000ff27277207 */ /* 0x000fe40001000000 */
[----:B------:R-:W-:Y:S02]  /*6ec0*/  @P0 SEL R40, R47, R12, !P1 ;  /* 0x0000000c2f280207 */ /* 0x000fe40004800000 */
[----:B------:R-:W-:-:S02]  /*6ed0*/  @P0 SEL R57, R38, R13, !P1 ;  /* 0x0000000d26390207 */ /* 0x000fc40004800000 */
[----:B------:R-:W-:Y:S01]  /*6ee0*/  @P0 SEL R59, R39, R14, !P1 ;  /* 0x0000000e273b0207 */ /* 0x000fe20004800000 */
[----:B------:R-:W-:Y:S04]  /*6ef0*/  @P0 STL [R1+0x384], R40 ;  /* 0x0003842801000387 */ /* 0x000fe80000100800 */
[----:B------:R0:W-:Y:S01]  /*6f00*/  STL [R1+0x394], R57 ;  /* 0x0003943901007387 */ /* 0x0001e20000100800 */
[----:B------:R-:W-:Y:S02]  /*6f10*/  SEL R29, R29, RZ, P2 ;  /* 0x000000ff1d1d7207 */ /* 0x000fe40001000000 */
[----:B------:R-:W-:Y:S02]  /*6f20*/  SEL R28, R28, RZ, P2 ;  /* 0x000000ff1c1c7207 */ /* 0x000fe40001000000 */
[----:B------:R-:W-:-:S02]  /*6f30*/  SEL R32, R32, RZ, P2 ;  /* 0x000000ff20207207 */ /* 0x000fc40001000000 */
[----:B------:R-:W-:Y:S02]  /*6f40*/  @P0 SEL R2, R29, R11, !P1 ;  /* 0x0000000b1d020207 */ /* 0x000fe40004800000 */
[----:B------:R-:W-:Y:S02]  /*6f50*/  SEL R33, R33, RZ, P2 ;  /* 0x000000ff21217207 */ /* 0x000fe40001000000 */
[----:B------:R-:W-:Y:S02]  /*6f60*/  LOP3.LUT R8, R8, 0xfffffdff, RZ, 0xc0, !PT ;  /* 0xfffffdff08087812 */ /* 0x000fe400078ec0ff */
[----:B------:R-:W-:Y:S02]  /*6f70*/  @P0 SEL R4, R32, R10, !P1 ;  /* 0x0000000a20040207 */ /* 0x000fe40004800000 */
[----:B------:R-:W-:Y:S02]  /*6f80*/  @P0 SEL R0, R33, R5, !P1 ;  /* 0x0000000521000207 */ /* 0x000fe40004800000 */
[----:B------:R-:W-:-:S02]  /*6f90*/  @P1 LOP3.LUT R8, R8, 0x200, RZ, 0xfc, !PT ;  /* 0x0000020008081812 */ /* 0x000fc400078efcff */
[----:B--2---:R-:W-:-:S05]  /*6fa0*/  @P0 SEL R41, R46, R15, !P1 ;  /* 0x0000000f2e290207 */ /* 0x004fca0004800000 */
[----:B------:R-:W-:Y:S04]  /*6fb0*/  @P0 STL [R1+0x388], R41 ;  /* 0x0003882901000387 */ /* 0x000fe80000100800 */
[----:B0-----:R-:W2:Y:S04]  /*6fc0*/  LDL.LU R57, [R1+0x1c0] ;  /* 0x0001c00001397983 */ /* 0x001ea80000300800 */
[----:B------:R0:W-:Y:S04]  /*6fd0*/  STL [R1+0x38c], R59 ;  /* 0x00038c3b01007387 */ /* 0x0001e80000100800 */
[----:B0-----:R-:W3:Y:S04]  /*6fe0*/  LDL.LU R59, [R1+0x17c] ;  /* 0x00017c00013b7983 */ /* 0x001ee80000300800 */
[----:B------:R0:W-:Y:S01]  /*6ff0*/  STL [R1+0x3b8], R2 ;  /* 0x0003b80201007387 */ /* 0x0001e20000100800 */
[----:B----4-:R-:W-:-:S03]  /*7000*/  @P0 SEL R34, R28, R3, !P1 ;  /* 0x000000031c220207 */ /* 0x010fc60004800000 */
[----:B0-----:R-:W4:Y:S04]  /*7010*/  LDL.LU R2, [R1+0x53c] ;  /* 0x00053c0001027983 */ /* 0x001f280000300800 */
[----:B------:R-:W-:Y:S04]  /*7020*/  @P0 STL [R1+0x3b4], R34 ;  /* 0x0003b42201000387 */ /* 0x000fe80000100800 */
[----:B------:R0:W-:Y:S01]  /*7030*/  STL [R1+0x3a4], R4 ;  /* 0x0003a40401007387 */ /* 0x0001e20000100800 */
[----:B------:R-:W-:-:S03]  /*7040*/  IADD3 R42, P3, R35, UR12, RZ ;  /* 0x0000000c232a7c10 */ /* 0x000fc6000ff7e0ff */
[----:B0-----:R-:W4:Y:S04]  /*7050*/  LDL.LU R4, [R1+0x538] ;  /* 0x0005380001047983 */ /* 0x001f280000300800 */
[----:B------:R-:W-:Y:S04]  /*7060*/  STL [R1+0x3a0], R0 ;  /* 0x0003a00001007387 */ /* 0x000fe80000100800 */
[----:B------:R0:W-:Y:S04]  /*7070*/  STL.64 [R1+0x530], R8 ;  /* 0x0005300801007387 */ /* 0x0001e80000100a00 */
[----:B------:R-:W4:Y:S04]  /*7080*/  LDL.LU R35, [R1+0x180] ;  /* 0x0001800001237983 */ /* 0x000f280000300800 */
[----:B------:R-:W4:Y:S01]  /*7090*/  LDL.LU R34, [R1+0x1c4] ;  /* 0x0001c40001227983 */ /* 0x000f220000300800 */
[----:B------:R-:W-:-:S02]  /*70a0*/  IADD3.X R43, R55, UR13, RZ, P3, !PT ;  /* 0x0000000d372b7c10 */ /* 0x000fc40009ffe4ff */
[----:B-----5:R-:W-:Y:S02]  /*70b0*/  IADD3 R24, P3, R54, UR20, RZ ;  /* 0x0000001436187c10 */ /* 0x020fe4000ff7e0ff */
[----:B------:R-:W-:Y:S02]  /*70c0*/  LOP3.LUT P1, RZ, R8, 0x10, RZ, 0xc0, !PT ;  /* 0x0000001008ff7812 */ /* 0x000fe4000782c0ff */
[----:B------:R-:W-:Y:S02]  /*70d0*/  IADD3.X R25, R58, UR21, RZ, P3, !PT ;  /* 0x000000153a197c10 */ /* 0x000fe40009ffe4ff */
[----:B------:R-:W5:Y:S01]  /*70e0*/  LDL.LU R58, [R1+0x1c8] ;  /* 0x0001c800013a7983 */ /* 0x000f620000300800 */
[----:B0-----:R-:W-:-:S04]  /*70f0*/  IADD3 R8, P3, R60, UR20, RZ ;  /* 0x000000143c087c10 */ /* 0x001fc8000ff7e0ff */
[----:B------:R-:W-:-:S05]  /*7100*/  IADD3.X R9, R61, UR21, RZ, P3, !PT ;  /* 0x000000153d097c10 */ /* 0x000fca0009ffe4ff */
[----:B------:R0:W-:Y:S01]  /*7110*/  STL.64 [R1+0x168], R8 ;  /* 0x0001680801007387 */ /* 0x0001e20000100a00 */
[----:B------:R-:W-:-:S03]  /*7120*/  SHF.L.U64.HI R3, R7, 0x2, R6 ;  /* 0x0000000207037819 */ /* 0x000fc60000010206 */
[----:B------:R-:W5:Y:S01]  /*7130*/  LDL.LU R6, [R1+0x188] ;  /* 0x0001880001067983 */ /* 0x000f620000300800 */
[----:B------:R-:W-:-:S03]  /*7140*/  IMAD.SHL.U32 R54, R7, 0x4, RZ ;  /* 0x0000000407367824 */ /* 0x000fc600078e00ff */
[----:B------:R-:W5:Y:S02]  /*7150*/  LDL.LU R7, [R1+0x1cc] ;  /* 0x0001cc0001077983 */ /* 0x000f640000300800 */
[----:B------:R-:W-:-:S04]  /*7160*/  IADD3 R32, P3, R54, UR4, RZ ;  /* 0x0000000436207c10 */ /* 0x000fc8000ff7e0ff */
[----:B------:R-:W-:Y:S02]  /*7170*/  IADD3.X R33, R3, UR5, RZ, P3, !PT ;  /* 0x0000000503217c10 */ /* 0x000fe40009ffe4ff */
[----:B------:R-:W-:-:S04]  /*7180*/  IADD3 R30, P3, R54, UR8, RZ ;  /* 0x00000008361e7c10 */ /* 0x000fc8000ff7e0ff */
[----:B------:R-:W-:Y:S02]  /*7190*/  IADD3.X R31, R3, UR9, RZ, P3, !PT ;  /* 0x00000009031f7c10 */ /* 0x000fe40009ffe4ff */
[----:B------:R-:W-:-:S04]  /*71a0*/  IADD3 R20, P3, R54, UR10, RZ ;  /* 0x0000000a36147c10 */ /* 0x000fc8000ff7e0ff */
[----:B------:R-:W-:Y:S02]  /*71b0*/  IADD3.X R21, R3, UR11, RZ, P3, !PT ;  /* 0x0000000b03157c10 */ /* 0x000fe40009ffe4ff */
[----:B------:R-:W-:-:S04]  /*71c0*/  IADD3 R54, P3, R54, UR12, RZ ;  /* 0x0000000c36367c10 */ /* 0x000fc8000ff7e0ff */
[----:B------:R-:W-:Y:S01]  /*71d0*/  IADD3.X R55, R3, UR13, RZ, P3, !PT ;  /* 0x0000000d03377c10 */ /* 0x000fe20009ffe4ff */
[C---:B---3--:R-:W-:Y:S01]  /*71e0*/  IMAD.SHL.U32 R5, R59.reuse, 0x4, RZ ;  /* 0x000000043b057824 */ /* 0x048fe200078e00ff */
[----:B--2---:R-:W-:Y:S02]  /*71f0*/  SHF.L.U64.HI R3, R59, 0x2, R57 ;  /* 0x000000023b037819 */ /* 0x004fe40000010239 */
[----:B------:R-:W2:Y:S02]  /*7200*/  LDL.LU R59, [R1+0x18c] ;  /* 0x00018c00013b7983 */ /* 0x000ea40000300800 */
[----:B------:R-:W-:-:S04]  /*7210*/  IADD3 R60, P3, R5, UR16, RZ ;  /* 0x00000010053c7c10 */ /* 0x000fc8000ff7e0ff */
[----:B------:R-:W-:Y:S02]  /*7220*/  IADD3.X R61, R3, UR17, RZ, P3, !PT ;  /* 0x00000011033d7c10 */ /* 0x000fe40009ffe4ff */
[----:B------:R-:W-:-:S04]  /*7230*/  IADD3 R56, P3, R5, UR14, RZ ;  /* 0x0000000e05387c10 */ /* 0x000fc8000ff7e0ff */
[----:B------:R-:W-:Y:S02]  /*7240*/  IADD3.X R57, R3, UR15, RZ, P3, !PT ;  /* 0x0000000f03397c10 */ /* 0x000fe40009ffe4ff */
[----:B0-----:R-:W-:-:S04]  /*7250*/  IADD3 R8, P3, R5, UR18, RZ ;  /* 0x0000001205087c10 */ /* 0x001fc8000ff7e0ff */
[----:B------:R-:W-:-:S05]  /*7260*/  IADD3.X R9, R3, UR19, RZ, P3, !PT ;  /* 0x0000001303097c10 */ /* 0x000fca0009ffe4ff */
[----:B------:R0:W-:Y:S02]  /*7270*/  STL.64 [R1+0x8], R8 ;  /* 0x0000080801007387 */ /* 0x0001e40000100a00 */
[----:B0-----:R-:W-:-:S04]  /*7280*/  IADD3 R8, P3, R5, UR20, RZ ;  /* 0x0000001405087c10 */ /* 0x001fc8000ff7e0ff */
[----:B------:R-:W-:Y:S01]  /*7290*/  IADD3.X R9, R3, UR21, RZ, P3, !PT ;  /* 0x0000001503097c10 */ /* 0x000fe20009ffe4ff */
[----:B----4-:R-:W-:-:S04]  /*72a0*/  IMAD.SHL.U32 R5, R35, 0x4, RZ ;  /* 0x0000000423057824 */ /* 0x010fc800078e00ff */
[----:B------:R0:W-:Y:S01]  /*72b0*/  STL.64 [R1], R8 ;  /* 0x0000000801007387 */ /* 0x0001e20000100a00 */
[----:B------:R-:W-:-:S03]  /*72c0*/  SHF.L.U64.HI R3, R35, 0x2, R34 ;  /* 0x0000000223037819 */ /* 0x000fc60000010222 */
[----:B------:R-:W3:Y:S04]  /*72d0*/  LDL.LU R34, [R1+0x250] ;  /* 0x0002500001227983 */ /* 0x000ee80000300800 */
[----:B------:R-:W4:Y:S01]  /*72e0*/  LDL.LU R35, [R1+0x190] ;  /* 0x0001900001237983 */ /* 0x000f220000300800 */
[----:B0-----:R-:W-:-:S04]  /*72f0*/  IADD3 R8, P3, R5, UR16, RZ ;  /* 0x0000001005087c10 */ /* 0x001fc8000ff7e0ff */
[----:B------:R-:W-:-:S05]  /*7300*/  IADD3.X R9, R3, UR17, RZ, P3, !PT ;  /* 0x0000001103097c10 */ /* 0x000fca0009ffe4ff */
[----:B------:R0:W-:Y:S02]  /*7310*/  STL.64 [R1+0xc8], R8 ;  /* 0x0000c80801007387 */ /* 0x0001e40000100a00 */
[----:B0-----:R-:W-:-:S04]  /*7320*/  IADD3 R8, P3, R5, UR14, RZ ;  /* 0x0000000e05087c10 */ /* 0x001fc8000ff7e0ff */
[----:B------:R-:W-:-:S05]  /*7330*/  IADD3.X R9, R3, UR15, RZ, P3, !PT ;  /* 0x0000000f03097c10 */ /* 0x000fca0009ffe4ff */
[----:B------:R0:W-:Y:S02]  /*7340*/  STL.64 [R1+0x170], R8 ;  /* 0x0001700801007387 */ /* 0x0001e40000100a00 */
[----:B0-----:R-:W-:-:S04]  /*7350*/  IADD3 R8, P3, R5, UR18, RZ ;  /* 0x0000001205087c10 */ /* 0x001fc8000ff7e0ff */
[----:B------:R-:W-:-:S05]  /*7360*/  IADD3.X R9, R3, UR19, RZ, P3, !PT ;  /* 0x0000001303097c10 */ /* 0x000fca0009ffe4ff */
[----:B------:R0:W-:Y:S02]  /*7370*/  STL.64 [R1+0xd0], R8 ;  /* 0x0000d00801007387 */ /* 0x0001e40000100a00 */
[----:B0-----:R-:W-:-:S04]  /*7380*/  IADD3 R8, P3, R5, UR20, RZ ;  /* 0x0000001405087c10 */ /* 0x001fc8000ff7e0ff */
[----:B------:R-:W-:Y:S02]  /*7390*/  IADD3.X R9, R3, UR21, RZ, P3, !PT ;  /* 0x0000001503097c10 */ /* 0x000fe40009ffe4ff */
[C---:B-----5:R-:W-:Y:S01]  /*73a0*/  SHF.L.U64.HI R3, R6.reuse, 0x2, R58 ;  /* 0x0000000206037819 */ /* 0x060fe2000001023a */
[----:B------:R-:W-:Y:S01]  /*73b0*/  IMAD.SHL.U32 R5, R6, 0x4, RZ ;  /* 0x0000000406057824 */ /* 0x000fe200078e00ff */
[----:B------:R-:W5:Y:S04]  /*73c0*/  LDL.LU R58, [R1+0x260] ;  /* 0x00026000013a7983 */ /* 0x000f680000300800 */
[----:B------:R0:W-:Y:S04]  /*73d0*/  STL.64 [R1+0x180], R8 ;  /* 0x0001800801007387 */ /* 0x0001e80000100a00 */
[----:B------:R-:W5:Y:S01]  /*73e0*/  LDL.LU R6, [R1+0x1a0] ;  /* 0x0001a00001067983 */ /* 0x000f620000300800 */
        /* <DEDUP_REMOVED lines=8> */
[C---:B--2---:R-:W-:Y:S01]  /*7470*/  IMAD.SHL.U32 R5, R59.reuse, 0x4, RZ ;  /* 0x000000043b057824 */ /* 0x044fe200078e00ff */
[----:B------:R-:W-:-:S04]  /*7480*/  SHF.L.U64.HI R3, R59, 0x2, R7 ;  /* 0x000000023b037819 */ /* 0x000fc80000010207 */
        /* <DEDUP_REMOVED lines=8> */
[----:B------:R0:W-:Y:S04]  /*7510*/  STL.64 [R1+0x28], R8 ;  /* 0x0000280801007387 */ /* 0x0001e80000100a00 */
[----:B------:R-:W2:Y:S04]  /*7520*/  LDL.LU R7, [R1+0x26c] ;  /* 0x00026c0001077983 */ /* 0x000ea80000300800 */
[----:B------:R-:W2:Y:S01]  /*7530*/  LDL.LU R59, [R1+0x1a4] ;  /* 0x0001a400013b7983 */ /* 0x000ea20000300800 */
[----:B0-----:R-:W-:-:S04]  /*7540*/  IADD3 R8, P3, R5, UR20, RZ ;  /* 0x0000001405087c10 */ /* 0x001fc8000ff7e0ff */
[----:B------:R-:W-:Y:S01]  /*7550*/  IADD3.X R9, R3, UR21, RZ, P3, !PT ;  /* 0x0000001503097c10 */ /* 0x000fe20009ffe4ff */
[C---:B----4-:R-:W-:Y:S01]  /*7560*/  IMAD.SHL.U32 R3, R35.reuse, 0x4, RZ ;  /* 0x0000000423037824 */ /* 0x050fe200078e00ff */
[----:B---3--:R-:W-:-:S03]  /*7570*/  SHF.L.U64.HI R5, R35, 0x2, R34 ;  /* 0x0000000223057819 */ /* 0x008fc60000010222 */
        /* <DEDUP_REMOVED lines=10> */
[----:B------:R-:W3:Y:S04]  /*7620*/  LDL.LU R17, [R1+0x270] ;  /* 0x0002700001117983 */ /* 0x000ee80000300800 */
[----:B------:R-:W4:Y:S01]  /*7630*/  LDL.LU R18, [R1+0x1a8] ;  /* 0x0001a80001127983 */ /* 0x000f220000300800 */
[----:B0-----:R-:W-:-:S04]  /*7640*/  IADD3 R8, P3, R3, UR20, RZ ;  /* 0x0000001403087c10 */ /* 0x001fc8000ff7e0ff */
[----:B------:R-:W-:-:S05]  /*7650*/  IADD3.X R9, R5, UR21, RZ, P3, !PT ;  /* 0x0000001505097c10 */ /* 0x000fca0009ffe4ff */
[----:B------:R0:W-:Y:S04]  /*7660*/  STL.64 [R1+0x198], R8 ;  /* 0x0001980801007387 */ /* 0x0001e80000100a00 */
[----:B------:R-:W3:Y:S04]  /*7670*/  LDL.LU R49, [R1+0x150] ;  /* 0x0001500001317983 */ /* 0x000ee80000300800 */
[----:B------:R-:W3:Y:S04]  /*7680*/  LDL.LU R19, [R1+0xb8] ;  /* 0x0000b80001137983 */ /* 0x000ee80000300800 */
[----:B------:R-:W3:Y:S04]  /*7690*/  LDL.LU R22, [R1+0x15c] ;  /* 0x00015c0001167983 */ /* 0x000ee80000300800 */
[----:B------:R-:W3:Y:S04]  /*76a0*/  LDL.LU R26, [R1+0xbc] ;  /* 0x0000bc00011a7983 */ /* 0x000ee80000300800 */
[----:B------:R-:W3:Y:S04]  /*76b0*/  LDL.LU R27, [R1+0x1ac] ;  /* 0x0001ac00011b7983 */ /* 0x000ee80000300800 */
[----:B------:R-:W3:Y:S01]  /*76c0*/  LDL.LU R23, [R1+0xc0] ;  /* 0x0000c00001177983 */ /* 0x000ee20000300800 */
[C---:B-----5:R-:W-:Y:S01]  /*76d0*/  SHF.L.U64.HI R3, R6.reuse, 0x2, R58 ;  /* 0x0000000206037819 */ /* 0x060fe2000001023a */
[----:B------:R-:W-:-:S02]  /*76e0*/  IMAD.SHL.U32 R5, R6, 0x4, RZ ;  /* 0x0000000406057824 */ /* 0x000fc400078e00ff */
[----:B------:R-:W5:Y:S04]  /*76f0*/  LDL.LU R58, [R1+0x1b8] ;  /* 0x0001b800013a7983 */ /* 0x000f680000300800 */
        /* <DEDUP_REMOVED lines=23> */
[----:B------:R-:W-:-:S05]  /*7870*/  IADD3.X R9, R3, UR21, RZ, P3, !PT ;  /* 0x0000001503097c10 */ /* 0x000fca0009ffe4ff */
[----:B------:R0:W-:Y:S01]  /*7880*/  STL.64 [R1+0x68], R8 ;  /* 0x0000680801007387 */ /* 0x0001e20000100a00 */
[C---:B----4-:R-:W-:Y:S01]  /*7890*/  IMAD.SHL.U32 R3, R18.reuse, 0x4, RZ ;  /* 0x0000000412037824 */ /* 0x050fe200078e00ff */
[----:B---3--:R-:W-:-:S04]  /*78a0*/  SHF.L.U64.HI R5, R18, 0x2, R17 ;  /* 0x0000000212057819 */ /* 0x008fc80000010211 */
        /* <DEDUP_REMOVED lines=9> */
[----:B------:R-:W3:Y:S01]  /*7940*/  LDL.LU R15, [R1+0x224] ;  /* 0x00022400010f7983 */ /* 0x000ee20000300800 */
[----:B0-----:R-:W-:-:S04]  /*7950*/  IADD3 R8, P3, R3, UR20, RZ ;  /* 0x0000001403087c10 */ /* 0x001fc8000ff7e0ff */
[----:B------:R-:W-:-:S05]  /*7960*/  IADD3.X R9, R5, UR21, RZ, P3, !PT ;  /* 0x0000001505097c10 */ /* 0x000fca0009ffe4ff */
[----:B------:R0:W-:Y:S04]  /*7970*/  STL.64 [R1+0x1c8], R8 ;  /* 0x0001c80801007387 */ /* 0x0001e80000100a00 */
[----:B------:R-:W4:Y:S01]  /*7980*/  LDL.LU R12, [R1+0x154] ;  /* 0x00015400010c7983 */ /* 0x000f220000300800 */
[----:B------:R-:W-:-:S04]  /*7990*/  IADD3 R48, P3, R49, UR12, RZ ;  /* 0x0000000c31307c10 */ /* 0x000fc8000ff7e0ff */
[----:B------:R-:W-:Y:S02]  /*79a0*/  IADD3.X R49, R19, UR13, RZ, P3, !PT ;  /* 0x0000000d13317c10 */ /* 0x000fe40009ffe4ff */
[----:B0-----:R-:W-:-:S04]  /*79b0*/  IADD3 R8, P3, R22, UR20, RZ ;  /* 0x0000001416087c10 */ /* 0x001fc8000ff7e0ff */
[----:B------:R-:W-:-:S05]  /*79c0*/  IADD3.X R9, R26, UR21, RZ, P3, !PT ;  /* 0x000000151a097c10 */ /* 0x000fca0009ffe4ff */
[----:B------:R0:W-:Y:S04]  /*79d0*/  STL.64 [R1+0x48], R8 ;  /* 0x0000480801007387 */ /* 0x0001e80000100a00 */
[----:B------:R-:W3:Y:S01]  /*79e0*/  LDL.LU R22, [R1+0x230] ;  /* 0x0002300001167983 */ /* 0x000ee20000300800 */
[----:B0-----:R-:W-:-:S04]  /*79f0*/  IADD3 R8, P3, R27, UR20, RZ ;  /* 0x000000141b087c10 */ /* 0x001fc8000ff7e0ff */
[----:B------:R-:W-:-:S05]  /*7a00*/  IADD3.X R9, R23, UR21, RZ, P3, !PT ;  /* 0x0000001517097c10 */ /* 0x000fca0009ffe4ff */
[----:B------:R0:W-:Y:S04]  /*7a10*/  STL.64 [R1+0x1c0], R8 ;  /* 0x0001c00801007387 */ /* 0x0001e80000100a00 */
[----:B------:R-:W3:Y:S01]  /*7a20*/  LDL.LU R23, [R1+0x160] ;  /* 0x0001600001177983 */ /* 0x000ee20000300800 */
[C---:B-----5:R-:W-:Y:S01]  /*7a30*/  SHF.L.U64.HI R3, R6.reuse, 0x2, R58 ;  /* 0x0000000206037819 */ /* 0x060fe2000001023a */
[----:B------:R-:W-:Y:S02]  /*7a40*/  IMAD.SHL.U32 R5, R6, 0x4, RZ ;  /* 0x0000000406057824 */ /* 0x000fe400078e00ff */
        /* <DEDUP_REMOVED lines=43> */
[----:B------:R-:W-:-:S04]  /*7d00*/  IADD3 R12, P3, R5, UR8, RZ ;  /* 0x00000008050c7c10 */ /* 0x000fc8000ff7e0ff */
[----:B------:R-:W-:Y:S02]  /*7d10*/  IADD3.X R13, R3, UR9, RZ, P3, !PT ;  /* 0x00000009030d7c10 */ /* 0x000fe40009ffe4ff */
[----:B------:R-:W-:-:S04]  /*7d20*/  IADD3 R14, P3, R5, UR10, RZ ;  /* 0x0000000a050e7c10 */ /* 0x000fc8000ff7e0ff */
[----:B------:R-:W-:Y:S02]  /*7d30*/  IADD3.X R15, R3, UR11, RZ, P3, !PT ;  /* 0x0000000b030f7c10 */ /* 0x000fe40009ffe4ff */
[----:B------:R-:W-:Y:S01]  /*7d40*/  IADD3 R22, P3, R5, UR12, RZ ;  /* 0x0000000c05167c10 */ /* 0x000fe2000ff7e0ff */
[C---:B-----5:R-:W-:Y:S01]  /*7d50*/  IMAD.SHL.U32 R5, R6.reuse, 0x4, RZ ;  /* 0x0000000406057824 */ /* 0x060fe200078e00ff */
[----:B------:R0:W-:Y:S02]  /*7d60*/  STL.64 [R1+0x1b8], R8 ;  /* 0x0001b80801007387 */ /* 0x0001e40000100a00 */
[----:B------:R-:W-:Y:S02]  /*7d70*/  IADD3.X R23, R3, UR13, RZ, P3, !PT ;  /* 0x0000000d03177c10 */ /* 0x000fe40009ffe4ff */
[----:B------:R-:W-:Y:S02]  /*7d80*/  SHF.L.U64.HI R3, R6, 0x2, R58 ;  /* 0x0000000206037819 */ /* 0x000fe4000001023a */
[----:B0-----:R-:W-:-:S04]  /*7d90*/  IADD3 R8, P3, R5, UR16, RZ ;  /* 0x0000001005087c10 */ /* 0x001fc8000ff7e0ff */
[----:B------:R-:W-:-:S05]  /*7da0*/  IADD3.X R9, R3, UR17, RZ, P3, !PT ;  /* 0x0000001103097c10 */ /* 0x000fca0009ffe4ff */
[----:B------:R0:W-:Y:S02]  /*7db0*/  STL.64 [R1+0x50], R8 ;  /* 0x0000500801007387 */ /* 0x0001e40000100a00 */
[----:B0-----:R-:W-:-:S04]  /*7dc0*/  IADD3 R8, P3, R5, UR14, RZ ;  /* 0x0000000e05087c10 */ /* 0x001fc8000ff7e0ff */
[----:B------:R-:W-:-:S05]  /*7dd0*/  IADD3.X R9, R3, UR15, RZ, P3, !PT ;  /* 0x0000000f03097c10 */ /* 0x000fca0009ffe4ff */
[----:B------:R0:W-:Y:S01]  /*7de0*/  STL.64 [R1+0x80], R8 ;  /* 0x0000800801007387 */ /* 0x0001e20000100a00 */
[----:B------:R-:W1:Y:S01]  /*7df0*/  S2R R0, SR_CTAID.X ;  /* 0x0000000000007919 */ /* 0x000e620000002500 */
[----:B0-----:R-:W-:-:S04]  /*7e00*/  IADD3 R8, P3, R5, UR18, RZ ;  /* 0x0000001205087c10 */ /* 0x001fc8000ff7e0ff */
[----:B------:R-:W-:-:S05]  /*7e10*/  IADD3.X R9, R3, UR19, RZ, P3, !PT ;  /* 0x0000001303097c10 */ /* 0x000fca0009ffe4ff */
[----:B------:R0:W-:Y:S02]  /*7e20*/  STL.64 [R1+0x88], R8 ;  /* 0x0000880801007387 */ /* 0x0001e40000100a00 */
[----:B0-----:R-:W-:Y:S02]  /*7e30*/  IADD3 R8, P3, R5, UR20, RZ ;  /* 0x0000001405087c10 */ /* 0x001fe4000ff7e0ff */
[----:B------:R-:W0:Y:S01]  /*7e40*/  LDS.64 R4, [R4] ;  /* 0x0000000004047984 */ /* 0x000e220000000a00 */
[----:B-1----:R-:W-:Y:S02]  /*7e50*/  ISETP.GE.AND P0, PT, R0, 0x80, PT ;  /* 0x000000800000780c */ /* 0x002fe40003f06270 */
[----:B------:R-:W-:Y:S01]  /*7e60*/  IADD3.X R9, R3, UR21, RZ, P3, !PT ;  /* 0x0000001503097c10 */ /* 0x000fe20009ffe4ff */
[----:B------:R-:W-:-:S10]  /*7e70*/  IMAD.MOV.U32 R3, RZ, RZ, RZ ;  /* 0x000000ffff037224 */ /* 0x000fd400078e00ff */
[----:B0-----:R0:W3:Y:S04]  /*7e80*/  @!P0 LDG.E.EL R3, desc[UR6][R4.64] ;  /* 0x0000000604038981 */ /* 0x0010e8000c2e1900 */
[----:B------:R1:W-:Y:S04]  /*7e90*/  STL.64 [R1+0x90], R8 ;  /* 0x0000900801007387 */ /* 0x0003e80000100a00 */
[----:B-1----:R-:W4:Y:S01]  /*7ea0*/  LDL.LU.64 R8, [R1+0x530] ;  /* 0x0005300001087983 */ /* 0x002f220000300a00 */
[C---:B--2---:R-:W-:Y:S01]  /*7eb0*/  SHF.L.U64.HI R58, R59.reuse, 0x2, R7 ;  /* 0x000000023b3a7819 */ /* 0x044fe20000010207 */
[----:B------:R-:W-:-:S05]  /*7ec0*/  IMAD.SHL.U32 R59, R59, 0x4, RZ ;  /* 0x000000043b3b7824 */ /* 0x000fca00078e00ff */
[----:B------:R-:W-:-:S04]  /*7ed0*/  IADD3 R6, P3, R59, UR16, RZ ;  /* 0x000000103b067c10 */ /* 0x000fc8000ff7e0ff */
[----:B------:R-:W-:-:S05]  /*7ee0*/  IADD3.X R7, R58, UR17, RZ, P3, !PT ;  /* 0x000000113a077c10 */ /* 0x000fca0009ffe4ff */
[----:B------:R1:W-:Y:S02]  /*7ef0*/  STL.64 [R1+0xf0], R6 ;  /* 0x0000f00601007387 */ /* 0x0003e40000100a00 */
[----:B-1----:R-:W-:-:S04]  /*7f00*/  IADD3 R6, P3, R59, UR14, RZ ;  /* 0x0000000e3b067c10 */ /* 0x002fc8000ff7e0ff */
[----:B------:R-:W-:-:S05]  /*7f10*/  IADD3.X R7, R58, UR15, RZ, P3, !PT ;  /* 0x0000000f3a077c10 */ /* 0x000fca0009ffe4ff */
[----:B------:R1:W-:Y:S04]  /*7f20*/  STL.64 [R1+0x1a0], R6 ;  /* 0x0001a00601007387 */ /* 0x0003e80000100a00 */
[----:B-1----:R-:W2:Y:S04]  /*7f30*/  LDL.LU.64 R6, [R1+0x528] ;  /* 0x0005280001067983 */ /* 0x002ea80000300a00 */
[----:B------:R-:W5:Y:S01]  /*7f40*/  LDL R4, [R1+0x258] ;  /* 0x0002580001047983 */ /* 0x000f620000100800 */
[----:B0-----:R-:W-:-:S03]  /*7f50*/  IMAD.MOV.U32 R5, RZ, RZ, RZ ;  /* 0x000000ffff057224 */ /* 0x001fc600078e00ff */
[----:B---3--:R-:W-:Y:S04]  /*7f60*/  STL [R1+0x320], R3 ;  /* 0x0003200301007387 */ /* 0x008fe80000100800 */
[----:B------:R-:W0:Y:S04]  /*7f70*/  LDS.64 R2, [R2] ;  /* 0x0000000002027984 */ /* 0x000e280000000a00 */
[----:B0-----:R2:W3:Y:S04]  /*7f80*/  @!P0 LDG.E.EL R5, desc[UR6][R2.64] ;  /* 0x0000000602058981 */ /* 0x0014e8000c2e1900 */
[----:B--2---:R0:W1:Y:S02]  /*7f90*/  LDS.64 R2, [R7] ;  /* 0x0000000007027984 */ /* 0x0040640000000a00 */
[----:B0-----:R-:W-:-:S02]  /*7fa0*/  IMAD.MOV.U32 R7, RZ, RZ, RZ ;  /* 0x000000ffff077224 */ /* 0x001fc400078e00ff */
[----:B---3--:R0:W-:Y:S02]  /*7fb0*/  STL [R1+0x31c], R5 ;  /* 0x00031c0501007387 */ /* 0x0081e40000100800 */
[----:B0-----:R-:W-:-:S06]  /*7fc0*/  IMAD.MOV.U32 R5, RZ, RZ, RZ ;  /* 0x000000ffff057224 */ /* 0x001fcc00078e00ff */
[----:B-1----:R0:W2:Y:S04]  /*7fd0*/  @!P0 LDG.E.EL R5, desc[UR6][R2.64] ;  /* 0x0000000602058981 */ /* 0x0020a8000c2e1900 */
[----:B0-----:R-:W0:Y:S04]  /*7fe0*/  LDS.64 R2, [R6] ;  /* 0x0000000006027984 */ /* 0x001e280000000a00 */
[----:B0-----:R-:W3:Y:S01]  /*7ff0*/  @!P0 LDG.E.EL R7, desc[UR6][R2.64] ;  /* 0x0000000602078981 */ /* 0x001ee2000c2e1900 */
[----:B------:R-:W-:-:S03]  /*8000*/  IADD3 R6, P3, R59, UR18, RZ ;  /* 0x000000123b067c10 */ /* 0x000fc6000ff7e0ff */
[----:B--2---:R0:W-:Y:S02]  /*8010*/  STL [R1+0x318], R5 ;  /* 0x0003180501007387 */ /* 0x0041e40000100800 */
[----:B0-----:R-:W0:Y:S02]  /*8020*/  S2R R5, SR_TID.X ;  /* 0x0000000000057919 */ /* 0x001e240000002100 */
[----:B0-----:R-:W-:-:S04]  /*8030*/  SHF.R.U32.HI R5, RZ, 0x8, R5 ;  /* 0x00000008ff057819 */ /* 0x001fc80000011605 */
[----:B------:R-:W-:Y:S01]  /*8040*/  SGXT.U32 R5, R5, 0x1 ;  /* 0x000000010505781a */ /* 0x000fe20000000000 */
[----:B---3--:R0:W-:Y:S02]  /*8050*/  STL [R1+0x310], R7 ;  /* 0x0003100701007387 */ /* 0x0081e40000100800 */
[----:B0-----:R-:W-:Y:S02]  /*8060*/  IADD3.X R7, R58, UR19, RZ, P3, !PT ;  /* 0x000000133a077c10 */ /* 0x001fe40009ffe4ff */
[----:B------:R-:W-:-:S04]  /*8070*/  IADD3 R2, P3, R59, UR20, RZ ;  /* 0x000000143b027c10 */ /* 0x000fc8000ff7e0ff */
[----:B------:R-:W-:Y:S01]  /*8080*/  IADD3.X R3, R58, UR21, RZ, P3, !PT ;  /* 0x000000153a037c10 */ /* 0x000fe20009ffe4ff */
[----:B------:R-:W-:Y:S01]  /*8090*/  IMAD.SHL.U32 R58, R5, 0x40, RZ ;  /* 0x00000040053a7824 */ /* 0x000fe200078e00ff */
[----:B------:R-:W-:Y:S01]  /*80a0*/  STL.64 [R1+0xb8], R6 ;  /* 0x0000b80601007387 */ /* 0x000fe20000100a00 */
[----:B------:R-:W-:-:S03]  /*80b0*/  IMAD.SHL.U32 R5, R0, 0x200, RZ ;  /* 0x0000020000057824 */ /* 0x000fc600078e00ff */
[----:B------:R0:W-:Y:S01]  /*80c0*/  STL.64 [R1+0x178], R2 ;  /* 0x0001780201007387 */ /* 0x0001e20000100a00 */
[----:B-----5:R-:W-:Y:S02]  /*80d0*/  IMAD.SHL.U32 R59, R4, 0x40, RZ ;  /* 0x00000040043b7824 */ /* 0x020fe400078e00ff */
[----:B0-----:R-:W-:Y:S02]  /*80e0*/  IMAD.WIDE.U32 R2, R58, 0x4, R42 ;  /* 0x000000043a027825 */ /* 0x001fe400078e002a */
[----:B------:R-:W2:Y:S02]  /*80f0*/  LDL.LU R42, [R1+0x244] ;  /* 0x00024400012a7983 */ /* 0x000ea40000300800 */
[----:B------:R-:W-:Y:S02]  /*8100*/  IMAD.MOV.U32 R6, RZ, RZ, RZ ;  /* 0x000000ffff067224 */ /* 0x000fe400078e00ff */
[----:B------:R-:W-:Y:S01]  /*8110*/  IMAD.WIDE R2, R5, 0x4, R2 ;  /* 0x0000000405027825 */ /* 0x000fe200078e0202 */
[----:B------:R-:W3:Y:S04]  /*8120*/  LDL.LU R43, [R1+0x1d8] ;  /* 0x0001d800012b7983 */ /* 0x000ee80000300800 */
[----:B------:R0:W5:Y:S01]  /*8130*/  @!P0 LDG.E.EL R6, desc[UR6][R2.64] ;  /* 0x0000000602068981 */ /* 0x000162000c2e1900 */
[----:B----4-:R-:W-:-:S02]  /*8140*/  IMAD.SHL.U32 R5, R9, 0x2000, RZ ;  /* 0x0000200009057824 */ /* 0x010fc400078e00ff */
[----:B------:R-:W-:Y:S01]  /*8150*/  IMAD.MOV.U32 R4, RZ, RZ, RZ ;  /* 0x000000ffff047224 */ /* 0x000fe200078e00ff */
[----:B------:R-:W4:Y:S01]  /*8160*/  LDL R7, [R1+0x268] ;  /* 0x0002680001077983 */ /* 0x000f220000100800 */
[----:B0-----:R-:W-:-:S04]  /*8170*/  IMAD.WIDE R2, R59, 0x4, R32 ;  /* 0x000000043b027825 */ /* 0x001fc800078e0220 */
[----:B------:R-:W-:-:S05]  /*8180*/  IMAD.WIDE R2, R5, 0x4, R2 ;  /* 0x0000000405027825 */ /* 0x000fca00078e0202 */
[----:B------:R0:W2:Y:S01]  /*8190*/  @P1 LDG.E.EL R4, desc[UR6][R2.64] ;  /* 0x0000000602041981 */ /* 0x0000a2000c2e1900 */
[----:B------:R-:W-:Y:S02]  /*81a0*/  IMAD.SHL.U32 R33, R9, 0x1000, RZ ;  /* 0x0000100009217824 */ /* 0x000fe400078e00ff */
[C---:B0-----:R-:W-:Y:S02]  /*81b0*/  VIADD R2, R59.reuse, 0xffffe000 ;  /* 0xffffe0003b027836 */ /* 0x041fe40000000000 */
[----:B------:R-:W-:Y:S02]  /*81c0*/  IMAD.MOV.U32 R32, RZ, RZ, RZ ;  /* 0x000000ffff207224 */ /* 0x000fe400078e00ff */
[----:B------:R-:W-:Y:S01]  /*81d0*/  VIADD R3, R59, 0xffffd000 ;  /* 0xffffd0003b037836 */ /* 0x000fe20000000000 */
[----:B--2---:R0:W-:Y:S02]  /*81e0*/  STL [R1+0x154], R4 ;  /* 0x0001540401007387 */ /* 0x0041e40000100800 */
[----:B0-----:R-:W-:-:S04]  /*81f0*/  IMAD.WIDE R4, R2, 0x4, R30 ;  /* 0x0000000402047825 */ /* 0x001fc800078e021e */
[----:B------:R-:W-:-:S05]  /*8200*/  IMAD.WIDE R4, R33, 0x4, R4 ;  /* 0x0000000421047825 */ /* 0x000fca00078e0204 */
[----:B------:R0:W2:Y:S02]  /*8210*/  @P2 LDG.E.EL R32, desc[UR6][R4.64] ;  /* 0x0000000604202981 */ /* 0x0000a4000c2e1900 */
[----:B0-----:R-:W-:-:S04]  /*8220*/  IMAD.WIDE R4, R3, 0x4, R20 ;  /* 0x0000000403047825 */ /* 0x001fc800078e0214 */
[----:B------:R-:W-:Y:S02]  /*8230*/  IMAD.MOV.U32 R20, RZ, RZ, RZ ;  /* 0x000000ffff147224 */ /* 0x000fe400078e00ff */
[----:B------:R-:W-:-:S05]  /*8240*/  IMAD.WIDE R4, R33, 0x4, R4 ;  /* 0x0000000421047825 */ /* 0x000fca00078e0204 */
[----:B------:R0:W2:Y:S04]  /*8250*/  @P4 LDG.E.EL R20, desc[UR6][R4.64] ;  /* 0x0000000604144981 */ /* 0x0000a8000c2e1900 */
[----:B-----5:R1:W-:Y:S02]  /*8260*/  STL [R1+0x314], R6 ;  /* 0x0003140601007387 */ /* 0x0203e40000100800 */
[----:B-1----:R-:W1:Y:S01]  /*8270*/  S2R R6, SR_TID.X ;  /* 0x0000000000067919 */ /* 0x002e620000002100 */
[----:B---3--:R-:W-:-:S05]  /*8280*/  IMAD.SHL.U32 R21, R43, 0x4, RZ ;  /* 0x000000042b157824 */ /* 0x008fca00078e00ff */
[----:B0-----:R-:W-:Y:S02]  /*8290*/  IADD3 R4, P3, R21, UR4, RZ ;  /* 0x0000000415047c10 */ /* 0x001fe4000ff7e0ff */
[----:B-1----:R-:W-:-:S04]  /*82a0*/  LOP3.LUT R6, R6, 0x1ff, RZ, 0xc0, !PT ;  /* 0x000001ff06067812 */ /* 0x002fc800078ec0ff */
[----:B------:R-:W-:-:S04]  /*82b0*/  LOP3.LUT R6, R6, 0x200, RZ, 0xfc, !PT ;  /* 0x0000020006067812 */ /* 0x000fc800078efcff */
[----:B------:R-:W-:-:S05]  /*82c0*/  SHF.R.U32.HI R6, RZ, 0x8, R6 ;  /* 0x00000008ff067819 */ /* 0x000fca0000011606 */
[----:B------:R-:W-:-:S04]  /*82d0*/  IMAD.SHL.U32 R6, R6, 0x40, RZ ;  /* 0x0000004006067824 */ /* 0x000fc800078e00ff */
[----:B------:R-:W-:-:S04]  /*82e0*/  IMAD.WIDE.U32 R30, R6, 0x4, R54 ;  /* 0x00000004061e7825 */ /* 0x000fc800078e0036 */
[----:B------:R-:W-:Y:S02]  /*82f0*/  IMAD.SHL.U32 R55, R0, 0x200, RZ ;  /* 0x0000020000377824 */ /* 0x000fe400078e00ff */
[----:B----4-:R-:W-:Y:S02]  /*8300*/  IMAD.SHL.U32 R54, R7, 0x40, RZ ;  /* 0x0000004007367824 */ /* 0x010fe400078e00ff */
[----:B------:R-:W-:-:S04]  /*8310*/  IMAD.WIDE R30, R55, 0x4, R30 ;  /* 0x00000004371e7825 */ /* 0x000fc800078e021e */
[----:B------:R-:W-:Y:S01]  /*8320*/  IMAD.MOV.U32 R7, RZ, RZ, RZ ;  /* 0x000000ffff077224 */ /* 0x000fe200078e00ff */
[----:B--2---:R0:W-:Y:S02]  /*8330*/  STL [R1+0x27c], R20 ;  /* 0x00027c1401007387 */ /* 0x0041e40000100800 */
[----:B0-----:R-:W-:Y:S02]  /*8340*/  SHF.L.U64.HI R20, R43, 0x2, R42 ;  /* 0x000000022b147819 */ /* 0x001fe4000001022a */
[----:B------:R-:W2:Y:S04]  /*8350*/  LDL R43, [R1+0x210] ;  /* 0x00021000012b7983 */ /* 0x000ea80000100800 */
[----:B------:R0:W-:Y:S01]  /*8360*/  STL [R1+0x2d4], R32 ;  /* 0x0002d42001007387 */ /* 0x0001e20000100800 */
[----:B------:R-:W-:-:S02]  /*8370*/  IADD3.X R5, R20, UR5, RZ, P3, !PT ;  /* 0x0000000514057c10 */ /* 0x000fc40009ffe4ff */
[----:B------:R-:W-:Y:S01]  /*8380*/  LOP3.LUT P3, RZ, R8, 0x8, RZ, 0xc0, !PT ;  /* 0x0000000808ff7812 */ /* 0x000fe2000786c0ff */
[----:B0-----:R-:W-:-:S06]  /*8390*/  IMAD.MOV.U32 R32, RZ, RZ, RZ ;  /* 0x000000ffff207224 */ /* 0x001fcc00078e00ff */
[----:B------:R0:W3:Y:S02]  /*83a0*/  @!P0 LDG.E.EL R32, desc[UR6][R30.64] ;  /* 0x000000061e208981 */ /* 0x0000e4000c2e1900 */
[----:B0-----:R-:W-:-:S04]  /*83b0*/  IMAD.WIDE R30, R54, 0x4, R52 ;  /* 0x00000004361e7825 */ /* 0x001fc800078e0234 */
[----:B------:R-:W-:-:S04]  /*83c0*/  IMAD.SHL.U32 R53, R9, 0x2000, RZ ;  /* 0x0000200009357824 */ /* 0x000fc800078e00ff */
[----:B------:R-:W-:-:S05]  /*83d0*/  IMAD.WIDE R30, R53, 0x4, R30 ;  /* 0x00000004351e7825 */ /* 0x000fca00078e021e */
[----:B------:R-:W4:Y:S01]  /*83e0*/  @P3 LDG.E.EL R7, desc[UR6][R30.64] ;  /* 0x000000061e073981 */ /* 0x000f22000c2e1900 */
[----:B------:R-:W-:-:S03]  /*83f0*/  IMAD.SHL.U32 R52, R9, 0x1000, RZ ;  /* 0x0000100009347824 */ /* 0x000fc600078e00ff */
[----:B----4-:R0:W-:Y:S02]  /*8400*/  STL [R1+0x260], R7 ;  /* 0x0002600701007387 */ /* 0x0101e40000100800 */
[----:B0-----:R-:W-:-:S04]  /*8410*/  VIADD R7, R54, 0xffffe000 ;  /* 0xffffe00036077836 */ /* 0x001fc80000000000 */
[----:B------:R-:W-:Y:S01]  /*8420*/  IMAD.WIDE R30, R7, 0x4, R44 ;  /* 0x00000004071e7825 */ /* 0x000fe200078e022c */
[----:B---3--:R0:W-:Y:S03]  /*8430*/  STL [R1+0x308], R32 ;  /* 0x0003082001007387 */ /* 0x0081e60000100800 */
[----:B------:R-:W-:Y:S01]  /*8440*/  IMAD.WIDE R30, R52, 0x4, R30 ;  /* 0x00000004341e7825 */ /* 0x000fe200078e021e */
[----:B0-----:R-:W-:-:S06]  /*8450*/  CS2R R32, SRZ ;  /* 0x0000000000207805 */ /* 0x001fcc000001ff00 */
[----:B------:R-:W3:Y:S01]  /*8460*/  @P2 LDG.E.EL R32, desc[UR6][R30.64] ;  /* 0x000000061e202981 */ /* 0x000ee2000c2e1900 */
[----:B------:R-:W0:Y:S03]  /*8470*/  S2R R42, SR_TID.X ;  /* 0x00000000002a7919 */ /* 0x000e260000002100 */
[----:B---3--:R1:W-:Y:S02]  /*8480*/  STL [R1+0x304], R32 ;  /* 0x0003042001007387 */ /* 0x0083e40000100800 */
[----:B-1----:R-:W-:-:S04]  /*8490*/  VIADD R32, R54, 0xffffd000 ;  /* 0xffffd00036207836 */ /* 0x002fc80000000000 */
[----:B------:R-:W-:-:S04]  /*84a0*/  IMAD.WIDE R30, R32, 0x4, R36 ;  /* 0x00000004201e7825 */ /* 0x000fc800078e0224 */
[----:B------:R-:W-:-:S05]  /*84b0*/  IMAD.WIDE R30, R52, 0x4, R30 ;  /* 0x00000004341e7825 */ /* 0x000fca00078e021e */
[----:B------:R1:W3:Y:S01]  /*84c0*/  @P5 LDG.E.EL R33, desc[UR6][R30.64] ;  /* 0x000000061e215981 */ /* 0x0002e2000c2e1900 */
[----:B0-----:R-:W-:-:S04]  /*84d0*/  LOP3.LUT R42, R42, 0x1ff, RZ, 0xc0, !PT ;  /* 0x000001ff2a2a7812 */ /* 0x001fc800078ec0ff */
[----:B------:R-:W-:-:S04]  /*84e0*/  LOP3.LUT R42, R42, 0x400, RZ, 0xfc, !PT ;  /* 0x000004002a2a7812 */ /* 0x000fc800078efcff */
[----:B------:R-:W-:Y:S02]  /*84f0*/  SHF.R.U32.HI R42, RZ, 0x8, R42 ;  /* 0x00000008ff2a7819 */ /* 0x000fe4000001162a */
[----:B-1----:R-:W-:-:S04]  /*8500*/  IADD3 R30, P3, R21, UR8, RZ ;  /* 0x00000008151e7c10 */ /* 0x002fc8000ff7e0ff */
[----:B------:R-:W-:Y:S02]  /*8510*/  IADD3.X R31, R20, UR9, RZ, P3, !PT ;  /* 0x00000009141f7c10 */ /* 0x000fe40009ffe4ff */
[----:B------:R-:W-:Y:S01]  /*8520*/  ISETP.GE.AND P3, PT, R0, 0x80, PT ;  /* 0x000000800000780c */ /* 0x000fe20003f66270 */
[----:B------:R-:W-:Y:S01]  /*8530*/  IMAD.MOV.U32 R36, RZ, RZ, RZ ;  /* 0x000000ffff247224 */ /* 0x000fe200078e00ff */
[----:B---3--:R0:W-:Y:S01]  /*8540*/  STL [R1+0x274], R33 ;  /* 0x0002742101007387 */ /* 0x0081e20000100800 */
[----:B--2---:R-:W-:Y:S01]  /*8550*/  IMAD.SHL.U32 R43, R43, 0x40, RZ ;  /* 0x000000402b2b7824 */ /* 0x004fe200078e00ff */
[----:B------:R-:W-:Y:S02]  /*8560*/  LOP3.LUT P0, RZ, R8, 0x1000, RZ, 0xc0, !PT ;  /* 0x0000100008ff7812 */ /* 0x000fe4000780c0ff */
[----:B------:R-:W2:Y:S04]  /*8570*/  LDL.LU R44, [R1+0x264] ;  /* 0x00026400012c7983 */ /* 0x000ea80000300800 */
[----:B------:R-:W2:Y:S01]  /*8580*/  LDL.LU R45, [R1+0x1e8] ;  /* 0x0001e800012d7983 */ /* 0x000ea20000300800 */
[----:B0-----:R-:W-:-:S04]  /*8590*/  IMAD.SHL.U32 R33, R42, 0x40, RZ ;  /* 0x000000402a217824 */ /* 0x001fc800078e00ff */
[----:B------:R-:W-:-:S04]  /*85a0*/  IMAD.WIDE.U32 R38, R33, 0x4, R38 ;  /* 0x0000000421267825 */ /* 0x000fc800078e0026 */
[----:B------:R-:W-:-:S05]  /*85b0*/  IMAD.WIDE R38, R55, 0x4, R38 ;  /* 0x0000000437267825 */ /* 0x000fca00078e0226 */
[----:B------:R0:W3:Y:S02]  /*85c0*/  @!P3 LDG.E.EL R36, desc[UR6][R38.64] ;  /* 0x000000062624b981 */ /* 0x0000e4000c2e1900 */
[----:B0-----:R-:W-:Y:S02]  /*85d0*/  CS2R R38, SRZ ;  /* 0x0000000000267805 */ /* 0x001fe4000001ff00 */
[----:B---3--:R0:W-:Y:S02]  /*85e0*/  STL [R1+0x300], R36 ;  /* 0x0003002401007387 */ /* 0x0081e40000100800 */
[----:B0-----:R-:W-:-:S04]  /*85f0*/  IMAD.WIDE R36, R43, 0x4, R50 ;  /* 0x000000042b247825 */ /* 0x001fc800078e0232 */
[----:B------:R-:W-:-:S05]  /*8600*/  IMAD.WIDE R36, R53, 0x4, R36 ;  /* 0x0000000435247825 */ /* 0x000fca00078e0224 */
[----:B------:R-:W3:Y:S04]  /*8610*/  @P0 LDG.E.EL R38, desc[UR6][R36.64] ;  /* 0x0000000624260981 */ /* 0x000ee8000c2e1900 */
[----:B---3--:R0:W-:Y:S02]  /*8620*/  STL [R1+0x250], R38 ;  /* 0x0002502601007387 */ /* 0x0081e40000100800 */
[----:B0-----:R-:W-:-:S04]  /*8630*/  VIADD R38, R43, 0xffffe000 ;  /* 0xffffe0002b267836 */ /* 0x001fc80000000000 */
[----:B------:R-:W-:-:S04]  /*8640*/  IMAD.WIDE R36, R38, 0x4, R46 ;  /* 0x0000000426247825 */ /* 0x000fc800078e022e */
[----:B------:R-:W-:-:S05]  /*8650*/  IMAD.WIDE R36, R52, 0x4, R36 ;  /* 0x0000000434247825 */ /* 0x000fca00078e0224 */
[----:B------:R0:W3:Y:S02]  /*8660*/  @P2 LDG.E.EL R39, desc[UR6][R36.64] ;  /* 0x0000000624272981 */ /* 0x0000e4000c2e1900 */
[----:B0-----:R-:W-:Y:S01]  /*8670*/  IMAD.MOV.U32 R36, RZ, RZ, RZ ;  /* 0x000000ffff247224 */ /* 0x001fe200078e00ff */
[----:B------:R-:W0:Y:S01]  /*8680*/  S2R R42, SR_TID.X ;  /* 0x00000000002a7919 */ /* 0x000e220000002100 */
[----:B---3--:R1:W-:Y:S02]  /*8690*/  STL [R1+0x2f8], R39 ;  /* 0x0002f82701007387 */ /* 0x0083e40000100800 */
[----:B-1----:R-:W-:-:S04]  /*86a0*/  VIADD R39, R43, 0xffffd000 ;  /* 0xffffd0002b277836 */ /* 0x002fc80000000000 */
[----:B------:R-:W-:-:S04]  /*86b0*/  IMAD.WIDE R34, R39, 0x4, R34 ;  /* 0x0000000427227825 */ /* 0x000fc800078e0222 */
[----:B------:R-:W-:-:S05]  /*86c0*/  IMAD.WIDE R34, R52, 0x4, R34 ;  /* 0x0000000434227825 */ /* 0x000fca00078e0222 */
[----:B------:R1:W3:Y:S01]  /*86d0*/  @P6 LDG.E.EL R36, desc[UR6][R34.64] ;  /* 0x0000000622246981 */ /* 0x0002e2000c2e1900 */
[----:B0-----:R-:W-:-:S04]  /*86e0*/  LOP3.LUT R42, R42, 0x1ff, RZ, 0xc0, !PT ;  /* 0x000001ff2a2a7812 */ /* 0x001fc800078ec0ff */
[----:B------:R-:W-:Y:S02]  /*86f0*/  LOP3.LUT R42, R42, 0x600, RZ, 0xfc, !PT ;  /* 0x000006002a2a7812 */ /* 0x000fe400078efcff */
[----:B-1----:R-:W-:Y:S02]  /*8700*/  IADD3 R34, P3, R21, UR10, RZ ;  /* 0x0000000a15227c10 */ /* 0x002fe4000ff7e0ff */
[----:B------:R-:W-:Y:S02]  /*8710*/  SHF.R.U32.HI R42, RZ, 0x8, R42 ;  /* 0x00000008ff2a7819 */ /* 0x000fe4000001162a */
[----:B------:R-:W-:-:S03]  /*8720*/  IADD3.X R35, R20, UR11, RZ, P3, !PT ;  /* 0x0000000b14237c10 */ /* 0x000fc60009ffe4ff */
[----:B------:R-:W-:Y:S02]  /*8730*/  IMAD.SHL.U32 R42, R42, 0x40, RZ ;  /* 0x000000402a2a7824 */ /* 0x000fe400078e00ff */
[----:B------:R-:W-:Y:S01]  /*8740*/  IMAD.MOV.U32 R46, RZ, RZ, RZ ;  /* 0x000000ffff2e7224 */ /* 0x000fe200078e00ff */
[----:B---3--:R0:W-:Y:S02]  /*8750*/  STL [R1+0x2c8], R36 ;  /* 0x0002c82401007387 */ /* 0x0081e40000100800 */
[----:B0-----:R-:W-:-:S04]  /*8760*/  IADD3 R36, P3, R21, UR12, RZ ;  /* 0x0000000c15247c10 */ /* 0x001fc8000ff7e0ff */
[----:B------:R-:W-:Y:S02]  /*8770*/  IADD3.X R37, R20, UR13, RZ, P3, !PT ;  /* 0x0000000d14257c10 */ /* 0x000fe40009ffe4ff */
[----:B------:R-:W-:Y:S01]  /*8780*/  ISETP.GE.AND P3, PT, R0, 0x80, PT ;  /* 0x000000800000780c */ /* 0x000fe20003f66270 */
[----:B------:R-:W-:-:S04]  /*8790*/  IMAD.WIDE.U32 R20, R42, 0x4, R40 ;  /* 0x000000042a147825 */ /* 0x000fc800078e0028 */
[----:B------:R-:W-:-:S08]  /*87a0*/  IMAD.WIDE R20, R55, 0x4, R20 ;  /* 0x0000000437147825 */ /* 0x000fd000078e0214 */
[----:B------:R0:W3:Y:S01]  /*87b0*/  @!P3 LDG.E.EL R46, desc[UR6][R20.64] ;  /* 0x00000006142eb981 */ /* 0x0000e2000c2e1900 */
[----:B------:R-:W-:Y:S02]  /*87c0*/  IMAD.MOV.U32 R40, RZ, RZ, RZ ;  /* 0x000000ffff287224 */ /* 0x000fe400078e00ff */
[----:B0-----:R-:W-:-:S04]  /*87d0*/  IMAD.WIDE.U32 R20, R58, 0x4, R48 ;  /* 0x000000043a147825 */ /* 0x001fc800078e0030 */
[----:B------:R-:W-:-:S05]  /*87e0*/  IMAD.WIDE R20, R55, 0x4, R20 ;  /* 0x0000000437147825 */ /* 0x000fca00078e0214 */
[----:B------:R-:W4:Y:S01]  /*87f0*/  @!P3 LDG.E.EL R40, desc[UR6][R20.64] ;  /* 0x000000061428b981 */ /* 0x000f22000c2e1900 */
[----:B------:R-:W-:-:S04]  /*8800*/  IMAD.WIDE R16, R59, 0x4, R16 ;  /* 0x000000043b107825 */ /* 0x000fc800078e0210 */
[----:B------:R-:W-:-:S04]  /*8810*/  IMAD.WIDE R18, R3, 0x4, R18 ;  /* 0x0000000403127825 */ /* 0x000fc800078e0212 */
[----:B------:R-:W-:-:S04]  /*8820*/  IMAD.WIDE R16, R53, 0x4, R16 ;  /* 0x0000000435107825 */ /* 0x000fc800078e0210 */
[----:B------:R-:W-:Y:S01]  /*8830*/  IMAD.WIDE R18, R52, 0x4, R18 ;  /* 0x0000000434127825 */ /* 0x000fe200078e0212 */
[----:B---3--:R0:W-:Y:S04]  /*8840*/  STL [R1+0x2f4], R46 ;  /* 0x0002f42e01007387 */ /* 0x0081e80000100800 */
[----:B0-----:R-:W3:Y:S04]  /*8850*/  LDL.LU R46, [R1+0x25c] ;  /* 0x00025c00012e7983 */ /* 0x001ee80000300800 */
[----:B------:R-:W5:Y:S04]  /*8860*/  LDL.LU R47, [R1+0xe8] ;  /* 0x0000e800012f7983 */ /* 0x000f680000300800 */
[----:B----4-:R2:W-:Y:S02]  /*8870*/  STL [R1+0x2f0], R40 ;  /* 0x0002f02801007387 */ /* 0x0105e40000100800 */
[----:B--2---:R-:W-:Y:S01]  /*8880*/  SHF.L.U64.HI R40, R45, 0x2, R44 ;  /* 0x000000022d287819 */ /* 0x004fe2000001022c */
[----:B------:R-:W-:-:S06]  /*8890*/  IMAD.MOV.U32 R44, RZ, RZ, RZ ;  /* 0x000000ffff2c7224 */ /* 0x000fcc00078e00ff */
[----:B------:R0:W2:Y:S02]  /*88a0*/  @P1 LDG.E.EL R44, desc[UR6][R16.64] ;  /* 0x00000006102c1981 */ /* 0x0000a4000c2e1900 */
[----:B0-----:R-:W-:-:S04]  /*88b0*/  IMAD.WIDE R16, R2, 0x4, R28 ;  /* 0x0000000402107825 */ /* 0x001fc800078e021c */
[----:B------:R-:W-:-:S06]  /*88c0*/  IMAD.MOV.U32 R28, RZ, RZ, RZ ;  /* 0x000000ffff1c7224 */ /* 0x000fcc00078e00ff */
[----:B------:R0:W4:Y:S01]  /*88d0*/  @P4 LDG.E.EL R28, desc[UR6][R18.64] ;  /* 0x00000006121c4981 */ /* 0x000122000c2e1900 */
[----:B------:R-:W-:Y:S02]  /*88e0*/  IMAD.SHL.U32 R41, R45, 0x4, RZ ;  /* 0x000000042d297824 */ /* 0x000fe400078e00ff */
[----:B------:R-:W-:Y:S02]  /*88f0*/  IMAD.MOV.U32 R48, RZ, RZ, RZ ;  /* 0x000000ffff307224 */ /* 0x000fe400078e00ff */
[----:B------:R-:W-:Y:S01]  /*8900*/  IMAD.WIDE R16, R52, 0x4, R16 ;  /* 0x0000000434107825 */ /* 0x000fe200078e0210 */
[----:B------:R-:W-:-:S04]  /*8910*/  IADD3 R20, P3, R41, UR16, RZ ;  /* 0x0000001029147c10 */ /* 0x000fc8000ff7e0ff */
[----:B------:R-:W-:Y:S01]  /*8920*/  IADD3.X R21, R40, UR17, RZ, P3, !PT ;  /* 0x0000001128157c10 */ /* 0x000fe20009ffe4ff */
[----:B------:R1:W3:Y:S01]  /*8930*/  @P2 LDG.E.EL R48, desc[UR6][R16.64] ;  /* 0x0000000610302981 */ /* 0x0002e2000c2e1900 */
[----:B0-----:R-:W-:Y:S01]  /*8940*/  IMAD.WIDE.U32 R18, R6, 0x4, R26 ;  /* 0x0000000406127825 */ /* 0x001fe200078e001a */
[----:B-1----:R-:W-:-:S04]  /*8950*/  IADD3 R16, P3, R41, UR14, RZ ;  /* 0x0000000e29107c10 */ /* 0x002fc8000ff7e0ff */
[----:B------:R-:W-:Y:S02]  /*8960*/  IADD3.X R17, R40, UR15, RZ, P3, !PT ;  /* 0x0000000f28117c10 */ /* 0x000fe40009ffe4ff */
[----:B------:R-:W-:Y:S01]  /*8970*/  ISETP.GE.AND P3, PT, R0, 0x80, PT ;  /* 0x000000800000780c */ /* 0x000fe20003f66270 */
[----:B------:R-:W-:Y:S01]  /*8980*/  IMAD.WIDE R18, R55, 0x4, R18 ;  /* 0x0000000437127825 */ /* 0x000fe200078e0212 */
[----:B--2---:R0:W-:Y:S04]  /*8990*/  STL [R1+0x14c], R44 ;  /* 0x00014c2c01007387 */ /* 0x0041e80000100800 */
[----:B0-----:R-:W2:Y:S04]  /*89a0*/  LDL.LU R44, [R1+0x248] ;  /* 0x00024800012c7983 */ /* 0x001ea80000300800 */
[----:B------:R-:W2:Y:S04]  /*89b0*/  LDL.LU R45, [R1+0x1d0] ;  /* 0x0001d000012d7983 */ /* 0x000ea80000300800 */
[----:B----4-:R0:W-:Y:S02]  /*89c0*/  STL [R1+0x244], R28 ;  /* 0x0002441c01007387 */ /* 0x0101e40000100800 */
[----:B0-----:R-:W-:-:S06]  /*89d0*/  IMAD.MOV.U32 R28, RZ, RZ, RZ ;  /* 0x000000ffff1c7224 */ /* 0x001fcc00078e00ff */
[----:B------:R0:W4:Y:S02]  /*89e0*/  @!P3 LDG.E.EL R28, desc[UR6][R18.64] ;  /* 0x00000006121cb981 */ /* 0x000124000c2e1900 */
[----:B0-----:R-:W-:-:S04]  /*89f0*/  IADD3 R18, P3, R41, UR18, RZ ;  /* 0x0000001229127c10 */ /* 0x001fc8000ff7e0ff */
[----:B------:R-:W-:Y:S02]  /*8a00*/  IADD3.X R19, R40, UR19, RZ, P3, !PT ;  /* 0x0000001328137c10 */ /* 0x000fe40009ffe4ff */
[----:B------:R-:W-:-:S04]  /*8a10*/  IADD3 R50, P3, R41, UR20, RZ ;  /* 0x0000001429327c10 */ /* 0x000fc8000ff7e0ff */
[----:B------:R-:W-:Y:S02]  /*8a20*/  IADD3.X R51, R40, UR21, RZ, P3, !PT ;  /* 0x0000001528337c10 */ /* 0x000fe40009ffe4ff */
[----:B---3--:R-:W-:Y:S01]  /*8a30*/  IADD3 R26, P3, R46, UR12, RZ ;  /* 0x0000000c2e1a7c10 */ /* 0x008fe2000ff7e0ff */
[----:B------:R-:W-:-:S03]  /*8a40*/  IMAD.WIDE R10, R54, 0x4, R10 ;  /* 0x00000004360a7825 */ /* 0x000fc600078e020a */
[----:B-----5:R-:W-:Y:S02]  /*8a50*/  IADD3.X R27, R47, UR13, RZ, P3, !PT ;  /* 0x0000000d2f1b7c10 */ /* 0x020fe40009ffe4ff */
[----:B------:R-:W-:Y:S01]  /*8a60*/  LOP3.LUT P3, RZ, R8, 0x8, RZ, 0xc0, !PT ;  /* 0x0000000808ff7812 */ /* 0x000fe2000786c0ff */
[----:B------:R-:W-:Y:S01]  /*8a70*/  IMAD.WIDE R10, R53, 0x4, R10 ;  /* 0x00000004350a7825 */ /* 0x000fe200078e020a */
[----:B----4-:R0:W-:Y:S03]  /*8a80*/  STL [R1+0x2ec], R28 ;  /* 0x0002ec1c01007387 */ /* 0x0101e60000100800 */
[----:B0-----:R-:W-:-:S08]  /*8a90*/  IMAD.MOV.U32 R28, RZ, RZ, RZ ;  /* 0x000000ffff1c7224 */ /* 0x001fd000078e00ff */
[----:B------:R0:W3:Y:S02]  /*8aa0*/  @P3 LDG.E.EL R28, desc[UR6][R10.64] ;  /* 0x000000060a1c3981 */ /* 0x0000e4000c2e1900 */
[----:B0-----:R-:W-:-:S04]  /*8ab0*/  IMAD.WIDE R10, R7, 0x4, R12 ;  /* 0x00000004070a7825 */ /* 0x001fc800078e020c */
[----:B------:R-:W-:Y:S01]  /*8ac0*/  IMAD.WIDE R10, R52, 0x4, R10 ;  /* 0x00000004340a7825 */ /* 0x000fe200078e020a */
[----:B---3--:R0:W-:Y:S03]  /*8ad0*/  STL [R1+0x138], R28 ;  /* 0x0001381c01007387 */ /* 0x0081e60000100800 */
[----:B0-----:R-:W-:-:S06]  /*8ae0*/  IMAD.MOV.U32 R28, RZ, RZ, RZ ;  /* 0x000000ffff1c7224 */ /* 0x001fcc00078e00ff */
[----:B------:R-:W3:Y:S01]  /*8af0*/  @P2 LDG.E.EL R28, desc[UR6][R10.64] ;  /* 0x000000060a1c2981 */ /* 0x000ee2000c2e1900 */
[----:B------:R-:W-:-:S03]  /*8b00*/  IMAD.WIDE R14, R32, 0x4, R14 ;  /* 0x00000004200e7825 */ /* 0x000fc600078e020e */
[----:B------:R-:W-:Y:S01]  /*8b10*/  STL [R1+0x2b4], R48 ;  /* 0x0002b43001007387 */ /* 0x000fe20000100800 */
[----:B------:R-:W-:-:S04]  /*8b20*/  IMAD.WIDE R4, R43, 0x4, R4 ;  /* 0x000000042b047825 */ /* 0x000fc800078e0204 */
[----:B------:R-:W-:-:S04]  /*8b30*/  IMAD.WIDE R14, R52, 0x4, R14 ;  /* 0x00000004340e7825 */ /* 0x000fc800078e020e */
[----:B------:R-:W-:Y:S01]  /*8b40*/  IMAD.WIDE R4, R53, 0x4, R4 ;  /* 0x0000000435047825 */ /* 0x000fe200078e0204 */
[----:B---3--:R0:W-:Y:S03]  /*8b50*/  STL [R1+0x2e8], R28 ;  /* 0x0002e81c01007387 */ /* 0x0081e60000100800 */
[----:B0-----:R-:W-:-:S06]  /*8b60*/  IMAD.MOV.U32 R28, RZ, RZ, RZ ;  /* 0x000000ffff1c7224 */ /* 0x001fcc00078e00ff */
[----:B------:R0:W3:Y:S02]  /*8b70*/  @P5 LDG.E.EL R28, desc[UR6][R14.64] ;  /* 0x000000060e1c5981 */ /* 0x0000e4000c2e1900 */
[----:B0-----:R-:W-:-:S04]  /*8b80*/  IMAD.WIDE.U32 R14, R33, 0x4, R22 ;  /* 0x00000004210e7825 */ /* 0x001fc800078e0016 */
[----:B------:R-:W-:-:S06]  /*8b90*/  IMAD.MOV.U32 R22, RZ, RZ, RZ ;  /* 0x000000ffff167224 */ /* 0x000fcc00078e00ff */
[----:B------:R0:W4:Y:S01]  /*8ba0*/  @P0 LDG.E.EL R22, desc[UR6][R4.64] ;  /* 0x0000000604160981 */ /* 0x000122000c2e1900 */
[C---:B--2---:R-:W-:Y:S01]  /*8bb0*/  IMAD.SHL.U32 R11, R45.reuse, 0x4, RZ ;  /* 0x000000042d0b7824 */ /* 0x044fe200078e00ff */
[----:B------:R-:W-:Y:S02]  /*8bc0*/  SHF.L.U64.HI R10, R45, 0x2, R44 ;  /* 0x000000022d0a7819 */ /* 0x000fe4000001022c */
[----:B------:R-:W2:Y:S02]  /*8bd0*/  LDL.LU R44, [R1+0x24c] ;  /* 0x00024c00012c7983 */ /* 0x000ea40000300800 */
[----:B------:R-:W-:Y:S02]  /*8be0*/  IADD3 R12, P3, R11, UR8, RZ ;  /* 0x000000080b0c7c10 */ /* 0x000fe4000ff7e0ff */
[----:B------:R-:W5:Y:S01]  /*8bf0*/  LDL.LU R45, [R1+0x1d4] ;  /* 0x0001d400012d7983 */ /* 0x000f620000300800 */
[----:B0-----:R-:W-:Y:S01]  /*8c00*/  IMAD.WIDE R4, R38, 0x4, R30 ;  /* 0x0000000426047825 */ /* 0x001fe200078e021e */
[----:B------:R-:W-:-:S02]  /*8c10*/  IADD3.X R13, R10, UR9, RZ, P3, !PT ;  /* 0x000000090a0d7c10 */ /* 0x000fc40009ffe4ff */
[----:B------:R-:W-:Y:S01]  /*8c20*/  ISETP.GE.AND P3, PT, R0, 0x80, PT ;  /* 0x000000800000780c */ /* 0x000fe20003f66270 */
[----:B------:R-:W-:-:S04]  /*8c30*/  IMAD.WIDE R4, R52, 0x4, R4 ;  /* 0x0000000434047825 */ /* 0x000fc800078e0204 */
[----:B------:R-:W-:Y:S01]  /*8c40*/  IMAD.WIDE R14, R55, 0x4, R14 ;  /* 0x00000004370e7825 */ /* 0x000fe200078e020e */
[----:B---3--:R-:W-:Y:S04]  /*8c50*/  STL [R1+0x238], R28 ;  /* 0x0002381c01007387 */ /* 0x008fe80000100800 */
[----:B----4-:R0:W-:Y:S02]  /*8c60*/  STL [R1+0x224], R22 ;  /* 0x0002241601007387 */ /* 0x0101e40000100800 */
[----:B0-----:R-:W-:Y:S02]  /*8c70*/  IMAD.MOV.U32 R22, RZ, RZ, RZ ;  /* 0x000000ffff167224 */ /* 0x001fe400078e00ff */
[----:B------:R-:W-:-:S04]  /*8c80*/  IMAD.MOV.U32 R28, RZ, RZ, RZ ;  /* 0x000000ffff1c7224 */ /* 0x000fc800078e00ff */
[----:B------:R-:W3:Y:S04]  /*8c90*/  @P2 LDG.E.EL R22, desc[UR6][R4.64] ;  /* 0x0000000604162981 */ /* 0x000ee8000c2e1900 */
[----:B------:R0:W4:Y:S02]  /*8ca0*/  @!P3 LDG.E.EL R28, desc[UR6][R14.64] ;  /* 0x000000060e1cb981 */ /* 0x000124000c2e1900 */
[----:B0-----:R-:W-:-:S04]  /*8cb0*/  IADD3 R14, P3, R11, UR10, RZ ;  /* 0x0000000a0b0e7c10 */ /* 0x001fc8000ff7e0ff */
[----:B------:R-:W-:Y:S02]  /*8cc0*/  IADD3.X R15, R10, UR11, RZ, P3, !PT ;  /* 0x0000000b0a0f7c10 */ /* 0x000fe40009ffe4ff */
[----:B------:R-:W-:-:S04]  /*8cd0*/  IADD3 R4, P3, R11, UR4, RZ ;  /* 0x000000040b047c10 */ /* 0x000fc8000ff7e0ff */
[----:B------:R-:W-:Y:S01]  /*8ce0*/  IADD3.X R5, R10, UR5, RZ, P3, !PT ;  /* 0x000000050a057c10 */ /* 0x000fe20009ffe4ff */
[----:B---3--:R0:W-:Y:S02]  /*8cf0*/  STL [R1+0x2e0], R22 ;  /* 0x0002e01601007387 */ /* 0x0081e40000100800 */
[----:B0-----:R-:W-:-:S04]  /*8d00*/  IADD3 R22, P3, R11, UR12, RZ ;  /* 0x0000000c0b167c10 */ /* 0x001fc8000ff7e0ff */
[----:B------:R-:W-:Y:S01]  /*8d10*/  IADD3.X R23, R10, UR13, RZ, P3, !PT ;  /* 0x0000000d0a177c10 */ /* 0x000fe20009ffe4ff */
[----:B------:R-:W-:Y:S01]  /*8d20*/  IMAD.WIDE R10, R39, 0x4, R34 ;  /* 0x00000004270a7825 */ /* 0x000fe200078e0222 */
[----:B----4-:R0:W-:Y:S01]  /*8d30*/  STL [R1+0x2e4], R28 ;  /* 0x0002e41c01007387 */ /* 0x0101e20000100800 */
[----:B------:R-:W-:-:S03]  /*8d40*/  ISETP.GE.AND P3, PT, R0, 0x80, PT ;  /* 0x000000800000780c */ /* 0x000fc60003f66270 */
[----:B------:R-:W3:Y:S01]  /*8d50*/  LDL.LU R48, [R1+0x254] ;  /* 0x0002540001307983 */ /* 0x000ee20000300800 */
[----:B------:R-:W-:-:S03]  /*8d60*/  IMAD.WIDE R10, R52, 0x4, R10 ;  /* 0x00000004340a7825 */ /* 0x000fc600078e020a */
[----:B------:R-:W3:Y:S01]  /*8d70*/  LDL.LU R49, [R1+0x1e4] ;  /* 0x0001e40001317983 */ /* 0x000ee20000300800 */
[----:B0-----:R-:W-:-:S06]  /*8d80*/  IMAD.MOV.U32 R28, RZ, RZ, RZ ;  /* 0x000000ffff1c7224 */ /* 0x001fcc00078e00ff */
[----:B------:R0:W4:Y:S02]  /*8d90*/  @P6 LDG.E.EL R28, desc[UR6][R10.64] ;  /* 0x000000060a1c6981 */ /* 0x000124000c2e1900 */
[----:B0-----:R-:W-:-:S04]  /*8da0*/  IMAD.WIDE.U32 R10, R42, 0x4, R36 ;  /* 0x000000042a0a7825 */ /* 0x001fc800078e0024 */
[----:B------:R-:W-:Y:S01]  /*8db0*/  IMAD.WIDE R10, R55, 0x4, R10 ;  /* 0x00000004370a7825 */ /* 0x000fe200078e020a */
[----:B----4-:R0:W-:Y:S03]  /*8dc0*/  STL [R1+0x2ac], R28 ;  /* 0x0002ac1c01007387 */ /* 0x0101e60000100800 */
[----:B0-----:R-:W-:-:S06]  /*8dd0*/  IMAD.MOV.U32 R28, RZ, RZ, RZ ;  /* 0x000000ffff1c7224 */ /* 0x001fcc00078e00ff */
[----:B------:R0:W4:Y:S01]  /*8de0*/  @!P3 LDG.E.EL R28, desc[UR6][R10.64] ;  /* 0x000000060a1cb981 */ /* 0x000122000c2e1900 */
[----:B------:R-:W-:-:S04]  /*8df0*/  IMAD.WIDE R12, R2, 0x4, R12 ;  /* 0x00000004020c7825 */ /* 0x000fc800078e020c */
[C---:B-----5:R-:W-:Y:S02]  /*8e00*/  IMAD.SHL.U32 R31, R45.reuse, 0x4, RZ ;  /* 0x000000042d1f7824 */ /* 0x060fe400078e00ff */
[----:B------:R-:W-:Y:S01]  /*8e10*/  IMAD.WIDE R12, R52, 0x4, R12 ;  /* 0x00000004340c7825 */ /* 0x000fe200078e020c */
[----:B--2---:R-:W-:Y:S02]  /*8e20*/  SHF.L.U64.HI R30, R45, 0x2, R44 ;  /* 0x000000022d1e7819 */ /* 0x004fe4000001022c */
[----:B0-----:R-:W-:-:S04]  /*8e30*/  IADD3 R10, P3, R31, UR8, RZ ;  /* 0x000000081f0a7c10 */ /* 0x001fc8000ff7e0ff */
[----:B------:R-:W-:Y:S01]  /*8e40*/  IADD3.X R11, R30, UR9, RZ, P3, !PT ;  /* 0x000000091e0b7c10 */ /* 0x000fe20009ffe4ff */
[----:B------:R-:W-:-:S04]  /*8e50*/  IMAD.WIDE R2, R3, 0x4, R14 ;  /* 0x0000000403027825 */ /* 0x000fc800078e020e */
[----:B------:R-:W-:-:S04]  /*8e60*/  IMAD.WIDE R10, R7, 0x4, R10 ;  /* 0x00000004070a7825 */ /* 0x000fc800078e020a */
[----:B------:R-:W-:Y:S02]  /*8e70*/  IMAD.MOV.U32 R14, RZ, RZ, RZ ;  /* 0x000000ffff0e7224 */ /* 0x000fe400078e00ff */
[----:B------:R-:W-:-:S05]  /*8e80*/  IMAD.WIDE R10, R52, 0x4, R10 ;  /* 0x00000004340a7825 */ /* 0x000fca00078e020a */
[----:B------:R-:W2:Y:S04]  /*8e90*/  @P2 LDG.E.EL R14, desc[UR6][R10.64] ;  /* 0x000000060a0e2981 */ /* 0x000ea8000c2e1900 */
[----:B----4-:R0:W-:Y:S04]  /*8ea0*/  STL [R1+0x2d8], R28 ;  /* 0x0002d81c01007387 */ /* 0x0101e80000100800 */
[----:B------:R-:W4:Y:S04]  /*8eb0*/  LDL.LU R47, [R1+0x278] ;  /* 0x00027800012f7983 */ /* 0x000f280000300800 */
[----:B------:R-:W5:Y:S01]  /*8ec0*/  LDL.LU R44, [R1+0xfc] ;  /* 0x0000fc00012c7983 */ /* 0x000f620000300800 */
[----:B0-----:R-:W-:-:S06]  /*8ed0*/  IMAD.MOV.U32 R28, RZ, RZ, RZ ;  /* 0x000000ffff1c7224 */ /* 0x001fcc00078e00ff */
[----:B------:R-:W2:Y:S01]  /*8ee0*/  @P2 LDG.E.EL R28, desc[UR6][R12.64] ;  /* 0x000000060c1c2981 */ /* 0x000ea2000c2e1900 */
[----:B------:R-:W-:Y:S02]  /*8ef0*/  IMAD.MOV.U32 R34, RZ, RZ, RZ ;  /* 0x000000ffff227224 */ /* 0x000fe400078e00ff */
[----:B------:R-:W-:-:S05]  /*8f00*/  IMAD.WIDE R2, R52, 0x4, R2 ;  /* 0x0000000434027825 */ /* 0x000fca00078e0202 */
[----:B------:R0:W4:Y:S01]  /*8f10*/  @P4 LDG.E.EL R34, desc[UR6][R2.64] ;  /* 0x0000000602224981 */ /* 0x000122000c2e1900 */
[----:B---3--:R-:W-:-:S03]  /*8f20*/  SHF.L.U64.HI R7, R49, 0x2, R48 ;  /* 0x0000000231077819 */ /* 0x008fc60000010230 */
[----:B--2---:R1:W-:Y:S04]  /*8f30*/  STL [R1+0x294], R28 ;  /* 0x0002941c01007387 */ /* 0x0043e80000100800 */
[----:B------:R-:W2:Y:S04]  /*8f40*/  LDL.LU R46, [R1+0x228] ;  /* 0x00022800012e7983 */ /* 0x000ea80000300800 */
[----:B------:R-:W3:Y:S01]  /*8f50*/  LDL.LU R45, [R1+0x134] ;  /* 0x00013400012d7983 */ /* 0x000ee20000300800 */
[----:B-1----:R-:W-:-:S04]  /*8f60*/  IADD3 R28, P3, R31, UR10, RZ ;  /* 0x0000000a1f1c7c10 */ /* 0x002fc8000ff7e0ff */
[----:B------:R-:W-:Y:S02]  /*8f70*/  IADD3.X R29, R30, UR11, RZ, P3, !PT ;  /* 0x0000000b1e1d7c10 */ /* 0x000fe40009ffe4ff */
[----:B------:R-:W-:-:S04]  /*8f80*/  IADD3 R12, P3, R31, UR4, RZ ;  /* 0x000000041f0c7c10 */ /* 0x000fc8000ff7e0ff */
[----:B------:R-:W-:Y:S02]  /*8f90*/  IADD3.X R13, R30, UR5, RZ, P3, !PT ;  /* 0x000000051e0d7c10 */ /* 0x000fe40009ffe4ff */
[----:B0-----:R-:W-:-:S04]  /*8fa0*/  IADD3 R2, P3, R31, UR12, RZ ;  /* 0x0000000c1f027c10 */ /* 0x001fc8000ff7e0ff */
[----:B------:R-:W-:Y:S01]  /*8fb0*/  IADD3.X R3, R30, UR13, RZ, P3, !PT ;  /* 0x0000000d1e037c10 */ /* 0x000fe20009ffe4ff */
[----:B------:R-:W-:Y:S01]  /*8fc0*/  IMAD.SHL.U32 R30, R49, 0x4, RZ ;  /* 0x00000004311e7824 */ /* 0x000fe200078e00ff */
[----:B------:R0:W-:Y:S04]  /*8fd0*/  STL [R1+0x2d0], R14 ;  /* 0x0002d00e01007387 */ /* 0x0001e80000100800 */
[----:B0-----:R-:W-:-:S04]  /*8fe0*/  IADD3 R14, P3, R30, UR8, RZ ;  /* 0x000000081e0e7c10 */ /* 0x001fc8000ff7e0ff */
[----:B------:R-:W-:Y:S01]  /*8ff0*/  IADD3.X R15, R7, UR9, RZ, P3, !PT ;  /* 0x00000009070f7c10 */ /* 0x000fe20009ffe4ff */
[----:B------:R-:W-:-:S04]  /*9000*/  IMAD.WIDE R10, R32, 0x4, R28 ;  /* 0x00000004200a7825 */ /* 0x000fc800078e021c */
[----:B------:R-:W-:-:S04]  /*9010*/  IMAD.WIDE R14, R38, 0x4, R14 ;  /* 0x00000004260e7825 */ /* 0x000fc800078e020e */
[----:B------:R-:W-:Y:S02]  /*9020*/  IMAD.MOV.U32 R28, RZ, RZ, RZ ;  /* 0x000000ffff1c7224 */ /* 0x000fe400078e00ff */
[----:B------:R-:W-:-:S05]  /*9030*/  IMAD.WIDE R14, R52, 0x4, R14 ;  /* 0x00000004340e7825 */ /* 0x000fca00078e020e */
[----:B------:R-:W2:Y:S01]  /*9040*/  @P2 LDG.E.EL R28, desc[UR6][R14.64] ;  /* 0x000000060e1c2981 */ /* 0x000ea2000c2e1900 */
[----:B------:R-:W-:Y:S02]  /*9050*/  IMAD.MOV.U32 R31, RZ, RZ, RZ ;  /* 0x000000ffff1f7224 */ /* 0x000fe400078e00ff */
[----:B------:R-:W-:-:S05]  /*9060*/  IMAD.WIDE R10, R52, 0x4, R10 ;  /* 0x00000004340a7825 */ /* 0x000fca00078e020a */
[----:B------:R0:W3:Y:S02]  /*9070*/  @P5 LDG.E.EL R31, desc[UR6][R10.64] ;  /* 0x000000060a1f5981 */ /* 0x0000e4000c2e1900 */
[----:B0-----:R-:W-:-:S04]  /*9080*/  IADD3 R10, P3, R30, UR10, RZ ;  /* 0x0000000a1e0a7c10 */ /* 0x001fc8000ff7e0ff */
[----:B------:R-:W-:-:S03]  /*9090*/  IADD3.X R11, R7, UR11, RZ, P3, !PT ;  /* 0x0000000b070b7c10 */ /* 0x000fc60009ffe4ff */
[----:B------:R-:W-:-:S04]  /*90a0*/  IMAD.WIDE R10, R39, 0x4, R10 ;  /* 0x00000004270a7825 */ /* 0x000fc800078e020a */
[----:B------:R-:W-:Y:S01]  /*90b0*/  IMAD.WIDE R10, R52, 0x4, R10 ;  /* 0x00000004340a7825 */ /* 0x000fe200078e020a */
[----:B--2---:R0:W-:Y:S02]  /*90c0*/  STL [R1+0x2cc], R28 ;  /* 0x0002cc1c01007387 */ /* 0x0041e40000100800 */
[----:B0-----:R-:W-:-:S04]  /*90d0*/  IADD3 R28, P3, R30, UR12, RZ ;  /* 0x0000000c1e1c7c10 */ /* 0x001fc8000ff7e0ff */
[----:B------:R-:W-:Y:S02]  /*90e0*/  IADD3.X R29, R7, UR13, RZ, P3, !PT ;  /* 0x0000000d071d7c10 */ /* 0x000fe40009ffe4ff */
[----:B------:R-:W-:Y:S01]  /*90f0*/  IADD3 R14, P3, R30, UR4, RZ ;  /* 0x000000041e0e7c10 */ /* 0x000fe2000ff7e0ff */
[----:B----4-:R0:W-:Y:S03]  /*9100*/  STL [R1+0x1e0], R34 ;  /* 0x0001e02201007387 */ /* 0x0101e60000100800 */
[----:B------:R-:W-:Y:S02]  /*9110*/  IADD3.X R15, R7, UR5, RZ, P3, !PT ;  /* 0x00000005070f7c10 */ /* 0x000fe40009ffe4ff */
[----:B0-----:R-:W-:Y:S02]  /*9120*/  IADD3 R34, P3, R47, UR20, RZ ;  /* 0x000000142f227c10 */ /* 0x001fe4000ff7e0ff */
[----:B------:R-:W2:Y:S02]  /*9130*/  LDL.LU R47, [R1+0x234] ;  /* 0x00023400012f7983 */ /* 0x000ea40000300800 */
[----:B-----5:R-:W-:-:S02]  /*9140*/  IADD3.X R35, R44, UR21, RZ, P3, !PT ;  /* 0x000000152c237c10 */ /* 0x020fc40009ffe4ff */
[----:B------:R-:W4:Y:S04]  /*9150*/  LDL.LU R44, [R1+0x148] ;  /* 0x00014800012c7983 */ /* 0x000f280000300800 */
[----:B---3--:R0:W-:Y:S02]  /*9160*/  STL [R1+0x1e8], R31 ;  /* 0x0001e81f01007387 */ /* 0x0081e40000100800 */
[----:B0-----:R-:W-:-:S06]  /*9170*/  IMAD.MOV.U32 R31, RZ, RZ, RZ ;  /* 0x000000ffff1f7224 */ /* 0x001fcc00078e00ff */
[----:B------:R0:W3:Y:S01]  /*9180*/  @P6 LDG.E.EL R31, desc[UR6][R10.64] ;  /* 0x000000060a1f6981 */ /* 0x0000e2000c2e1900 */
[C---:B------:R-:W-:Y:S01]  /*9190*/  IMAD.SHL.U32 R30, R45.reuse, 0x4, RZ ;  /* 0x000000042d1e7824 */ /* 0x040fe200078e00ff */
[----:B------:R-:W-:Y:S01]  /*91a0*/  SHF.L.U64.HI R7, R45, 0x2, R46 ;  /* 0x000000022d077819 */ /* 0x000fe2000001022e */
[----:B------:R-:W-:-:S03]  /*91b0*/  IMAD.WIDE R4, R59, 0x4, R4 ;  /* 0x000000043b047825 */ /* 0x000fc600078e0204 */
[----:B------:R-:W-:-:S04]  /*91c0*/  IADD3 R38, P3, R30, UR4, RZ ;  /* 0x000000041e267c10 */ /* 0x000fc8000ff7e0ff */
[----:B------:R-:W-:Y:S01]  /*91d0*/  IADD3.X R39, R7, UR5, RZ, P3, !PT ;  /* 0x0000000507277c10 */ /* 0x000fe20009ffe4ff */
[----:B------:R-:W-:Y:S01]  /*91e0*/  IMAD.WIDE R4, R53, 0x4, R4 ;  /* 0x0000000435047825 */ /* 0x000fe200078e0204 */
[----:B------:R-:W-:-:S04]  /*91f0*/  IADD3 R36, P3, R30, UR14, RZ ;  /* 0x0000000e1e247c10 */ /* 0x000fc8000ff7e0ff */
[----:B------:R-:W-:Y:S02]  /*9200*/  IADD3.X R37, R7, UR15, RZ, P3, !PT ;  /* 0x0000000f07257c10 */ /* 0x000fe40009ffe4ff */
[----:B------:R-:W-:Y:S01]  /*9210*/  LOP3.LUT P3, RZ, R8, 0x8, RZ, 0xc0, !PT ;  /* 0x0000000808ff7812 */ /* 0x000fe2000786c0ff */
[----:B0-----:R-:W-:Y:S01]  /*9220*/  IMAD.MOV.U32 R10, RZ, RZ, RZ ;  /* 0x000000ffff0a7224 */ /* 0x001fe200078e00ff */
[----:B---3--:R0:W-:Y:S04]  /*9230*/  STL [R1+0x28c], R31 ;  /* 0x00028c1f01007387 */ /* 0x0081e80000100800 */
[----:B------:R-:W3:Y:S04]  /*9240*/  LDL.LU R45, [R1+0x240] ;  /* 0x00024000012d7983 */ /* 0x000ee80000300800 */
[----:B------:R-:W5:Y:S01]  /*9250*/  LDL.LU R52, [R1+0x158] ;  /* 0x0001580001347983 */ /* 0x000f620000300800 */
[----:B0-----:R-:W-:-:S06]  /*9260*/  IMAD.MOV.U32 R31, RZ, RZ, RZ ;  /* 0x000000ffff1f7224 */ /* 0x001fcc00078e00ff */
[----:B------:R0:W2:Y:S02]  /*9270*/  @P1 LDG.E.EL R31, desc[UR6][R4.64] ;  /* 0x00000006041f1981 */ /* 0x0000a4000c2e1900 */
[----:B0-----:R-:W-:-:S04]  /*9280*/  IMAD.WIDE R4, R54, 0x4, R12 ;  /* 0x0000000436047825 */ /* 0x001fc800078e020c */
[----:B------:R-:W-:-:S05]  /*9290*/  IMAD.WIDE R4, R53, 0x4, R4 ;  /* 0x0000000435047825 */ /* 0x000fca00078e0204 */
[----:B------:R0:W2:Y:S02]  /*92a0*/  @P3 LDG.E.EL R10, desc[UR6][R4.64] ;  /* 0x00000006040a3981 */ /* 0x0000a4000c2e1900 */
[----:B0-----:R-:W-:-:S04]  /*92b0*/  IMAD.WIDE R4, R43, 0x4, R14 ;  /* 0x000000042b047825 */ /* 0x001fc800078e020e */
[----:B------:R-:W-:Y:S01]  /*92c0*/  IMAD.WIDE R4, R53, 0x4, R4 ;  /* 0x0000000435047825 */ /* 0x000fe200078e0204 */
[----:B------:R-:W-:Y:S01]  /*92d0*/  IADD3 R12, P3, R30, UR18, RZ ;  /* 0x000000121e0c7c10 */ /* 0x000fe2000ff7e0ff */
[----:B--2---:R-:W-:Y:S04]  /*92e0*/  STL [R1+0x134], R10 ;  /* 0x0001340a01007387 */ /* 0x004fe80000100800 */
[----:B------:R0:W-:Y:S02]  /*92f0*/  STL [R1+0x128], R31 ;  /* 0x0001281f01007387 */ /* 0x0001e40000100800 */
[----:B0-----:R-:W-:-:S06]  /*9300*/  IMAD.MOV.U32 R31, RZ, RZ, RZ ;  /* 0x000000ffff1f7224 */ /* 0x001fcc00078e00ff */
[----:B------:R0:W2:Y:S01]  /*9310*/  @P0 LDG.E.EL R31, desc[UR6][R4.64] ;  /* 0x00000006041f0981 */ /* 0x0000a2000c2e1900 */
[----:B------:R-:W-:Y:S01]  /*9320*/  IADD3.X R13, R7, UR19, RZ, P3, !PT ;  /* 0x00000013070d7c10 */ /* 0x000fe20009ffe4ff */
[----:B----4-:R-:W-:Y:S01]  /*9330*/  IMAD.SHL.U32 R14, R44, 0x4, RZ ;  /* 0x000000042c0e7824 */ /* 0x010fe200078e00ff */
[----:B------:R-:W-:-:S04]  /*9340*/  IADD3 R10, P3, R30, UR20, RZ ;  /* 0x000000141e0a7c10 */ /* 0x000fc8000ff7e0ff */
[----:B------:R-:W-:Y:S02]  /*9350*/  IADD3.X R11, R7, UR21, RZ, P3, !PT ;  /* 0x00000015070b7c10 */ /* 0x000fe40009ffe4ff */
[----:B------:R-:W-:Y:S02]  /*9360*/  SHF.L.U64.HI R7, R44, 0x2, R47 ;  /* 0x000000022c077819 */ /* 0x000fe4000001022f */
[----:B0-----:R-:W-:Y:S01]  /*9370*/  IADD3 R4, P3, R14, UR4, RZ ;  /* 0x000000040e047c10 */ /* 0x001fe2000ff7e0ff */
[----:B------:R-:W-:-:S03]  /*9380*/  IMAD.WIDE.U32 R26, R58, 0x4, R26 ;  /* 0x000000043a1a7825 */ /* 0x000fc600078e001a */
[----:B------:R-:W-:Y:S02]  /*9390*/  IADD3.X R5, R7, UR5, RZ, P3, !PT ;  /* 0x0000000507057c10 */ /* 0x000fe40009ffe4ff */
[----:B------:R-:W-:Y:S01]  /*93a0*/  ISETP.GE.AND P3, PT, R0, 0x80, PT ;  /* 0x000000800000780c */ /* 0x000fe20003f66270 */
[----:B------:R-:W-:Y:S02]  /*93b0*/  IMAD.MOV.U32 R15, RZ, RZ, RZ ;  /* 0x000000ffff0f7224 */ /* 0x000fe400078e00ff */
[----:B------:R-:W-:-:S10]  /*93c0*/  IMAD.WIDE R26, R55, 0x4, R26 ;  /* 0x00000004371a7825 */ /* 0x000fd400078e021a */
[----:B------:R-:W4:Y:S01]  /*93d0*/  @!P3 LDG.E.EL R15, desc[UR6][R26.64] ;  /* 0x000000061a0fb981 */ /* 0x000f22000c2e1900 */
[----:B------:R-:W-:Y:S01]  /*93e0*/  IADD3 R30, P3, R14, UR14, RZ ;  /* 0x0000000e0e1e7c10 */ /* 0x000fe2000ff7e0ff */
[----:B------:R-:W-:-:S04]  /*93f0*/  IMAD.WIDE.U32 R22, R6, 0x4, R22 ;  /* 0x0000000406167825 */ /* 0x000fc800078e0016 */
[----:B------:R-:W-:Y:S02]  /*9400*/  IMAD.MOV.U32 R6, RZ, RZ, RZ ;  /* 0x000000ffff067224 */ /* 0x000fe400078e00ff */
[----:B------:R-:W-:Y:S01]  /*9410*/  IMAD.WIDE R22, R55, 0x4, R22 ;  /* 0x0000000437167825 */ /* 0x000fe200078e0216 */
[----:B--2---:R0:W-:Y:S02]  /*9420*/  STL [R1+0x1dc], R31 ;  /* 0x0001dc1f01007387 */ /* 0x0041e40000100800 */
[----:B0-----:R-:W-:Y:S02]  /*9430*/  IADD3.X R31, R7, UR15, RZ, P3, !PT ;  /* 0x0000000f071f7c10 */ /* 0x001fe40009ffe4ff */
[----:B------:R-:W-:-:S13]  /*9440*/  ISETP.GE.AND P3, PT, R0, 0x80, PT ;  /* 0x000000800000780c */ /* 0x000fda0003f66270 */
[----:B------:R-:W2:Y:S01]  /*9450*/  @!P3 LDG.E.EL R6, desc[UR6][R22.64] ;  /* 0x000000061606b981 */ /* 0x000ea2000c2e1900 */
[----:B------:R-:W-:Y:S01]  /*9460*/  IADD3 R32, P3, R14, UR18, RZ ;  /* 0x000000120e207c10 */ /* 0x000fe2000ff7e0ff */
[----:B------:R-:W-:-:S03]  /*9470*/  IMAD.WIDE.U32 R2, R33, 0x4, R2 ;  /* 0x0000000421027825 */ /* 0x000fc600078e0002 */
[----:B------:R-:W-:Y:S02]  /*9480*/  IADD3.X R33, R7, UR19, RZ, P3, !PT ;  /* 0x0000001307217c10 */ /* 0x000fe40009ffe4ff */
[----:B------:R-:W-:Y:S01]  /*9490*/  IADD3 R14, P3, R14, UR20, RZ ;  /* 0x000000140e0e7c10 */ /* 0x000fe2000ff7e0ff */
[----:B----4-:R0:W-:Y:S01]  /*94a0*/  STL [R1+0x2c4], R15 ;  /* 0x0002c40f01007387 */ /* 0x0101e20000100800 */
[----:B------:R-:W-:Y:S02]  /*94b0*/  IMAD.WIDE R2, R55, 0x4, R2 ;  /* 0x0000000437027825 */ /* 0x000fe400078e0202 */
[----:B0-----:R-:W-:Y:S02]  /*94c0*/  IADD3.X R15, R7, UR21, RZ, P3, !PT ;  /* 0x00000015070f7c10 */ /* 0x001fe40009ffe4ff */
[----:B------:R-:W-:Y:S01]  /*94d0*/  ISETP.GE.AND P3, PT, R0, 0x80, PT ;  /* 0x000000800000780c */ /* 0x000fe20003f66270 */
[----:B--2---:R0:W-:Y:S02]  /*94e0*/  STL [R1+0x2c0], R6 ;  /* 0x0002c00601007387 */ /* 0x0041e40000100800 */
[----:B0-----:R-:W-:-:S10]  /*94f0*/  IMAD.MOV.U32 R6, RZ, RZ, RZ ;  /* 0x000000ffff067224 */ /* 0x001fd400078e00ff */
[----:B------:R0:W2:Y:S01]  /*9500*/  @!P3 LDG.E.EL R6, desc[UR6][R2.64] ;  /* 0x000000060206b981 */ /* 0x0000a2000c2e1900 */
[----:B-----5:R-:W-:Y:S02]  /*9510*/  IMAD.SHL.U32 R7, R52, 0x4, RZ ;  /* 0x0000000434077824 */ /* 0x020fe400078e00ff */
[----:B------:R-:W-:-:S03]  /*9520*/  IMAD.WIDE.U32 R22, R42, 0x4, R28 ;  /* 0x000000042a167825 */ /* 0x000fc600078e001c */
[----:B0-----:R-:W-:Y:S01]  /*9530*/  IADD3 R2, P3, R7, UR4, RZ ;  /* 0x0000000407027c10 */ /* 0x001fe2000ff7e0ff */
[----:B------:R-:W-:Y:S02]  /*9540*/  IMAD.MOV.U32 R26, RZ, RZ, RZ ;  /* 0x000000ffff1a7224 */ /* 0x000fe400078e00ff */
[----:B------:R-:W-:Y:S01]  /*9550*/  IMAD.WIDE R22, R55, 0x4, R22 ;  /* 0x0000000437167825 */ /* 0x000fe200078e0216 */
[----:B--2---:R3:W-:Y:S02]  /*9560*/  STL [R1+0x2b8], R6 ;  /* 0x0002b80601007387 */ /* 0x0047e40000100800 */
[----:B---3--:R-:W-:Y:S02]  /*9570*/  SHF.L.U64.HI R6, R52, 0x2, R45 ;  /* 0x0000000234067819 */ /* 0x008fe4000001022d */
[----:B------:R-:W2:Y:S02]  /*9580*/  LDL.LU R52, [R1+0xc4] ;  /* 0x0000c40001347983 */ /* 0x000ea40000300800 */
[----:B------:R-:W-:-:S02]  /*9590*/  IADD3.X R3, R6, UR5, RZ, P3, !PT ;  /* 0x0000000506037c10 */ /* 0x000fc40009ffe4ff */
[----:B------:R-:W-:-:S13]  /*95a0*/  ISETP.GE.AND P3, PT, R0, 0x80, PT ;  /* 0x000000800000780c */ /* 0x000fda0003f66270 */
[----:B------:R0:W3:Y:S02]  /*95b0*/  @!P3 LDG.E.EL R26, desc[UR6][R22.64] ;  /* 0x00000006161ab981 */ /* 0x0000e4000c2e1900 */
[----:B0-----:R-:W-:-:S04]  /*95c0*/  IMAD.WIDE R22, R59, 0x4, R38 ;  /* 0x000000043b167825 */ /* 0x001fc800078e0226 */
[----:B------:R-:W-:Y:S01]  /*95d0*/  IMAD.WIDE R22, R53, 0x4, R22 ;  /* 0x0000000435167825 */ /* 0x000fe200078e0216 */
[----:B---3--:R0:W-:Y:S03]  /*95e0*/  STL [R1+0x2bc], R26 ;  /* 0x0002bc1a01007387 */ /* 0x0081e60000100800 */
[----:B0-----:R-:W-:-:S06]  /*95f0*/  IMAD.MOV.U32 R26, RZ, RZ, RZ ;  /* 0x000000ffff1a7224 */ /* 0x001fcc00078e00ff */
[----:B------:R0:W3:Y:S01]  /*9600*/  @P1 LDG.E.EL R26, desc[UR6][R22.64] ;  /* 0x00000006161a1981 */ /* 0x0000e2000c2e1900 */
[----:B------:R-:W-:-:S04]  /*9610*/  IADD3 R28, P3, R7, UR14, RZ ;  /* 0x0000000e071c7c10 */ /* 0x000fc8000ff7e0ff */
[----:B------:R-:W-:Y:S02]  /*9620*/  IADD3.X R29, R6, UR15, RZ, P3, !PT ;  /* 0x0000000f061d7c10 */ /* 0x000fe40009ffe4ff */
[----:B0-----:R-:W-:-:S04]  /*9630*/  IADD3 R22, P3, R7, UR18, RZ ;  /* 0x0000001207167c10 */ /* 0x001fc8000ff7e0ff */
[----:B------:R-:W-:Y:S01]  /*9640*/  IADD3.X R23, R6, UR19, RZ, P3, !PT ;  /* 0x0000001306177c10 */ /* 0x000fe20009ffe4ff */
[----:B------:R-:W-:-:S04]  /*9650*/  IMAD.WIDE R4, R54, 0x4, R4 ;  /* 0x0000000436047825 */ /* 0x000fc800078e0204 */
[----:B------:R-:W-:Y:S02]  /*9660*/  IMAD.MOV.U32 R38, RZ, RZ, RZ ;  /* 0x000000ffff267224 */ /* 0x000fe400078e00ff */
[----:B------:R-:W-:-:S04]  /*9670*/  IMAD.WIDE R4, R53, 0x4, R4 ;  /* 0x0000000435047825 */ /* 0x000fc800078e0204 */
[----:B------:R-:W-:-:S04]  /*9680*/  IMAD.WIDE R2, R43, 0x4, R2 ;  /* 0x000000042b027825 */ /* 0x000fc800078e0202 */
[----:B------:R-:W-:Y:S01]  /*9690*/  IMAD.WIDE R2, R53, 0x4, R2 ;  /* 0x0000000435027825 */ /* 0x000fe200078e0202 */
[----:B---3--:R0:W-:Y:S02]  /*96a0*/  STL [R1+0xfc], R26 ;  /* 0x0000fc1a01007387 */ /* 0x0081e40000100800 */
[----:B0-----:R-:W-:-:S04]  /*96b0*/  IADD3 R26, P3, R7, UR20, RZ ;  /* 0x00000014071a7c10 */ /* 0x001fc8000ff7e0ff */
[----:B------:R-:W-:Y:S02]  /*96c0*/  IADD3.X R27, R6, UR21, RZ, P3, !PT ;  /* 0x00000015061b7c10 */ /* 0x000fe40009ffe4ff */
[----:B------:R-:W-:-:S13]  /*96d0*/  LOP3.LUT P3, RZ, R8, 0x8, RZ, 0xc0, !PT ;  /* 0x0000000808ff7812 */ /* 0x000fda000786c0ff */
[----:B------:R0:W3:Y:S02]  /*96e0*/  @P3 LDG.E.EL R38, desc[UR6][R4.64] ;  /* 0x0000000604263981 */ /* 0x0000e4000c2e1900 */
[----:B0-----:R-:W-:-:S06]  /*96f0*/  IMAD.MOV.U32 R4, RZ, RZ, RZ ;  /* 0x000000ffff047224 */ /* 0x001fcc00078e00ff */
[----:B------:R0:W4:Y:S01]  /*9700*/  @P0 LDG.E.EL R4, desc[UR6][R2.64] ;  /* 0x0000000602040981 */ /* 0x000122000c2e1900 */
[----:B------:R-:W1:Y:S01]  /*9710*/  S2R R55, SR_TID.X ;  /* 0x0000000000377919 */ /* 0x000e620000002100 */
[C---:B------:R-:W-:Y:S01]  /*9720*/  ISETP.GE.AND P3, PT, R0.reuse, 0x80, PT ;  /* 0x000000800000780c */ /* 0x040fe20003f66270 */
[----:B------:R-:W-:Y:S02]  /*9730*/  IMAD.SHL.U32 R40, R0, 0x200, RZ ;  /* 0x0000020000287824 */ /* 0x000fe400078e00ff */
[----:B0-----:R-:W-:Y:S01]  /*9740*/  IMAD.MOV.U32 R3, RZ, RZ, RZ ;  /* 0x000000ffff037224 */ /* 0x001fe200078e00ff */
[----:B-1----:R-:W-:-:S04]  /*9750*/  SHF.R.U32.HI R55, RZ, 0x8, R55 ;  /* 0x00000008ff377819 */ /* 0x002fc80000011637 */
[----:B------:R-:W-:-:S05]  /*9760*/  SGXT.U32 R55, R55, 0x1 ;  /* 0x000000013737781a */ /* 0x000fca0000000000 */
[----:B------:R-:W-:Y:S01]  /*9770*/  IMAD.SHL.U32 R2, R55, 0x40, RZ ;  /* 0x0000004037027824 */ /* 0x000fe200078e00ff */
[----:B----4-:R0:W-:Y:S03]  /*9780*/  STL [R1+0x1d4], R4 ;  /* 0x0001d40401007387 */ /* 0x0101e60000100800 */
[----:B0-----:R-:W-:-:S04]  /*9790*/  IMAD.WIDE.U32 R4, R2, 0x4, R34 ;  /* 0x0000000402047825 */ /* 0x001fc800078e0022 */
[----:B------:R-:W-:-:S05]  /*97a0*/  IMAD.WIDE R4, R40, 0x4, R4 ;  /* 0x0000000428047825 */ /* 0x000fca00078e0204 */
[----:B------:R-:W4:Y:S01]  /*97b0*/  @!P3 LDG.E.EL R3, desc[UR6][R4.64] ;  /* 0x000000060403b981 */ /* 0x000f22000c2e1900 */
[----:B------:R-:W0:Y:S01]  /*97c0*/  S2R R55, SR_TID.X ;  /* 0x0000000000377919 */ /* 0x000e220000002100 */
[----:B------:R-:W-:Y:S01]  /*97d0*/  IMAD.SHL.U32 R54, R9, 0x1000, RZ ;  /* 0x0000100009367824 */ /* 0x000fe200078e00ff */
[----:B0-----:R-:W-:-:S04]  /*97e0*/  LOP3.LUT R45, R55, 0x1ff, RZ, 0xc0, !PT ;  /* 0x000001ff372d7812 */ /* 0x001fc800078ec0ff */
[----:B------:R-:W-:-:S04]  /*97f0*/  LOP3.LUT R6, R45, 0x200, RZ, 0xfc, !PT ;  /* 0x000002002d067812 */ /* 0x000fc800078efcff */
[----:B------:R-:W-:Y:S01]  /*9800*/  SHF.R.U32.HI R6, RZ, 0x8, R6 ;  /* 0x00000008ff067819 */ /* 0x000fe20000011606 */
[----:B------:R-:W-:Y:S01]  /*9810*/  IMAD.MOV.U32 R7, RZ, RZ, RZ ;  /* 0x000000ffff077224 */ /* 0x000fe200078e00ff */
[----:B----4-:R2:W-:Y:S03]  /*9820*/  STL [R1+0x2b0], R3 ;  /* 0x0002b00301007387 */ /* 0x0105e60000100800 */
[----:B--2---:R-:W-:-:S04]  /*9830*/  IMAD.IADD R3, R6, 0x1, R52 ;  /* 0x0000000106037824 */ /* 0x004fc800078e0234 */
[----:B------:R-:W-:-:S04]  /*9840*/  IMAD.SHL.U32 R3, R3, 0x40, RZ ;  /* 0x0000004003037824 */ /* 0x000fc800078e00ff */
[----:B------:R-:W-:-:S04]  /*9850*/  VIADD R4, R3, 0xffffe000 ;  /* 0xffffe00003047836 */ /* 0x000fc80000000000 */
[----:B------:R-:W-:-:S04]  /*9860*/  IMAD.WIDE R34, R4, 0x4, R36 ;  /* 0x0000000404227825 */ /* 0x000fc800078e0224 */
[----:B------:R-:W-:-:S05]  /*9870*/  IMAD.WIDE R34, R54, 0x4, R34 ;  /* 0x0000000436227825 */ /* 0x000fca00078e0222 */
[----:B------:R-:W2:Y:S01]  /*9880*/  @P2 LDG.E.EL R7, desc[UR6][R34.64] ;  /* 0x0000000622072981 */ /* 0x000ea2000c2e1900 */
[----:B------:R-:W-:-:S04]  /*9890*/  VIADD R5, R3, 0xffffd000 ;  /* 0xffffd00003057836 */ /* 0x000fc80000000000 */
[----:B------:R-:W-:-:S04]  /*98a0*/  IMAD.WIDE R12, R5, 0x4, R12 ;  /* 0x00000004050c7825 */ /* 0x000fc800078e020c */
[----:B------:R-:W-:Y:S01]  /*98b0*/  IMAD.WIDE R12, R54, 0x4, R12 ;  /* 0x00000004360c7825 */ /* 0x000fe200078e020c */
[----:B--2---:R0:W-:Y:S03]  /*98c0*/  STL [R1+0x24c], R7 ;  /* 0x00024c0701007387 */ /* 0x0041e60000100800 */
[----:B0-----:R-:W-:-:S06]  /*98d0*/  IMAD.MOV.U32 R7, RZ, RZ, RZ ;  /* 0x000000ffff077224 */ /* 0x001fcc00078e00ff */
[----:B------:R-:W2:Y:S01]  /*98e0*/  @P4 LDG.E.EL R7, desc[UR6][R12.64] ;  /* 0x000000060c074981 */ /* 0x000ea2000c2e1900 */
[----:B------:R-:W-:-:S04]  /*98f0*/  IMAD.SHL.U32 R6, R6, 0x40, RZ ;  /* 0x0000004006067824 */ /* 0x000fc800078e00ff */
[----:B------:R-:W-:Y:S01]  /*9900*/  IMAD.WIDE.U32 R10, R6, 0x4, R10 ;  /* 0x00000004060a7825 */ /* 0x000fe200078e000a */
[----:B---3--:R-:W-:Y:S03]  /*9910*/  STL [R1+0x124], R38 ;  /* 0x0001242601007387 */ /* 0x008fe60000100800 */
[----:B------:R-:W-:Y:S01]  /*9920*/  IMAD.WIDE R10, R40, 0x4, R10 ;  /* 0x00000004280a7825 */ /* 0x000fe200078e020a */
[----:B--2---:R0:W-:Y:S01]  /*9930*/  STL [R1+0x164], R7 ;  /* 0x0001640701007387 */ /* 0x0041e20000100800 */
[----:B------:R-:W-:-:S03]  /*9940*/  LOP3.LUT R34, R45, 0x400, RZ, 0xfc, !PT ;  /* 0x000004002d227812 */ /* 0x000fc600078efcff */
[----:B------:R-:W2:Y:S01]  /*9950*/  LDL.LU R53, [R1+0x284] ;  /* 0x0002840001357983 */ /* 0x000ea20000300800 */
[----:B0-----:R-:W-:Y:S01]  /*9960*/  IMAD.MOV.U32 R7, RZ, RZ, RZ ;  /* 0x000000ffff077224 */ /* 0x001fe200078e00ff */
[----:B------:R-:W-:Y:S02]  /*9970*/  SHF.R.U32.HI R34, RZ, 0x8, R34 ;  /* 0x00000008ff227819 */ /* 0x000fe40000011622 */
[----:B------:R-:W3:Y:S04]  /*9980*/  LDL.LU R55, [R1+0x218] ;  /* 0x0002180001377983 */ /* 0x000ee80000300800 */
[----:B------:R-:W4:Y:S01]  /*9990*/  @!P3 LDG.E.EL R7, desc[UR6][R10.64] ;  /* 0x000000060a07b981 */ /* 0x000f22000c2e1900 */
[----:B------:R-:W-:-:S03]  /*99a0*/  IMAD.MOV.U32 R35, RZ, RZ, RZ ;  /* 0x000000ffff237224 */ /* 0x000fc600078e00ff */
[----:B----4-:R0:W-:Y:S02]  /*99b0*/  STL [R1+0x2a8], R7 ;  /* 0x0002a80701007387 */ /* 0x0101e40000100800 */
[----:B0-----:R-:W-:-:S04]  /*99c0*/  IMAD.IADD R7, R34, 0x1, R52 ;  /* 0x0000000122077824 */ /* 0x001fc800078e0234 */
[----:B------:R-:W-:-:S04]  /*99d0*/  IMAD.SHL.U32 R7, R7, 0x40, RZ ;  /* 0x0000004007077824 */ /* 0x000fc800078e00ff */
[----:B------:R-:W-:-:S04]  /*99e0*/  VIADD R10, R7, 0xffffe000 ;  /* 0xffffe000070a7836 */ /* 0x000fc80000000000 */
[----:B------:R-:W-:-:S04]  /*99f0*/  IMAD.WIDE R12, R10, 0x4, R30 ;  /* 0x000000040a0c7825 */ /* 0x000fc800078e021e */
[----:B------:R-:W-:Y:S02]  /*9a00*/  VIADD R11, R7, 0xffffd000 ;  /* 0xffffd000070b7836 */ /* 0x000fe40000000000 */
[----:B------:R-:W-:-:S05]  /*9a10*/  IMAD.WIDE R12, R54, 0x4, R12 ;  /* 0x00000004360c7825 */ /* 0x000fca00078e020c */
[----:B------:R0:W4:Y:S01]  /*9a20*/  @P2 LDG.E.EL R35, desc[UR6][R12.64] ;  /* 0x000000060c232981 */ /* 0x000122000c2e1900 */
[----:B------:R-:W-:Y:S02]  /*9a30*/  IMAD.MOV.U32 R30, RZ, RZ, RZ ;  /* 0x000000ffff1e7224 */ /* 0x000fe400078e00ff */
[----:B0-----:R-:W-:-:S04]  /*9a40*/  IMAD.WIDE R12, R11, 0x4, R32 ;  /* 0x000000040b0c7825 */ /* 0x001fc800078e0220 */
[----:B------:R-:W-:-:S05]  /*9a50*/  IMAD.WIDE R12, R54, 0x4, R12 ;  /* 0x00000004360c7825 */ /* 0x000fca00078e020c */
[----:B------:R0:W5:Y:S02]  /*9a60*/  @P5 LDG.E.EL R30, desc[UR6][R12.64] ;  /* 0x000000060c1e5981 */ /* 0x000164000c2e1900 */
[----:B0-----:R-:W-:-:S04]  /*9a70*/  IMAD.SHL.U32 R12, R34, 0x40, RZ ;  /* 0x00000040220c7824 */ /* 0x001fc800078e00ff */
[----:B------:R-:W-:-:S04]  /*9a80*/  IMAD.WIDE.U32 R14, R12, 0x4, R14 ;  /* 0x000000040c0e7825 */ /* 0x000fc800078e000e */
[----:B------:R-:W-:Y:S01]  /*9a90*/  IMAD.WIDE R14, R40, 0x4, R14 ;  /* 0x00000004280e7825 */ /* 0x000fe200078e020e */
[----:B-----5:R0:W-:Y:S02]  /*9aa0*/  STL [R1+0x1d0], R30 ;  /* 0x0001d01e01007387 */ /* 0x0201e40000100800 */
[----:B0-----:R-:W-:-:S06]  /*9ab0*/  CS2R R30, SRZ ;  /* 0x00000000001e7805 */ /* 0x001fcc000001ff00 */
[----:B------:R0:W5:Y:S02]  /*9ac0*/  @!P3 LDG.E.EL R30, desc[UR6][R14.64] ;  /* 0x000000060e1eb981 */ /* 0x000164000c2e1900 */
[----:B0-----:R-:W-:Y:S02]  /*9ad0*/  IMAD.MOV.U32 R15, RZ, RZ, RZ ;  /* 0x000000ffff0f7224 */ /* 0x001fe400078e00ff */
[----:B-----5:R0:W-:Y:S02]  /*9ae0*/  STL [R1+0x2a0], R30 ;  /* 0x0002a01e01007387 */ /* 0x0201e40000100800 */
[----:B0-----:R-:W-:-:S04]  /*9af0*/  LOP3.LUT R30, R45, 0x600, RZ, 0xfc, !PT ;  /* 0x000006002d1e7812 */ /* 0x001fc800078efcff */
[----:B------:R-:W-:-:S05]  /*9b00*/  SHF.R.U32.HI R30, RZ, 0x8, R30 ;  /* 0x00000008ff1e7819 */ /* 0x000fca000001161e */
[----:B------:R-:W-:-:S04]  /*9b10*/  IMAD.IADD R13, R30, 0x1, R52 ;  /* 0x000000011e0d7824 */ /* 0x000fc800078e0234 */
[----:B------:R-:W-:-:S04]  /*9b20*/  IMAD.SHL.U32 R13, R13, 0x40, RZ ;  /* 0x000000400d0d7824 */ /* 0x000fc800078e00ff */
[----:B------:R-:W-:-:S04]  /*9b30*/  VIADD R14, R13, 0xffffe000 ;  /* 0xffffe0000d0e7836 */ /* 0x000fc80000000000 */
[----:B------:R-:W-:-:S04]  /*9b40*/  IMAD.WIDE R28, R14, 0x4, R28 ;  /* 0x000000040e1c7825 */ /* 0x000fc800078e021c */
[----:B------:R-:W-:-:S05]  /*9b50*/  IMAD.WIDE R28, R54, 0x4, R28 ;  /* 0x00000004361c7825 */ /* 0x000fca00078e021c */
[----:B------:R-:W5:Y:S04]  /*9b60*/  @P2 LDG.E.EL R15, desc[UR6][R28.64] ;  /* 0x000000061c0f2981 */ /* 0x000f68000c2e1900 */
[----:B-----5:R0:W-:Y:S01]  /*9b70*/  STL [R1+0x29c], R15 ;  /* 0x00029c0f01007387 */ /* 0x0201e20000100800 */
[C---:B---3--:R-:W-:Y:S01]  /*9b80*/  IMAD.SHL.U32 R28, R55.reuse, 0x4, RZ ;  /* 0x00000004371c7824 */ /* 0x048fe200078e00ff */
[----:B--2---:R-:W-:Y:S01]  /*9b90*/  SHF.L.U64.HI R29, R55, 0x2, R53 ;  /* 0x00000002371d7819 */ /* 0x004fe20000010235 */
[----:B------:R-:W-:Y:S01]  /*9ba0*/  IMAD.SHL.U32 R48, R30, 0x40, RZ ;  /* 0x000000401e307824 */ /* 0x000fe200078e00ff */
[----:B------:R-:W2:Y:S01]  /*9bb0*/  LDL.LU R42, [R1+0x450] ;  /* 0x00045000012a7983 */ /* 0x000ea20000300800 */
[----:B0-----:R-:W-:-:S03]  /*9bc0*/  VIADD R15, R13, 0xffffd000 ;  /* 0xffffd0000d0f7836 */ /* 0x001fc60000000000 */
[----:B------:R-:W3:Y:S01]  /*9bd0*/  LDL.LU R58, [R1+0x118] ;  /* 0x00011800013a7983 */ /* 0x000ee20000300800 */
[----:B------:R-:W-:-:S04]  /*9be0*/  IMAD.WIDE R22, R15, 0x4, R22 ;  /* 0x000000040f167825 */ /* 0x000fc800078e0216 */
[----:B------:R-:W-:-:S05]  /*9bf0*/  IMAD.WIDE R22, R54, 0x4, R22 ;  /* 0x0000000436167825 */ /* 0x000fca00078e0216 */
[----:B------:R0:W5:Y:S01]  /*9c00*/  @P6 LDG.E.EL R31, desc[UR6][R22.64] ;  /* 0x00000006161f6981 */ /* 0x000162000c2e1900 */
[----:B------:R-:W-:Y:S01]  /*9c10*/  IMAD.WIDE.U32 R26, R48, 0x4, R26 ;  /* 0x00000004301a7825 */ /* 0x000fe200078e001a */
[----:B0-----:R-:W-:Y:S02]  /*9c20*/  IADD3 R22, P3, R28, UR16, RZ ;  /* 0x000000101c167c10 */ /* 0x001fe4000ff7e0ff */
[----:B----4-:R-:W-:Y:S02]  /*9c30*/  STL [R1+0x2a4], R35 ;  /* 0x0002a42301007387 */ /* 0x010fe40000100800 */
[----:B------:R-:W-:Y:S02]  /*9c40*/  IADD3.X R23, R29, UR17, RZ, P3, !PT ;  /* 0x000000111d177c10 */ /* 0x000fe40009ffe4ff */
[----:B------:R-:W4:Y:S01]  /*9c50*/  LDL.LU R52, [R1+0x458] ;  /* 0x0004580001347983 */ /* 0x000f220000300800 */
[----:B------:R-:W-:-:S03]  /*9c60*/  ISETP.GE.AND P3, PT, R0, 0x80, PT ;  /* 0x000000800000780c */ /* 0x000fc60003f66270 */
[----:B------:R-:W2:Y:S01]  /*9c70*/  LDL.LU R53, [R1+0x11c] ;  /* 0x00011c0001357983 */ /* 0x000ea20000300800 */
[----:B------:R-:W-:-:S03]  /*9c80*/  IMAD.WIDE R26, R40, 0x4, R26 ;  /* 0x00000004281a7825 */ /* 0x000fc600078e021a */
[----:B------:R-:W2:Y:S01]  /*9c90*/  LDL.LU.64 R38, [R1+0x8] ;  /* 0x0000080001267983 */ /* 0x000ea20000300a00 */
[----:B------:R-:W-:-:S04]  /*9ca0*/  IMAD.WIDE.U32 R24, R2, 0x4, R24 ;  /* 0x0000000402187825 */ /* 0x000fc800078e0018 */
[----:B------:R-:W-:Y:S01]  /*9cb0*/  IMAD.WIDE R24, R40, 0x4, R24 ;  /* 0x0000000428187825 */ /* 0x000fe200078e0218 */
[----:B-----5:R0:W-:Y:S04]  /*9cc0*/  STL [R1+0x234], R31 ;  /* 0x0002341f01007387 */ /* 0x0201e80000100800 */
[----:B------:R-:W5:Y:S01]  /*9cd0*/  LDL.LU.64 R40, [R1] ;  /* 0x0000000001287983 */ /* 0x000f620000300a00 */
[----:B0-----:R-:W-:-:S06]  /*9ce0*/  CS2R R30, SRZ ;  /* 0x00000000001e7805 */ /* 0x001fcc000001ff00 */
[----:B------:R0:W2:Y:S02]  /*9cf0*/  @!P3 LDG.E.EL R31, desc[UR6][R26.64] ;  /* 0x000000061a1fb981 */ /* 0x0000a4000c2e1900 */
[----:B0-----:R-:W-:-:S06]  /*9d00*/  IMAD.MOV.U32 R26, RZ, RZ, RZ ;  /* 0x000000ffff1a7224 */ /* 0x001fcc00078e00ff */
[----:B------:R0:W2:Y:S02]  /*9d10*/  @!P3 LDG.E.EL R26, desc[UR6][R24.64] ;  /* 0x00000006181ab981 */ /* 0x0000a4000c2e1900 */
[----:B0-----:R-:W-:-:S04]  /*9d20*/  IMAD.WIDE R24, R3, 0x4, R60 ;  /* 0x0000000403187825 */ /* 0x001fc800078e023c */
[----:B------:R-:W-:-:S04]  /*9d30*/  IMAD.SHL.U32 R61, R9, 0x2000, RZ ;  /* 0x00002000093d7824 */ /* 0x000fc800078e00ff */
[----:B------:R-:W-:Y:S01]  /*9d40*/  IMAD.WIDE R24, R61, 0x4, R24 ;  /* 0x000000043d187825 */ /* 0x000fe200078e0218 */
[----:B--2---:R0:W-:Y:S04]  /*9d50*/  STL [R1+0x298], R26 ;  /* 0x0002981a01007387 */ /* 0x0041e80000100800 */
[----:B------:R-:W2:Y:S04]  /*9d60*/  LDL.LU R49, [R1+0x280] ;  /* 0x0002800001317983 */ /* 0x000ea80000300800 */
[----:B------:R-:W2:Y:S01]  /*9d70*/  LDL.LU R55, [R1+0x1f4] ;  /* 0x0001f40001377983 */ /* 0x000ea20000300800 */
[----:B0-----:R-:W-:-:S04]  /*9d80*/  IADD3 R26, P3, R28, UR14, RZ ;  /* 0x0000000e1c1a7c10 */ /* 0x001fc8000ff7e0ff */
[----:B------:R-:W-:-:S05]  /*9d90*/  IADD3.X R27, R29, UR15, RZ, P3, !PT ;  /* 0x0000000f1d1b7c10 */ /* 0x000fca0009ffe4ff */
[----:B------:R0:W-:Y:S04]  /*9da0*/  STL.64 [R1+0xa8], R26 ;  /* 0x0000a81a01007387 */ /* 0x0001e80000100a00 */
[----:B------:R-:W2:Y:S01]  /*9db0*/  LDL.LU.64 R46, [R1+0x18] ;  /* 0x00001800012e7983 */ /* 0x000ea20000300a00 */
[----:B0-----:R-:W-:-:S06]  /*9dc0*/  IMAD.MOV.U32 R26, RZ, RZ, RZ ;  /* 0x000000ffff1a7224 */ /* 0x001fcc00078e00ff */
[----:B------:R0:W2:Y:S02]  /*9dd0*/  @P1 LDG.E.EL R26, desc[UR6][R24.64] ;  /* 0x00000006181a1981 */ /* 0x0000a4000c2e1900 */
[----:B0-----:R-:W-:-:S04]  /*9de0*/  IMAD.WIDE R24, R4, 0x4, R56 ;  /* 0x0000000404187825 */ /* 0x001fc800078e0238 */
[----:B------:R-:W-:Y:S01]  /*9df0*/  IMAD.WIDE R24, R54, 0x4, R24 ;  /* 0x0000000436187825 */ /* 0x000fe200078e0218 */
[----:B--2---:R0:W-:Y:S04]  /*9e00*/  STL [R1+0xc0], R26 ;  /* 0x0000c01a01007387 */ /* 0x0041e80000100800 */
[----:B------:R-:W2:Y:S01]  /*9e10*/  LDL.LU.64 R44, [R1+0x10] ;  /* 0x00001000012c7983 */ /* 0x000ea20000300a00 */
[----:B0-----:R-:W-:-:S06]  /*9e20*/  IMAD.MOV.U32 R26, RZ, RZ, RZ ;  /* 0x000000ffff1a7224 */ /* 0x001fcc00078e00ff */
[----:B------:R-:W2:Y:S04]  /*9e30*/  @P2 LDG.E.EL R26, desc[UR6][R24.64] ;  /* 0x00000006181a2981 */ /* 0x000ea8000c2e1900 */
[----:B--2---:R0:W-:Y:S02]  /*9e40*/  STL [R1+0x21c], R26 ;  /* 0x00021c1a01007387 */ /* 0x0041e40000100800 */
[----:B0-----:R-:W-:-:S04]  /*9e50*/  IADD3 R26, P3, R28, UR18, RZ ;  /* 0x000000121c1a7c10 */ /* 0x001fc8000ff7e0ff */
[----:B------:R-:W-:Y:S02]  /*9e60*/  IADD3.X R27, R29, UR19, RZ, P3, !PT ;  /* 0x000000131d1b7c10 */ /* 0x000fe40009ffe4ff */
[----:B------:R-:W-:-:S04]  /*9e70*/  IADD3 R24, P3, R28, UR20, RZ ;  /* 0x000000141c187c10 */ /* 0x000fc8000ff7e0ff */
[----:B------:R-:W-:-:S05]  /*9e80*/  IADD3.X R25, R29, UR21, RZ, P3, !PT ;  /* 0x000000151d197c10 */ /* 0x000fca0009ffe4ff */
[----:B------:R0:W-:Y:S04]  /*9e90*/  STL.64 [R1+0xa0], R24 ;  /* 0x0000a01801007387 */ /* 0x0001e80000100a00 */
[----:B------:R4:W-:Y:S01]  /*9ea0*/  STL.64 [R1+0x98], R26 ;  /* 0x0000981a01007387 */ /* 0x0009e20000100a00 */
[----:B0-----:R-:W-:-:S04]  /*9eb0*/  IADD3 R24, P3, R42, UR20, RZ ;  /* 0x000000142a187c10 */ /* 0x001fc8000ff7e0ff */
[----:B---3--:R-:W-:Y:S02]  /*9ec0*/  IADD3.X R25, R58, UR21, RZ, P3, !PT ;  /* 0x000000153a197c10 */ /* 0x008fe40009ffe4ff */
[----:B----4-:R-:W-:Y:S01]  /*9ed0*/  IADD3 R26, P3, R52, UR20, RZ ;  /* 0x00000014341a7c10 */ /* 0x010fe2000ff7e0ff */
[----:B------:R-:W-:Y:S03]  /*9ee0*/  STL [R1+0x290], R31 ;  /* 0x0002901f01007387 */ /* 0x000fe60000100800 */
[----:B------:R-:W-:Y:S02]  /*9ef0*/  IADD3.X R27, R53, UR21, RZ, P3, !PT ;  /* 0x00000015351b7c10 */ /* 0x000fe40009ffe4ff */
[----:B------:R-:W2:Y:S04]  /*9f00*/  LDL.LU.64 R52, [R1+0x28] ;  /* 0x0000280001347983 */ /* 0x000ea80000300a00 */
[----:B------:R0:W-:Y:S01]  /*9f10*/  STL.64 [R1+0xb0], R26 ;  /* 0x0000b01a01007387 */ /* 0x0001e20000100a00 */
[----:B------:R-:W-:Y:S01]  /*9f20*/  IMAD.MOV.U32 R28, RZ, RZ, RZ ;  /* 0x000000ffff1c7224 */ /* 0x000fe200078e00ff */
[C---:B------:R-:W-:Y:S01]  /*9f30*/  ISETP.GE.AND P3, PT, R0.reuse, 0x80, PT ;  /* 0x000000800000780c */ /* 0x040fe20003f66270 */
[----:B------:R-:W-:Y:S01]  /*9f40*/  IMAD.SHL.U32 R60, R0, 0x200, RZ ;  /* 0x00000200003c7824 */ /* 0x000fe200078e00ff */
[----:B------:R-:W3:Y:S01]  /*9f50*/  LDL.LU.64 R58, [R1+0x20] ;  /* 0x00002000013a7983 */ /* 0x000ee20000300a00 */
[----:B0-----:R-:W-:-:S04]  /*9f60*/  IMAD.WIDE R26, R5, 0x4, R38 ;  /* 0x00000004051a7825 */ /* 0x001fc800078e0226 */
[----:B------:R-:W-:-:S05]  /*9f70*/  IMAD.WIDE R26, R54, 0x4, R26 ;  /* 0x00000004361a7825 */ /* 0x000fca00078e021a */
[----:B------:R5:W4:Y:S02]  /*9f80*/  @P4 LDG.E.EL R28, desc[UR6][R26.64] ;  /* 0x000000061a1c4981 */ /* 0x000b24000c2e1900 */
[----:B-----5:R-:W-:-:S04]  /*9f90*/  IMAD.WIDE.U32 R26, R6, 0x4, R40 ;  /* 0x00000004061a7825 */ /* 0x020fc800078e0028 */
[----:B------:R-:W-:Y:S01]  /*9fa0*/  IMAD.WIDE R26, R60, 0x4, R26 ;  /* 0x000000043c1a7825 */ /* 0x000fe200078e021a */
[----:B----4-:R0:W-:Y:S03]  /*9fb0*/  STL [R1+0x150], R28 ;  /* 0x0001501c01007387 */ /* 0x0101e60000100800 */
[----:B0-----:R-:W-:-:S06]  /*9fc0*/  IMAD.MOV.U32 R28, RZ, RZ, RZ ;  /* 0x000000ffff1c7224 */ /* 0x001fcc00078e00ff */
[----:B------:R0:W4:Y:S01]  /*9fd0*/  @!P3 LDG.E.EL R28, desc[UR6][R26.64] ;  /* 0x000000061a1cb981 */ /* 0x000122000c2e1900 */
[C---:B------:R-:W-:Y:S01]  /*9fe0*/  IMAD.SHL.U32 R32, R55.reuse, 0x4, RZ ;  /* 0x0000000437207824 */ /* 0x040fe200078e00ff */
[----:B------:R-:W-:-:S04]  /*9ff0*/  SHF.L.U64.HI R33, R55, 0x2, R49 ;  /* 0x0000000237217819 */ /* 0x000fc80000010231 */
[----:B0-----:R-:W-:-:S04]  /*a000*/  IADD3 R26, P3, R32, UR16, RZ ;  /* 0x00000010201a7c10 */ /* 0x001fc8000ff7e0ff */
[----:B------:R-:W-:Y:S02]  /*a010*/  IADD3.X R27, R33, UR17, RZ, P3, !PT ;  /* 0x00000011211b7c10 */ /* 0x000fe40009ffe4ff */
[----:B------:R-:W-:Y:S01]  /*a020*/  LOP3.LUT P3, RZ, R8, 0x8, RZ, 0xc0, !PT ;  /* 0x0000000808ff7812 */ /* 0x000fe2000786c0ff */
[----:B----4-:R0:W-:Y:S04]  /*a030*/  STL [R1+0x288], R28 ;  /* 0x0002881c01007387 */ /* 0x0101e80000100800 */
[----:B------:R-:W4:Y:S04]  /*a040*/  LDL.LU.64 R38, [R1+0x40] ;  /* 0x0000400001267983 */ /* 0x000f280000300a00 */
[----:B------:R-:W5:Y:S01]  /*a050*/  LDL.LU.64 R40, [R1+0x38] ;  /* 0x0000380001287983 */ /* 0x000f620000300a00 */
[----:B0-----:R-:W-:-:S03]  /*a060*/  IMAD.WIDE R28, R7, 0x4, R46 ;  /* 0x00000004071c7825 */ /* 0x001fc600078e022e */
[----:B------:R-:W2:Y:S01]  /*a070*/  LDL.LU R47, [R1+0x3fc] ;  /* 0x0003fc00012f7983 */ /* 0x000ea20000300800 */
[----:B------:R-:W-:-:S03]  /*a080*/  IMAD.WIDE R28, R61, 0x4, R28 ;  /* 0x000000043d1c7825 */ /* 0x000fc600078e021c */
[----:B------:R-:W2:Y:S04]  /*a090*/  LDL.LU R55, [R1+0x1f8] ;  /* 0x0001f80001377983 */ /* 0x000ea80000300800 */
[----:B------:R0:W2:Y:S02]  /*a0a0*/  @P3 LDG.E.EL R30, desc[UR6][R28.64] ;  /* 0x000000061c1e3981 */ /* 0x0000a4000c2e1900 */
[----:B0-----:R-:W-:-:S04]  /*a0b0*/  IMAD.WIDE R28, R10, 0x4, R44 ;  /* 0x000000040a1c7825 */ /* 0x001fc800078e022c */
[----:B------:R-:W-:Y:S01]  /*a0c0*/  IMAD.WIDE R28, R54, 0x4, R28 ;  /* 0x00000004361c7825 */ /* 0x000fe200078e021c */
[----:B--2---:R0:W-:Y:S03]  /*a0d0*/  STL [R1+0xec], R30 ;  /* 0x0000ec1e01007387 */ /* 0x0041e60000100800 */
[----:B0-----:R-:W-:-:S06]  /*a0e0*/  IMAD.MOV.U32 R30, RZ, RZ, RZ ;  /* 0x000000ffff1e7224 */ /* 0x001fcc00078e00ff */
[----:B------:R-:W2:Y:S01]  /*a0f0*/  @P2 LDG.E.EL R30, desc[UR6][R28.64] ;  /* 0x000000061c1e2981 */ /* 0x000ea2000c2e1900 */
[----:B------:R-:W-:-:S03]  /*a100*/  IMAD.MOV.U32 R34, RZ, RZ, RZ ;  /* 0x000000ffff227224 */ /* 0x000fc600078e00ff */
[----:B--2---:R0:W-:Y:S01]  /*a110*/  STL [R1+0x284], R30 ;  /* 0x0002841e01007387 */ /* 0x0041e20000100800 */
[----:B------:R-:W-:-:S03]  /*a120*/  LOP3.LUT R8, R8, 0xfffff7ff, RZ, 0xc0, !PT ;  /* 0xfffff7ff08087812 */ /* 0x000fc600078ec0ff */
[----:B------:R-:W2:Y:S01]  /*a130*/  LDL.LU.64 R44, [R1+0x60] ;  /* 0x00006000012c7983 */ /* 0x000ea20000300a00 */
[----:B0-----:R-:W-:Y:S01]  /*a140*/  IMAD.WIDE R30, R11, 0x4, R52 ;  /* 0x000000040b1e7825 */ /* 0x001fe200078e0234 */
[----:B------:R-:W-:Y:S02]  /*a150*/  @P5 LOP3.LUT R8, R8, 0x800, RZ, 0xfc, !PT ;  /* 0x0000080008085812 */ /* 0x000fe400078efcff */
[----:B------:R-:W2:Y:S01]  /*a160*/  LDL.LU.64 R52, [R1+0x68] ;  /* 0x0000680001347983 */ /* 0x000ea20000300a00 */
[----:B------:R-:W-:-:S05]  /*a170*/  IMAD.WIDE R30, R54, 0x4, R30 ;  /* 0x00000004361e7825 */ /* 0x000fca00078e021e */
[----:B------:R3:W2:Y:S01]  /*a180*/  @P5 LDG.E.EL R34, desc[UR6][R30.64] ;  /* 0x000000061e225981 */ /* 0x0006a2000c2e1900 */
[----:B------:R-:W-:Y:S01]  /*a190*/  ISETP.GE.AND P5, PT, R0, 0x80, PT ;  /* 0x000000800000780c */ /* 0x000fe20003fa6270 */
[----:B---3--:R-:W-:-:S04]  /*a1a0*/  IMAD.WIDE.U32 R30, R12, 0x4, R58 ;  /* 0x000000040c1e7825 */ /* 0x008fc800078e003a */
[----:B------:R-:W-:Y:S01]  /*a1b0*/  IMAD.WIDE R30, R60, 0x4, R30 ;  /* 0x000000043c1e7825 */ /* 0x000fe200078e021e */
[----:B--2---:R0:W-:Y:S04]  /*a1c0*/  STL [R1+0x12c], R34 ;  /* 0x00012c2201007387 */ /* 0x0041e80000100800 */
[----:B------:R-:W2:Y:S01]  /*a1d0*/  LDL.LU.64 R42, [R1+0x48] ;  /* 0x00004800012a7983 */ /* 0x000ea20000300a00 */
[----:B0-----:R-:W-:-:S06]  /*a1e0*/  IMAD.MOV.U32 R34, RZ, RZ, RZ ;  /* 0x000000ffff227224 */ /* 0x001fcc00078e00ff */
[----:B------:R-:W3:Y:S01]  /*a1f0*/  @!P5 LDG.E.EL R34, desc[UR6][R30.64] ;  /* 0x000000061e22d981 */ /* 0x000ee2000c2e1900 */
[----:B------:R-:W-:-:S03]  /*a200*/  IMAD.MOV.U32 R36, RZ, RZ, RZ ;  /* 0x000000ffff247224 */ /* 0x000fc600078e00ff */
[----:B---3--:R4:W-:Y:S04]  /*a210*/  STL [R1+0x280], R34 ;  /* 0x0002802201007387 */ /* 0x0089e80000100800 */
[----:B------:R-:W3:Y:S01]  /*a220*/  LDL.LU.64 R58, [R1+0x30] ;  /* 0x00003000013a7983 */ /* 0x000ee20000300a00 */
[----:B----4-:R-:W-:-:S04]  /*a230*/  IMAD.WIDE R34, R13, 0x4, R38 ;  /* 0x000000040d227825 */ /* 0x010fc800078e0226 */
[----:B------:R-:W-:-:S05]  /*a240*/  IMAD.WIDE R34, R61, 0x4, R34 ;  /* 0x000000043d227825 */ /* 0x000fca00078e0222 */
[----:B------:R5:W4:Y:S02]  /*a250*/  @P0 LDG.E.EL R36, desc[UR6][R34.64] ;  /* 0x0000000622240981 */ /* 0x000b24000c2e1900 */
[----:B-----5:R-:W-:-:S04]  /*a260*/  IMAD.WIDE R34, R14, 0x4, R40 ;  /* 0x000000040e227825 */ /* 0x020fc800078e0228 */
[----:B------:R-:W-:Y:S01]  /*a270*/  IMAD.WIDE R34, R54, 0x4, R34 ;  /* 0x0000000436227825 */ /* 0x000fe200078e0222 */
[----:B----4-:R0:W-:Y:S04]  /*a280*/  STL [R1+0xc4], R36 ;  /* 0x0000c42401007387 */ /* 0x0101e80000100800 */
[----:B------:R-:W4:Y:S01]  /*a290*/  LDL.LU.64 R40, [R1+0x58] ;  /* 0x0000580001287983 */ /* 0x000f220000300a00 */
[----:B0-----:R-:W-:-:S06]  /*a2a0*/  IMAD.MOV.U32 R36, RZ, RZ, RZ ;  /* 0x000000ffff247224 */ /* 0x001fcc00078e00ff */
[----:B------:R-:W5:Y:S04]  /*a2b0*/  @P2 LDG.E.EL R36, desc[UR6][R34.64] ;  /* 0x0000000622242981 */ /* 0x000f68000c2e1900 */
[----:B-----5:R0:W-:Y:S02]  /*a2c0*/  STL [R1+0x278], R36 ;  /* 0x0002782401007387 */ /* 0x0201e40000100800 */
[----:B0-----:R-:W-:-:S04]  /*a2d0*/  IMAD.WIDE R36, R15, 0x4, R44 ;  /* 0x000000040f247825 */ /* 0x001fc800078e022c */
[----:B------:R-:W-:Y:S02]  /*a2e0*/  IMAD.MOV.U32 R44, RZ, RZ, RZ ;  /* 0x000000ffff2c7224 */ /* 0x000fe400078e00ff */
[----:B------:R-:W-:-:S05]  /*a2f0*/  IMAD.WIDE R36, R54, 0x4, R36 ;  /* 0x0000000436247825 */ /* 0x000fca00078e0224 */
[----:B------:R0:W5:Y:S01]  /*a300*/  @P6 LDG.E.EL R44, desc[UR6][R36.64] ;  /* 0x00000006242c6981 */ /* 0x000162000c2e1900 */
[C---:B------:R-:W-:Y:S01]  /*a310*/  SHF.L.U64.HI R39, R55.reuse, 0x2, R47 ;  /* 0x0000000237277819 */ /* 0x040fe2000001022f */
[----:B------:R-:W-:Y:S02]  /*a320*/  IMAD.SHL.U32 R38, R55, 0x4, RZ ;  /* 0x0000000437267824 */ /* 0x000fe400078e00ff */
[----:B------:R-:W2:Y:S04]  /*a330*/  LDL.LU.64 R46, [R1+0x70] ;  /* 0x00007000012e7983 */ /* 0x000ea80000300a00 */
[----:B------:R-:W2:Y:S01]  /*a340*/  LDL.LU R45, [R1+0x410] ;  /* 0x00041000012d7983 */ /* 0x000ea20000300800 */
[----:B0-----:R-:W-:-:S03]  /*a350*/  IMAD.WIDE.U32 R36, R48, 0x4, R52 ;  /* 0x0000000430247825 */ /* 0x001fc600078e0034 */
[----:B------:R-:W2:Y:S01]  /*a360*/  LDL.LU R55, [R1+0x214] ;  /* 0x0002140001377983 */ /* 0x000ea20000300800 */
[----:B------:R-:W-:-:S03]  /*a370*/  IMAD.WIDE R36, R60, 0x4, R36 ;  /* 0x000000043c247825 */ /* 0x000fc600078e0224 */
[----:B-----5:R0:W-:Y:S01]  /*a380*/  STL [R1+0x1f8], R44 ;  /* 0x0001f82c01007387 */ /* 0x0201e20000100800 */
[----:B------:R-:W-:-:S03]  /*a390*/  IADD3 R28, P3, R32, UR14, RZ ;  /* 0x0000000e201c7c10 */ /* 0x000fc6000ff7e0ff */
[----:B------:R-:W5:Y:S01]  /*a3a0*/  LDL.LU.64 R52, [R1+0x78] ;  /* 0x0000780001347983 */ /* 0x000f620000300a00 */
[----:B0-----:R-:W-:-:S06]  /*a3b0*/  IMAD.MOV.U32 R44, RZ, RZ, RZ ;  /* 0x000000ffff2c7224 */ /* 0x001fcc00078e00ff */
[----:B------:R2:W4:Y:S02]  /*a3c0*/  @!P5 LDG.E.EL R44, desc[UR6][R36.64] ;  /* 0x00000006242cd981 */ /* 0x000524000c2e1900 */
[----:B--2---:R-:W-:-:S04]  /*a3d0*/  IMAD.WIDE.U32 R36, R2, 0x4, R42 ;  /* 0x0000000402247825 */ /* 0x004fc800078e002a */
[----:B------:R-:W-:Y:S02]  /*a3e0*/  IMAD.MOV.U32 R42, RZ, RZ, RZ ;  /* 0x000000ffff2a7224 */ /* 0x000fe400078e00ff */
[----:B------:R-:W-:-:S05]  /*a3f0*/  IMAD.WIDE R36, R60, 0x4, R36 ;  /* 0x000000043c247825 */ /* 0x000fca00078e0224 */
[----:B------:R3:W2:Y:S01]  /*a400*/  @!P5 LDG.E.EL R42, desc[UR6][R36.64] ;  /* 0x00000006242ad981 */ /* 0x0006a2000c2e1900 */
[----:B------:R-:W-:Y:S02]  /*a410*/  IADD3.X R29, R33, UR15, RZ, P3, !PT ;  /* 0x0000000f211d7c10 */ /* 0x000fe40009ffe4ff */
[----:B------:R-:W-:-:S04]  /*a420*/  IADD3 R30, P3, R32, UR18, RZ ;  /* 0x00000012201e7c10 */ /* 0x000fc8000ff7e0ff */
[----:B------:R-:W-:Y:S02]  /*a430*/  IADD3.X R31, R33, UR19, RZ, P3, !PT ;  /* 0x00000013211f7c10 */ /* 0x000fe40009ffe4ff */
[----:B------:R-:W-:-:S04]  /*a440*/  IADD3 R32, P3, R32, UR20, RZ ;  /* 0x0000001420207c10 */ /* 0x000fc8000ff7e0ff */
[----:B------:R-:W-:Y:S02]  /*a450*/  IADD3.X R33, R33, UR21, RZ, P3, !PT ;  /* 0x0000001521217c10 */ /* 0x000fe40009ffe4ff */
[----:B------:R-:W-:-:S04]  /*a460*/  IADD3 R34, P3, R38, UR16, RZ ;  /* 0x0000001026227c10 */ /* 0x000fc8000ff7e0ff */
[----:B------:R-:W-:Y:S02]  /*a470*/  IADD3.X R35, R39, UR17, RZ, P3, !PT ;  /* 0x0000001127237c10 */ /* 0x000fe40009ffe4ff */
[----:B------:R-:W-:Y:S01]  /*a480*/  IADD3 R56, P3, R38, UR14, RZ ;  /* 0x0000000e26387c10 */ /* 0x000fe2000ff7e0ff */
[----:B---3--:R-:W-:-:S03]  /*a490*/  IMAD.WIDE R36, R3, 0x4, R58 ;  /* 0x0000000403247825 */ /* 0x008fc600078e023a */
[----:B------:R-:W-:-:S05]  /*a4a0*/  IADD3.X R57, R39, UR15, RZ, P3, !PT ;  /* 0x0000000f27397c10 */ /* 0x000fca0009ffe4ff */
[----:B------:R0:W-:Y:S01]  /*a4b0*/  STL.64 [R1+0x40], R56 ;  /* 0x0000403801007387 */ /* 0x0001e20000100a00 */
[----:B------:R-:W-:-:S03]  /*a4c0*/  IMAD.WIDE R36, R61, 0x4, R36 ;  /* 0x000000043d247825 */ /* 0x000fc600078e0224 */
[----:B0-----:R-:W3:Y:S04]  /*a4d0*/  LDL.LU.64 R56, [R1+0x50] ;  /* 0x0000500001387983 */ /* 0x001ee80000300a00 */
[----:B--2---:R0:W-:Y:S02]  /*a4e0*/  STL [R1+0x26c], R42 ;  /* 0x00026c2a01007387 */ /* 0x0041e40000100800 */
[----:B0-----:R-:W-:-:S06]  /*a4f0*/  IMAD.MOV.U32 R42, RZ, RZ, RZ ;  /* 0x000000ffff2a7224 */ /* 0x001fcc00078e00ff */
[----:B------:R0:W2:Y:S02]  /*a500*/  @P1 LDG.E.EL R42, desc[UR6][R36.64] ;  /* 0x00000006242a1981 */ /* 0x0000a4000c2e1900 */
[----:B0-----:R-:W-:-:S04]  /*a510*/  IADD3 R36, P3, R38, UR18, RZ ;  /* 0x0000001226247c10 */ /* 0x001fc8000ff7e0ff */
[----:B------:R-:W-:Y:S02]  /*a520*/  IADD3.X R37, R39, UR19, RZ, P3, !PT ;  /* 0x0000001327257c10 */ /* 0x000fe40009ffe4ff */
[----:B------:R-:W-:-:S04]  /*a530*/  IADD3 R58, P3, R38, UR20, RZ ;  /* 0x00000014263a7c10 */ /* 0x000fc8000ff7e0ff */
[----:B------:R-:W-:Y:S01]  /*a540*/  IADD3.X R59, R39, UR21, RZ, P3, !PT ;  /* 0x00000015273b7c10 */ /* 0x000fe20009ffe4ff */
[----:B----4-:R-:W-:-:S04]  /*a550*/  IMAD.WIDE R38, R4, 0x4, R40 ;  /* 0x0000000404267825 */ /* 0x010fc800078e0228 */
[----:B------:R-:W-:Y:S02]  /*a560*/  IMAD.MOV.U32 R40, RZ, RZ, RZ ;  /* 0x000000ffff287224 */ /* 0x000fe400078e00ff */
[----:B------:R-:W-:-:S05]  /*a570*/  IMAD.WIDE R38, R54, 0x4, R38 ;  /* 0x0000000436267825 */ /* 0x000fca00078e0226 */
[----:B------:R0:W4:Y:S02]  /*a580*/  @P2 LDG.E.EL R40, desc[UR6][R38.64] ;  /* 0x0000000626282981 */ /* 0x000124000c2e1900 */
[----:B0-----:R-:W-:-:S04]  /*a590*/  IMAD.WIDE R38, R5, 0x4, R46 ;  /* 0x0000000405267825 */ /* 0x001fc800078e022e */
[----:B------:R-:W-:Y:S01]  /*a5a0*/  IMAD.WIDE R38, R54, 0x4, R38 ;  /* 0x0000000436267825 */ /* 0x000fe200078e0226 */
[----:B--2---:R0:W-:Y:S04]  /*a5b0*/  STL [R1+0x64], R42 ;  /* 0x0000642a01007387 */ /* 0x0041e80000100800 */
[----:B0-----:R-:W2:Y:S04]  /*a5c0*/  LDL.LU.64 R42, [R1+0x80] ;  /* 0x00008000012a7983 */ /* 0x001ea80000300a00 */
[----:B------:R0:W-:Y:S04]  /*a5d0*/  STL.64 [R1+0x30], R58 ;  /* 0x0000303a01007387 */ /* 0x0001e80000100a00 */
[----:B0-----:R-:W2:Y:S04]  /*a5e0*/  LDL.LU.64 R58, [R1+0x88] ;  /* 0x00008800013a7983 */ /* 0x001ea80000300a00 */
[----:B----4-:R0:W-:Y:S02]  /*a5f0*/  STL [R1+0x1e4], R40 ;  /* 0x0001e42801007387 */ /* 0x0101e40000100800 */
[----:B0-----:R-:W-:-:S06]  /*a600*/  IMAD.MOV.U32 R40, RZ, RZ, RZ ;  /* 0x000000ffff287224 */ /* 0x001fcc00078e00ff */
[----:B------:R-:W4:Y:S04]  /*a610*/  @P4 LDG.E.EL R40, desc[UR6][R38.64] ;  /* 0x0000000626284981 */ /* 0x000f28000c2e1900 */
[----:B------:R-:W-:Y:S04]  /*a620*/  STL [R1+0x270], R44 ;  /* 0x0002702c01007387 */ /* 0x000fe80000100800 */
[----:B------:R-:W2:Y:S01]  /*a630*/  LDL.LU.64 R46, [R1+0x90] ;  /* 0x00009000012e7983 */ /* 0x000ea20000300a00 */
[----:B------:R-:W-:-:S03]  /*a640*/  IMAD.MOV.U32 R49, RZ, RZ, RZ ;  /* 0x000000ffff317224 */ /* 0x000fc600078e00ff */
[----:B----4-:R5:W-:Y:S02]  /*a650*/  STL [R1+0xe8], R40 ;  /* 0x0000e82801007387 */ /* 0x010be40000100800 */
[----:B-----5:R-:W-:Y:S01]  /*a660*/  IMAD.WIDE.U32 R40, R6, 0x4, R52 ;  /* 0x0000000406287825 */ /* 0x020fe200078e0034 */
[----:B------:R-:W-:Y:S01]  /*a670*/  SHF.L.U64.HI R45, R55, 0x2, R45 ;  /* 0x00000002372d7819 */ /* 0x000fe2000001022d */
[----:B------:R-:W4:Y:S02]  /*a680*/  LDL.LU R53, [R1+0x430] ;  /* 0x0004300001357983 */ /* 0x000f240000300800 */
[----:B------:R-:W-:-:S05]  /*a690*/  IMAD.WIDE R40, R60, 0x4, R40 ;  /* 0x000000043c287825 */ /* 0x000fca00078e0228 */
[----:B------:R3:W5:Y:S01]  /*a6a0*/  @!P5 LDG.E.EL R49, desc[UR6][R40.64] ;  /* 0x000000062831d981 */ /* 0x000762000c2e1900 */
[----:B------:R-:W-:-:S03]  /*a6b0*/  IMAD.SHL.U32 R44, R55, 0x4, RZ ;  /* 0x00000004372c7824 */ /* 0x000fc600078e00ff */
[----:B------:R-:W2:Y:S02]  /*a6c0*/  LDL.LU R55, [R1+0x220] ;  /* 0x0002200001377983 */ /* 0x000ea40000300800 */
[----:B------:R-:W-:-:S04]  /*a6d0*/  IADD3 R38, P3, R44, UR16, RZ ;  /* 0x000000102c267c10 */ /* 0x000fc8000ff7e0ff */
[----:B------:R-:W-:Y:S02]  /*a6e0*/  IADD3.X R39, R45, UR17, RZ, P3, !PT ;  /* 0x000000112d277c10 */ /* 0x000fe40009ffe4ff */
[----:B------:R-:W-:Y:S01]  /*a6f0*/  LOP3.LUT P3, RZ, R8, 0x8, RZ, 0xc0, !PT ;  /* 0x0000000808ff7812 */ /* 0x000fe2000786c0ff */
[----:B---3--:R-:W-:-:S04]  /*a700*/  IMAD.WIDE R40, R7, 0x4, R56 ;  /* 0x0000000407287825 */ /* 0x008fc800078e0238 */
[----:B------:R-:W-:Y:S01]  /*a710*/  IMAD.WIDE R40, R61, 0x4, R40 ;  /* 0x000000043d287825 */ /* 0x000fe200078e0228 */
[----:B-----5:R0:W-:Y:S03]  /*a720*/  STL [R1+0x264], R49 ;  /* 0x0002643101007387 */ /* 0x0201e60000100800 */
[----:B0-----:R-:W-:-:S06]  /*a730*/  IMAD.MOV.U32 R49, RZ, RZ, RZ ;  /* 0x000000ffff317224 */ /* 0x001fcc00078e00ff */
[----:B------:R-:W3:Y:S01]  /*a740*/  @P3 LDG.E.EL R49, desc[UR6][R40.64] ;  /* 0x0000000628313981 */ /* 0x000ee2000c2e1900 */
[----:B--2---:R-:W-:-:S04]  /*a750*/  IMAD.WIDE R42, R10, 0x4, R42 ;  /* 0x000000040a2a7825 */ /* 0x004fc800078e022a */
[----:B------:R-:W-:Y:S01]  /*a760*/  IMAD.WIDE R42, R54, 0x4, R42 ;  /* 0x00000004362a7825 */ /* 0x000fe200078e022a */
[----:B---3--:R0:W-:Y:S03]  /*a770*/  STL [R1+0x50], R49 ;  /* 0x0000503101007387 */ /* 0x0081e60000100800 */
[----:B0-----:R-:W-:-:S06]  /*a780*/  IMAD.MOV.U32 R49, RZ, RZ, RZ ;  /* 0x000000ffff317224 */ /* 0x001fcc00078e00ff */
[----:B------:R0:W2:Y:S01]  /*a790*/  @P2 LDG.E.EL R49, desc[UR6][R42.64] ;  /* 0x000000062a312981 */ /* 0x0000a2000c2e1900 */
[----:B------:R-:W-:Y:S01]  /*a7a0*/  LOP3.LUT P5, RZ, R8, 0x800, RZ, 0xc0, !PT ;  /* 0x0000080008ff7812 */ /* 0x000fe200078ac0ff */
[----:B0-----:R-:W-:-:S04]  /*a7b0*/  IMAD.WIDE R42, R11, 0x4, R58 ;  /* 0x000000040b2a7825 */ /* 0x001fc800078e023a */
[----:B------:R-:W-:Y:S01]  /*a7c0*/  IMAD.WIDE R42, R54, 0x4, R42 ;  /* 0x00000004362a7825 */ /* 0x000fe200078e022a */
[----:B--2---:R0:W-:Y:S03]  /*a7d0*/  STL [R1+0x25c], R49 ;  /* 0x00025c3101007387 */ /* 0x0041e60000100800 */
[----:B0-----:R-:W-:-:S06]  /*a7e0*/  IMAD.MOV.U32 R49, RZ, RZ, RZ ;  /* 0x000000ffff317224 */ /* 0x001fcc00078e00ff */
[----:B------:R0:W2:Y:S01]  /*a7f0*/  @P5 LDG.E.EL R49, desc[UR6][R42.64] ;  /* 0x000000062a315981 */ /* 0x0000a2000c2e1900 */
[----:B------:R-:W-:-:S04]  /*a800*/  IADD3 R40, P3, R44, UR14, RZ ;  /* 0x0000000e2c287c10 */ /* 0x000fc8000ff7e0ff */
[----:B------:R-:W-:Y:S02]  /*a810*/  IADD3.X R41, R45, UR15, RZ, P3, !PT ;  /* 0x0000000f2d297c10 */ /* 0x000fe40009ffe4ff */
[----:B0-----:R-:W-:-:S04]  /*a820*/  IADD3 R42, P3, R44, UR18, RZ ;  /* 0x000000122c2a7c10 */ /* 0x001fc8000ff7e0ff */
[----:B------:R-:W-:Y:S02]  /*a830*/  IADD3.X R43, R45, UR19, RZ, P3, !PT ;  /* 0x000000132d2b7c10 */ /* 0x000fe40009ffe4ff */
[----:B------:R-:W-:Y:S01]  /*a840*/  IADD3 R44, P3, R44, UR20, RZ ;  /* 0x000000142c2c7c10 */ /* 0x000fe2000ff7e0ff */
[----:B------:R-:W-:-:S03]  /*a850*/  IMAD.WIDE.U32 R46, R12, 0x4, R46 ;  /* 0x000000040c2e7825 */ /* 0x000fc600078e002e */
[----:B------:R-:W-:Y:S02]  /*a860*/  IADD3.X R45, R45, UR21, RZ, P3, !PT ;  /* 0x000000152d2d7c10 */ /* 0x000fe40009ffe4ff */
[----:B------:R-:W-:Y:S01]  /*a870*/  ISETP.GE.AND P3, PT, R0, 0x80, PT ;  /* 0x000000800000780c */ /* 0x000fe20003f66270 */
[----:B------:R-:W-:Y:S01]  /*a880*/  IMAD.WIDE R46, R60, 0x4, R46 ;  /* 0x000000043c2e7825 */ /* 0x000fe200078e022e */
[----:B--2---:R0:W-:Y:S03]  /*a890*/  STL [R1+0x80], R49 ;  /* 0x0000803101007387 */ /* 0x0041e60000100800 */
[----:B0-----:R-:W-:-:S08]  /*a8a0*/  IMAD.MOV.U32 R49, RZ, RZ, RZ ;  /* 0x000000ffff317224 */ /* 0x001fd000078e00ff */
[----:B------:R-:W2:Y:S01]  /*a8b0*/  @!P3 LDG.E.EL R49, desc[UR6][R46.64] ;  /* 0x000000062e31b981 */ /* 0x000ea2000c2e1900 */
[----:B------:R-:W-:-:S04]  /*a8c0*/  IMAD.WIDE R20, R13, 0x4, R20 ;  /* 0x000000040d147825 */ /* 0x000fc800078e0214 */
[----:B------:R-:W-:-:S04]  /*a8d0*/  IMAD.WIDE R16, R14, 0x4, R16 ;  /* 0x000000040e107825 */ /* 0x000fc800078e0210 */
[----:B------:R-:W-:-:S04]  /*a8e0*/  IMAD.WIDE R20, R61, 0x4, R20 ;  /* 0x000000043d147825 */ /* 0x000fc800078e0214 */
[----:B------:R-:W-:Y:S02]  /*a8f0*/  IMAD.MOV.U32 R52, RZ, RZ, RZ ;  /* 0x000000ffff347224 */ /* 0x000fe400078e00ff */
[----:B------:R-:W-:-:S05]  /*a900*/  IMAD.WIDE R16, R54, 0x4, R16 ;  /* 0x0000000436107825 */ /* 0x000fca00078e0210 */
[----:B------:R-:W3:Y:S04]  /*a910*/  @P2 LDG.E.EL R52, desc[UR6][R16.64] ;  /* 0x0000000610342981 */ /* 0x000ee8000c2e1900 */
[----:B--2---:R0:W-:Y:S02]  /*a920*/  STL [R1+0x254], R49 ;  /* 0x0002543101007387 */ /* 0x0041e40000100800 */
[----:B0-----:R-:W-:-:S06]  /*a930*/  IMAD.MOV.U32 R49, RZ, RZ, RZ ;  /* 0x000000ffff317224 */ /* 0x001fcc00078e00ff */
[----:B------:R0:W2:Y:S01]  /*a940*/  @P0 LDG.E.EL R49, desc[UR6][R20.64] ;  /* 0x0000000614310981 */ /* 0x0000a2000c2e1900 */
[C---:B------:R-:W-:Y:S01]  /*a950*/  IMAD.SHL.U32 R47, R55.reuse, 0x4, RZ ;  /* 0x00000004372f7824 */ /* 0x040fe200078e00ff */
[----:B----4-:R-:W-:-:S04]  /*a960*/  SHF.L.U64.HI R46, R55, 0x2, R53 ;  /* 0x00000002372e7819 */ /* 0x010fc80000010235 */
[----:B0-----:R-:W-:-:S04]  /*a970*/  IADD3 R20, P3, R47, UR16, RZ ;  /* 0x000000102f147c10 */ /* 0x001fc8000ff7e0ff */
[----:B------:R-:W-:Y:S02]  /*a980*/  IADD3.X R21, R46, UR17, RZ, P3, !PT ;  /* 0x000000112e157c10 */ /* 0x000fe40009ffe4ff */
[----:B------:R-:W-:Y:S01]  /*a990*/  IADD3 R16, P3, R47, UR14, RZ ;  /* 0x0000000e2f107c10 */ /* 0x000fe2000ff7e0ff */
[----:B------:R-:W-:-:S03]  /*a9a0*/  IMAD.WIDE R18, R15, 0x4, R18 ;  /* 0x000000040f127825 */ /* 0x000fc600078e0212 */
[----:B------:R-:W-:Y:S02]  /*a9b0*/  IADD3.X R17, R46, UR15, RZ, P3, !PT ;  /* 0x0000000f2e117c10 */ /* 0x000fe40009ffe4ff */
[----:B------:R-:W-:Y:S01]  /*a9c0*/  ISETP.GE.AND P3, PT, R0, 0x80, PT ;  /* 0x000000800000780c */ /* 0x000fe20003f66270 */
[----:B------:R-:W-:Y:S01]  /*a9d0*/  IMAD.WIDE R18, R54, 0x4, R18 ;  /* 0x0000000436127825 */ /* 0x000fe200078e0212 */
[----:B--2---:R0:W-:Y:S04]  /*a9e0*/  STL [R1+0x60], R49 ;  /* 0x0000603101007387 */ /* 0x0041e80000100800 */
[----:B0-----:R-:W2:Y:S04]  /*a9f0*/  LDL.LU R49, [R1+0x440] ;  /* 0x0004400001317983 */ /* 0x001ea80000300800 */
[----:B------:R-:W4:Y:S04]  /*aa00*/  LDL.LU R55, [R1+0x22c] ;  /* 0x00022c0001377983 */ /* 0x000f280000300800 */
[----:B---3--:R0:W-:Y:S04]  /*aa10*/  STL [R1+0x248], R52 ;  /* 0x0002483401007387 */ /* 0x0081e80000100800 */
[----:B------:R1:W-:Y:S01]  /*aa20*/  STL.64 [R1+0x20], R16 ;  /* 0x0000201001007387 */ /* 0x0003e20000100a00 */
[----:B0-----:R-:W-:-:S02]  /*aa30*/  IMAD.MOV.U32 R52, RZ, RZ, RZ ;  /* 0x000000ffff347224 */ /* 0x001fc400078e00ff */
[----:B-1----:R-:W-:-:S04]  /*aa40*/  IMAD.WIDE.U32 R16, R48, 0x4, R50 ;  /* 0x0000000430107825 */ /* 0x002fc800078e0032 */
[----:B------:R0:W3:Y:S01]  /*aa50*/  @P6 LDG.E.EL R52, desc[UR6][R18.64] ;  /* 0x0000000612346981 */ /* 0x0000e2000c2e1900 */
[----:B------:R-:W-:-:S04]  /*aa60*/  IMAD.WIDE R16, R60, 0x4, R16 ;  /* 0x000000043c107825 */ /* 0x000fc800078e0210 */
[----:B0-----:R-:W-:-:S06]  /*aa70*/  IMAD.MOV.U32 R18, RZ, RZ, RZ ;  /* 0x000000ffff127224 */ /* 0x001fcc00078e00ff */
[----:B------:R0:W5:Y:S02]  /*aa80*/  @!P3 LDG.E.EL R18, desc[UR6][R16.64] ;  /* 0x000000061012b981 */ /* 0x000164000c2e1900 */
[----:B0-----:R-:W-:-:S04]  /*aa90*/  IMAD.WIDE.U32 R16, R2, 0x4, R24 ;  /* 0x0000000402107825 */ /* 0x001fc800078e0018 */
[----:B------:R-:W-:Y:S01]  /*aaa0*/  IMAD.WIDE R16, R60, 0x4, R16 ;  /* 0x000000043c107825 */ /* 0x000fe200078e0210 */
[----:B-----5:R0:W-:Y:S03]  /*aab0*/  STL [R1+0x240], R18 ;  /* 0x0002401201007387 */ /* 0x0201e60000100800 */
[----:B0-----:R-:W-:-:S06]  /*aac0*/  IMAD.MOV.U32 R18, RZ, RZ, RZ ;  /* 0x000000ffff127224 */ /* 0x001fcc00078e00ff */
[----:B------:R0:W5:Y:S04]  /*aad0*/  @!P3 LDG.E.EL R18, desc[UR6][R16.64] ;  /* 0x000000061012b981 */ /* 0x000168000c2e1900 */
[----:B---3--:R1:W-:Y:S01]  /*aae0*/  STL [R1+0x1d8], R52 ;  /* 0x0001d83401007387 */ /* 0x0083e20000100800 */
[----:B0-----:R-:W-:-:S04]  /*aaf0*/  IADD3 R16, P3, R47, UR18, RZ ;  /* 0x000000122f107c10 */ /* 0x001fc8000ff7e0ff */
[----:B------:R-:W-:Y:S02]  /*ab00*/  IADD3.X R17, R46, UR19, RZ, P3, !PT ;  /* 0x000000132e117c10 */ /* 0x000fe40009ffe4ff */
[----:B-1----:R-:W-:-:S04]  /*ab10*/  IADD3 R52, P3, R47, UR20, RZ ;  /* 0x000000142f347c10 */ /* 0x002fc8000ff7e0ff */
[----:B------:R-:W-:Y:S01]  /*ab20*/  IADD3.X R53, R46, UR21, RZ, P3, !PT ;  /* 0x000000152e357c10 */ /* 0x000fe20009ffe4ff */
[----:B------:R-:W-:Y:S04]  /*ab30*/  STL [R1+0x4f0], R52 ;  /* 0x0004f03401007387 */ /* 0x000fe80000100800 */
[----:B------:R-:W-:Y:S01]  /*ab40*/  STL [R1+0x4ec], R53 ;  /* 0x0004ec3501007387 */ /* 0x000fe20000100800 */
[----:B------:R-:W-:-:S03]  /*ab50*/  IMAD.MOV.U32 R24, RZ, RZ, RZ ;  /* 0x000000ffff187224 */ /* 0x000fc600078e00ff */
[----:B-----5:R0:W-:Y:S02]  /*ab60*/  STL [R1+0x23c], R18 ;  /* 0x00023c1201007387 */ /* 0x0201e40000100800 */
[----:B0-----:R-:W-:-:S04]  /*ab70*/  IMAD.WIDE R18, R3, 0x4, R26 ;  /* 0x0000000403127825 */ /* 0x001fc800078e021a */
[----:B------:R-:W-:-:S05]  /*ab80*/  IMAD.WIDE R18, R61, 0x4, R18 ;  /* 0x000000043d127825 */ /* 0x000fca00078e0212 */
[----:B------:R0:W3:Y:S02]  /*ab90*/  @P1 LDG.E.EL R24, desc[UR6][R18.64] ;  /* 0x0000000612181981 */ /* 0x0000e4000c2e1900 */
[----:B0-----:R-:W-:-:S04]  /*aba0*/  IMAD.WIDE R18, R4, 0x4, R28 ;  /* 0x0000000404127825 */ /* 0x001fc800078e021c */
[----:B------:R-:W-:Y:S01]  /*abb0*/  IMAD.WIDE R18, R54, 0x4, R18 ;  /* 0x0000000436127825 */ /* 0x000fe200078e0212 */
[----:B---3--:R0:W-:Y:S04]  /*abc0*/  STL [R1+0x3c], R24 ;  /* 0x00003c1801007387 */ /* 0x0081e80000100800 */
[----:B------:R-:W3:Y:S04]  /*abd0*/  LDL.LU R59, [R1+0x474] ;  /* 0x00047400013b7983 */ /* 0x000ee80000300800 */
[----:B------:R-:W5:Y:S01]  /*abe0*/  LDL.LU R58, [R1+0x120] ;  /* 0x00012000013a7983 */ /* 0x000f620000300800 */
[----:B0-----:R-:W-:-:S06]  /*abf0*/  IMAD.MOV.U32 R24, RZ, RZ, RZ ;  /* 0x000000ffff187224 */ /* 0x001fcc00078e00ff */
[----:B------:R-:W2:Y:S01]  /*ac00*/  @P2 LDG.E.EL R24, desc[UR6][R18.64] ;  /* 0x0000000612182981 */ /* 0x000ea2000c2e1900 */
[----:B------:R-:W-:Y:S02]  /*ac10*/  IMAD.MOV.U32 R28, RZ, RZ, RZ ;  /* 0x000000ffff1c7224 */ /* 0x000fe400078e00ff */
[----:B----4-:R-:W-:Y:S01]  /*ac20*/  IMAD.SHL.U32 R27, R55, 0x4, RZ ;  /* 0x00000004371b7824 */ /* 0x010fe200078e00ff */
[----:B--2---:R0:W-:Y:S02]  /*ac30*/  STL [R1+0x160], R24 ;  /* 0x0001601801007387 */ /* 0x0041e40000100800 */
[----:B0-----:R-:W-:-:S04]  /*ac40*/  IMAD.WIDE R24, R5, 0x4, R30 ;  /* 0x0000000405187825 */ /* 0x001fc800078e021e */
[----:B------:R-:W-:-:S05]  /*ac50*/  IMAD.WIDE R24, R54, 0x4, R24 ;  /* 0x0000000436187825 */ /* 0x000fca00078e0218 */
[----:B------:R0:W2:Y:S01]  /*ac60*/  @P4 LDG.E.EL R28, desc[UR6][R24.64] ;  /* 0x00000006181c4981 */ /* 0x0000a2000c2e1900 */
[----:B------:R-:W-:Y:S02]  /*ac70*/  SHF.L.U64.HI R26, R55, 0x2, R49 ;  /* 0x00000002371a7819 */ /* 0x000fe40000010231 */
[----:B------:R-:W-:-:S04]  /*ac80*/  IADD3 R18, P3, R27, UR16, RZ ;  /* 0x000000101b127c10 */ /* 0x000fc8000ff7e0ff */
[----:B------:R-:W-:Y:S02]  /*ac90*/  IADD3.X R19, R26, UR17, RZ, P3, !PT ;  /* 0x000000111a137c10 */ /* 0x000fe40009ffe4ff */
[----:B------:R-:W-:Y:S01]  /*aca0*/  ISETP.GE.AND P3, PT, R0, 0x80, PT ;  /* 0x000000800000780c */ /* 0x000fe20003f66270 */
[----:B0-----:R-:W-:-:S04]  /*acb0*/  IMAD.WIDE.U32 R24, R6, 0x4, R32 ;  /* 0x0000000406187825 */ /* 0x001fc800078e0020 */
[----:B------:R-:W-:Y:S01]  /*acc0*/  IMAD.WIDE R24, R60, 0x4, R24 ;  /* 0x000000043c187825 */ /* 0x000fe200078e0218 */
[----:B--2---:R0:W-:Y:S04]  /*acd0*/  STL [R1+0x4c], R28 ;  /* 0x00004c1c01007387 */ /* 0x0041e80000100800 */
[----:B------:R-:W2:Y:S04]  /*ace0*/  LDL.LU R49, [R1+0x40c] ;  /* 0x00040c0001317983 */ /* 0x000ea80000300800 */
[----:B------:R-:W4:Y:S01]  /*acf0*/  LDL.LU R55, [R1+0x1fc] ;  /* 0x0001fc0001377983 */ /* 0x000f220000300800 */
[----:B0-----:R-:W-:-:S06]  /*ad00*/  IMAD.MOV.U32 R28, RZ, RZ, RZ ;  /* 0x000000ffff1c7224 */ /* 0x001fcc00078e00ff */
[----:B------:R0:W2:Y:S02]  /*ad10*/  @!P3 LDG.E.EL R28, desc[UR6][R24.64] ;  /* 0x00000006181cb981 */ /* 0x0000a4000c2e1900 */
[----:B0-----:R-:W-:-:S04]  /*ad20*/  IADD3 R24, P3, R27, UR14, RZ ;  /* 0x0000000e1b187c10 */ /* 0x001fc8000ff7e0ff */
[----:B------:R-:W-:Y:S02]  /*ad30*/  IADD3.X R25, R26, UR15, RZ, P3, !PT ;  /* 0x0000000f1a197c10 */ /* 0x000fe40009ffe4ff */
[----:B------:R-:W-:Y:S01]  /*ad40*/  LOP3.LUT P3, RZ, R8, 0x8, RZ, 0xc0, !PT ;  /* 0x0000000808ff7812 */ /* 0x000fe2000786c0ff */
[----:B------:R-:W-:Y:S01]  /*ad50*/  IMAD.MOV.U32 R30, RZ, RZ, RZ ;  /* 0x000000ffff1e7224 */ /* 0x000fe200078e00ff */
[----:B--2---:R0:W-:Y:S02]  /*ad60*/  STL [R1+0x230], R28 ;  /* 0x0002301c01007387 */ /* 0x0041e40000100800 */
[----:B0-----:R-:W-:-:S04]  /*ad70*/  IMAD.WIDE R28, R7, 0x4, R38 ;  /* 0x00000004071c7825 */ /* 0x001fc800078e0226 */
[----:B------:R-:W-:-:S05]  /*ad80*/  IMAD.WIDE R28, R61, 0x4, R28 ;  /* 0x000000043d1c7825 */ /* 0x000fca00078e021c */
[----:B------:R0:W2:Y:S01]  /*ad90*/  @P3 LDG.E.EL R30, desc[UR6][R28.64] ;  /* 0x000000061c1e3981 */ /* 0x0000a2000c2e1900 */
[----:B------:R-:W-:-:S04]  /*ada0*/  IMAD.WIDE R32, R11, 0x4, R42 ;  /* 0x000000040b207825 */ /* 0x000fc800078e022a */
[----:B------:R-:W-:Y:S02]  /*adb0*/  IMAD.SHL.U32 R42, R9, 0x1000, RZ ;  /* 0x00001000092a7824 */ /* 0x000fe400078e00ff */
[----:B------:R-:W-:Y:S01]  /*adc0*/  IMAD.MOV.U32 R52, RZ, RZ, RZ ;  /* 0x000000ffff347224 */ /* 0x000fe200078e00ff */
[----:B------:R-:W-:Y:S01]  /*add0*/  LOP3.LUT R8, R8, 0xfffffbff, RZ, 0xc0, !PT ;  /* 0xfffffbff08087812 */ /* 0x000fe200078ec0ff */
[----:B------:R-:W-:-:S03]  /*ade0*/  IMAD.WIDE R32, R42, 0x4, R32 ;  /* 0x000000042a207825 */ /* 0x000fc600078e0220 */
[----:B------:R-:W-:Y:S01]  /*adf0*/  @P5 LOP3.LUT R8, R8, 0x400, RZ, 0xfc, !PT ;  /* 0x0000040008085812 */ /* 0x000fe200078efcff */
[----:B0-----:R-:W-:Y:S01]  /*ae00*/  IMAD.WIDE R28, R10, 0x4, R40 ;  /* 0x000000040a1c7825 */ /* 0x001fe200078e0228 */
[----:B------:R0:W3:Y:S01]  /*ae10*/  @P5 LDG.E.EL R52, desc[UR6][R32.64] ;  /* 0x0000000620345981 */ /* 0x0000e2000c2e1900 */
[----:B------:R-:W-:Y:S02]  /*ae20*/  ISETP.GE.AND P5, PT, R0, 0x80, PT ;  /* 0x000000800000780c */ /* 0x000fe40003fa6270 */
[----:B------:R-:W-:Y:S02]  /*ae30*/  IMAD.MOV.U32 R38, RZ, RZ, RZ ;  /* 0x000000ffff267224 */ /* 0x000fe400078e00ff */
[----:B------:R-:W-:-:S04]  /*ae40*/  IMAD.WIDE R28, R54, 0x4, R28 ;  /* 0x00000004361c7825 */ /* 0x000fc800078e021c */
[----:B0-----:R-:W-:-:S04]  /*ae50*/  IMAD.WIDE.U32 R32, R12, 0x4, R44 ;  /* 0x000000040c207825 */ /* 0x001fc800078e002c */
[----:B------:R-:W-:-:S05]  /*ae60*/  IMAD.WIDE R32, R60, 0x4, R32 ;  /* 0x000000043c207825 */ /* 0x000fca00078e0220 */
[----:B------:R-:W3:Y:S04]  /*ae70*/  @!P5 LDG.E.EL R38, desc[UR6][R32.64] ;  /* 0x000000062026d981 */ /* 0x000ee8000c2e1900 */
[----:B--2---:R0:W-:Y:S02]  /*ae80*/  STL [R1+0x38], R30 ;  /* 0x0000381e01007387 */ /* 0x0041e40000100800 */
[----:B0-----:R-:W-:-:S06]  /*ae90*/  IMAD.MOV.U32 R30, RZ, RZ, RZ ;  /* 0x000000ffff1e7224 */ /* 0x001fcc00078e00ff */
[----:B------:R0:W2:Y:S01]  /*aea0*/  @P2 LDG.E.EL R30, desc[UR6][R28.64] ;  /* 0x000000061c1e2981 */ /* 0x0000a2000c2e1900 */
[----:B------:R-:W-:-:S04]  /*aeb0*/  IMAD.WIDE R18, R13, 0x4, R18 ;  /* 0x000000040d127825 */ /* 0x000fc800078e0212 */
[----:B------:R-:W-:Y:S02]  /*aec0*/  IMAD.SHL.U32 R41, R9, 0x2000, RZ ;  /* 0x0000200009297824 */ /* 0x000fe400078e00ff */
[----:B------:R-:W-:Y:S01]  /*aed0*/  IMAD.MOV.U32 R40, RZ, RZ, RZ ;  /* 0x000000ffff287224 */ /* 0x000fe200078e00ff */
[----:B0-----:R-:W-:Y:S01]  /*aee0*/  IADD3 R28, P3, R27, UR18, RZ ;  /* 0x000000121b1c7c10 */ /* 0x001fe2000ff7e0ff */
[----:B------:R-:W-:-:S03]  /*aef0*/  IMAD.WIDE R18, R41, 0x4, R18 ;  /* 0x0000000429127825 */ /* 0x000fc600078e0212 */
[----:B------:R-:W-:Y:S02]  /*af00*/  IADD3.X R29, R26, UR19, RZ, P3, !PT ;  /* 0x000000131a1d7c10 */ /* 0x000fe40009ffe4ff */
[----:B------:R0:W5:Y:S01]  /*af10*/  @P0 LDG.E.EL R40, desc[UR6][R18.64] ;  /* 0x0000000612280981 */ /* 0x000162000c2e1900 */
[----:B----4-:R-:W-:Y:S02]  /*af20*/  IMAD.SHL.U32 R39, R55, 0x4, RZ ;  /* 0x0000000437277824 */ /* 0x010fe400078e00ff */
[----:B0-----:R-:W-:-:S04]  /*af30*/  IMAD.WIDE R18, R14, 0x4, R24 ;  /* 0x000000040e127825 */ /* 0x001fc800078e0218 */
[----:B------:R-:W-:-:S04]  /*af40*/  IMAD.WIDE R24, R15, 0x4, R28 ;  /* 0x000000040f187825 */ /* 0x000fc800078e021c */
[----:B------:R-:W-:Y:S01]  /*af50*/  IMAD.WIDE R24, R42, 0x4, R24 ;  /* 0x000000042a187825 */ /* 0x000fe200078e0218 */
[----:B--2---:R-:W-:Y:S04]  /*af60*/  STL [R1+0x22c], R30 ;  /* 0x00022c1e01007387 */ /* 0x004fe80000100800 */
[----:B---3--:R-:W-:Y:S04]  /*af70*/  STL [R1+0x4f4], R52 ;  /* 0x0004f43401007387 */ /* 0x008fe80000100800 */
[----:B------:R0:W-:Y:S02]  /*af80*/  STL [R1+0x228], R38 ;  /* 0x0002282601007387 */ /* 0x0001e40000100800 */
[----:B0-----:R-:W-:-:S02]  /*af90*/  SHF.L.U64.HI R38, R55, 0x2, R49 ;  /* 0x0000000237267819 */ /* 0x001fc40000010231 */
[----:B------:R-:W2:Y:S04]  /*afa0*/  LDL.LU R49, [R1+0x424] ;  /* 0x0004240001317983 */ /* 0x000ea80000300800 */
[----:B------:R-:W3:Y:S04]  /*afb0*/  LDL.LU R55, [R1+0x2fc] ;  /* 0x0002fc0001377983 */ /* 0x000ee80000300800 */
[----:B------:R0:W-:Y:S02]  /*afc0*/  STL [R1+0x4f8], R14 ;  /* 0x0004f80e01007387 */ /* 0x0001e40000100800 */
[----:B0-----:R-:W-:-:S06]  /*afd0*/  IMAD.MOV.U32 R14, RZ, RZ, RZ ;  /* 0x000000ffff0e7224 */ /* 0x001fcc00078e00ff */
[----:B------:R0:W4:Y:S01]  /*afe0*/  @P6 LDG.E.EL R14, desc[UR6][R24.64] ;  /* 0x00000006180e6981 */ /* 0x000122000c2e1900 */
[----:B------:R-:W-:-:S04]  /*aff0*/  IADD3 R30, P3, R27, UR20, RZ ;  /* 0x000000141b1e7c10 */ /* 0x000fc8000ff7e0ff */
[----:B------:R-:W-:Y:S01]  /*b000*/  IADD3.X R31, R26, UR21, RZ, P3, !PT ;  /* 0x000000151a1f7c10 */ /* 0x000fe20009ffe4ff */
[----:B-----5:R-:W-:Y:S02]  /*b010*/  STL [R1+0x28], R40 ;  /* 0x0000282801007387 */ /* 0x020fe40000100800 */
[----:B0-----:R-:W-:Y:S02]  /*b020*/  IMAD.WIDE.U32 R24, R48, 0x4, R30 ;  /* 0x0000000430187825 */ /* 0x001fe400078e001e */
[----:B------:R-:W-:Y:S04]  /*b030*/  STL [R1+0x4fc], R15 ;  /* 0x0004fc0f01007387 */ /* 0x000fe80000100800 */
[----:B------:R-:W-:Y:S01]  /*b040*/  STL [R1+0x500], R48 ;  /* 0x0005003001007387 */ /* 0x000fe20000100800 */
[----:B------:R-:W-:-:S03]  /*b050*/  IMAD.WIDE R24, R60, 0x4, R24 ;  /* 0x000000043c187825 */ /* 0x000fc600078e0218 */
[----:B----4-:R0:W-:Y:S02]  /*b060*/  STL [R1+0x140], R14 ;  /* 0x0001400e01007387 */ /* 0x0101e40000100800 */
[----:B0-----:R-:W-:-:S06]  /*b070*/  IMAD.MOV.U32 R14, RZ, RZ, RZ ;  /* 0x000000ffff0e7224 */ /* 0x001fcc00078e00ff */
[----:B------:R-:W4:Y:S01]  /*b080*/  @!P5 LDG.E.EL R14, desc[UR6][R24.64] ;  /* 0x00000006180ed981 */ /* 0x000f22000c2e1900 */
[----:B------:R-:W-:-:S04]  /*b090*/  IADD3 R26, P3, R59, UR20, RZ ;  /* 0x000000143b1a7c10 */ /* 0x000fc8000ff7e0ff */
[----:B------:R-:W-:Y:S01]  /*b0a0*/  IADD3.X R27, R58, UR21, RZ, P3, !PT ;  /* 0x000000153a1b7c10 */ /* 0x000fe20009ffe4ff */
[----:B------:R0:W-:Y:S01]  /*b0b0*/  STL [R1+0x504], R2 ;  /* 0x0005040201007387 */ /* 0x0001e20000100800 */
[----:B------:R-:W-:Y:S01]  /*b0c0*/  IADD3 R32, P3, R39, UR16, RZ ;  /* 0x0000001027207c10 */ /* 0x000fe2000ff7e0ff */
[----:B------:R-:W-:-:S03]  /*b0d0*/  IMAD.WIDE.U32 R26, R2, 0x4, R26 ;  /* 0x00000004021a7825 */ /* 0x000fc600078e001a */
[----:B------:R-:W-:Y:S01]  /*b0e0*/  IADD3.X R33, R38, UR17, RZ, P3, !PT ;  /* 0x0000001126217c10 */ /* 0x000fe20009ffe4ff */
[----:B------:R-:W-:-:S04]  /*b0f0*/  IMAD.WIDE R26, R60, 0x4, R26 ;  /* 0x000000043c1a7825 */ /* 0x000fc800078e021a */
[----:B0-----:R-:W-:Y:S01]  /*b100*/  IMAD.MOV.U32 R2, RZ, RZ, RZ ;  /* 0x000000ffff027224 */ /* 0x001fe200078e00ff */
[----:B----4-:R0:W-:Y:S02]  /*b110*/  STL [R1+0x218], R14 ;  /* 0x0002180e01007387 */ /* 0x0101e40000100800 */
[----:B0-----:R-:W-:-:S06]  /*b120*/  IMAD.MOV.U32 R14, RZ, RZ, RZ ;  /* 0x000000ffff0e7224 */ /* 0x001fcc00078e00ff */
[----:B------:R0:W4:Y:S02]  /*b130*/  @!P5 LDG.E.EL R14, desc[UR6][R26.64] ;  /* 0x000000061a0ed981 */ /* 0x000124000c2e1900 */
[----:B0-----:R-:W-:-:S04]  /*b140*/  IMAD.WIDE R26, R3, 0x4, R32 ;  /* 0x00000004031a7825 */ /* 0x001fc800078e0220 */
[----:B------:R-:W-:-:S05]  /*b150*/  IMAD.WIDE R26, R41, 0x4, R26 ;  /* 0x00000004291a7825 */ /* 0x000fca00078e021a */
[----:B------:R-:W5:Y:S01]  /*b160*/  @P1 LDG.E.EL R2, desc[UR6][R26.64] ;  /* 0x000000061a021981 */ /* 0x000f62000c2e1900 */
[----:B------:R-:W-:Y:S02]  /*b170*/  IMAD.MOV.U32 R40, RZ, RZ, RZ ;  /* 0x000000ffff287224 */ /* 0x000fe400078e00ff */
[----:B------:R-:W-:-:S05]  /*b180*/  IMAD.WIDE R18, R42, 0x4, R18 ;  /* 0x000000042a127825 */ /* 0x000fca00078e0212 */
[----:B------:R0:W2:Y:S02]  /*b190*/  @P2 LDG.E.EL R40, desc[UR6][R18.64] ;  /* 0x0000000612282981 */ /* 0x0000a4000c2e1900 */
[----:B0-----:R-:W-:-:S04]  /*b1a0*/  IADD3 R18, P3, R39, UR14, RZ ;  /* 0x0000000e27127c10 */ /* 0x001fc8000ff7e0ff */
[----:B------:R-:W-:Y:S02]  /*b1b0*/  IADD3.X R19, R38, UR15, RZ, P3, !PT ;  /* 0x0000000f26137c10 */ /* 0x000fe40009ffe4ff */
[----:B------:R-:W-:Y:S01]  /*b1c0*/  IADD3 R28, P3, R39, UR18, RZ ;  /* 0x00000012271c7c10 */ /* 0x000fe2000ff7e0ff */
[----:B------:R-:W-:-:S03]  /*b1d0*/  IMAD.WIDE R18, R4, 0x4, R18 ;  /* 0x0000000404127825 */ /* 0x000fc600078e0212 */
[----:B------:R-:W-:Y:S01]  /*b1e0*/  IADD3.X R29, R38, UR19, RZ, P3, !PT ;  /* 0x00000013261d7c10 */ /* 0x000fe20009ffe4ff */
[----:B------:R-:W-:Y:S01]  /*b1f0*/  IMAD.WIDE R18, R42, 0x4, R18 ;  /* 0x000000042a127825 */ /* 0x000fe200078e0212 */
[----:B------:R-:W-:Y:S01]  /*b200*/  CS2R R52, SRZ ;  /* 0x0000000000347805 */ /* 0x000fe2000001ff00 */
[----:B-----5:R0:W-:Y:S02]  /*b210*/  STL [R1+0x524], R2 ;  /* 0x0005240201007387 */ /* 0x0201e40000100800 */
[----:B0-----:R-:W-:-:S06]  /*b220*/  IMAD.MOV.U32 R2, RZ, RZ, RZ ;  /* 0x000000ffff027224 */ /* 0x001fcc00078e00ff */
[----:B------:R0:W5:Y:S02]  /*b230*/  @P2 LDG.E.EL R2, desc[UR6][R18.64] ;  /* 0x0000000612022981 */ /* 0x000164000c2e1900 */
[----:B0-----:R-:W-:-:S04]  /*b240*/  IMAD.WIDE R18, R5, 0x4, R28 ;  /* 0x0000000405127825 */ /* 0x001fc800078e021c */
[----:B------:R-:W-:-:S05]  /*b250*/  IMAD.WIDE R18, R42, 0x4, R18 ;  /* 0x000000042a127825 */ /* 0x000fca00078e0212 */
[----:B------:R0:W4:Y:S01]  /*b260*/  @P4 LDG.E.EL R52, desc[UR6][R18.64] ;  /* 0x0000000612344981 */ /* 0x000122000c2e1900 */
[----:B------:R-:W-:Y:S01]  /*b270*/  IADD3 R24, P3, R39, UR20, RZ ;  /* 0x0000001427187c10 */ /* 0x000fe2000ff7e0ff */
[----:B---3--:R-:W-:-:S03]  /*b280*/  IMAD.SHL.U32 R31, R55, 0x4, RZ ;  /* 0x00000004371f7824 */ /* 0x008fc600078e00ff */
[----:B------:R-:W-:Y:S01]  /*b290*/  IADD3.X R25, R38, UR21, RZ, P3, !PT ;  /* 0x0000001526197c10 */ /* 0x000fe20009ffe4ff */
[----:B--2---:R-:W-:Y:S01]  /*b2a0*/  STL [R1+0x220], R40 ;  /* 0x0002202801007387 */ /* 0x004fe20000100800 */
[----:B------:R-:W-:Y:S02]  /*b2b0*/  SHF.L.U64.HI R30, R55, 0x2, R49 ;  /* 0x00000002371e7819 */ /* 0x000fe40000010231 */
[----:B------:R-:W-:Y:S01]  /*b2c0*/  IADD3 R26, P3, R31, UR16, RZ ;  /* 0x000000101f1a7c10 */ /* 0x000fe2000ff7e0ff */
[----:B------:R-:W-:Y:S01]  /*b2d0*/  STL [R1+0x508], R4 ;  /* 0x0005080401007387 */ /* 0x000fe20000100800 */
[----:B0-----:R-:W-:-:S03]  /*b2e0*/  IMAD.WIDE.U32 R18, R6, 0x4, R24 ;  /* 0x0000000406127825 */ /* 0x001fc600078e0018 */
[----:B------:R-:W2:Y:S01]  /*b2f0*/  LDL.LU R56, [R1+0x434] ;  /* 0x0004340001387983 */ /* 0x000ea20000300800 */
[----:B------:R-:W-:-:S03]  /*b300*/  IADD3.X R27, R30, UR17, RZ, P3, !PT ;  /* 0x000000111e1b7c10 */ /* 0x000fc60009ffe4ff */
[----:B------:R-:W3:Y:S01]  /*b310*/  LDL.LU R57, [R1+0x30c] ;  /* 0x00030c0001397983 */ /* 0x000ee20000300800 */
[----:B------:R-:W-:Y:S01]  /*b320*/  IADD3 R28, P3, R31, UR14, RZ ;  /* 0x0000000e1f1c7c10 */ /* 0x000fe2000ff7e0ff */
[----:B------:R-:W-:-:S03]  /*b330*/  IMAD.WIDE R18, R60, 0x4, R18 ;  /* 0x000000043c127825 */ /* 0x000fc600078e0212 */
[----:B------:R-:W-:Y:S02]  /*b340*/  IADD3.X R29, R30, UR15, RZ, P3, !PT ;  /* 0x0000000f1e1d7c10 */ /* 0x000fe40009ffe4ff */
[----:B------:R-:W-:Y:S01]  /*b350*/  LOP3.LUT P3, RZ, R8, 0x8, RZ, 0xc0, !PT ;  /* 0x0000000808ff7812 */ /* 0x000fe2000786c0ff */
[----:B----4-:R-:W-:Y:S04]  /*b360*/  STL [R1+0x50c], R52 ;  /* 0x00050c3401007387 */ /* 0x010fe80000100800 */
[----:B------:R-:W-:Y:S04]  /*b370*/  STL [R1+0x510], R6 ;  /* 0x0005100601007387 */ /* 0x000fe80000100800 */
[----:B-----5:R0:W-:Y:S04]  /*b380*/  STL [R1+0x118], R2 ;  /* 0x0001180201007387 */ /* 0x0201e80000100800 */
[----:B------:R-:W4:Y:S01]  /*b390*/  LDL.LU R61, [R1+0x470] ;  /* 0x00047000013d7983 */ /* 0x000f220000300800 */
[----:B0-----:R-:W-:-:S06]  /*b3a0*/  IMAD.MOV.U32 R2, RZ, RZ, RZ ;  /* 0x000000ffff027224 */ /* 0x001fcc00078e00ff */
[----:B------:R0:W5:Y:S01]  /*b3b0*/  @!P5 LDG.E.EL R2, desc[UR6][R18.64] ;  /* 0x000000061202d981 */ /* 0x000162000c2e1900 */
[----:B------:R-:W-:Y:S02]  /*b3c0*/  IMAD.MOV.U32 R6, RZ, RZ, RZ ;  /* 0x000000ffff067224 */ /* 0x000fe400078e00ff */
[----:B0-----:R-:W-:-:S04]  /*b3d0*/  IMAD.WIDE R18, R7, 0x4, R26 ;  /* 0x0000000407127825 */ /* 0x001fc800078e021a */
[----:B------:R-:W-:-:S05]  /*b3e0*/  IMAD.WIDE R18, R41, 0x4, R18 ;  /* 0x0000000429127825 */ /* 0x000fca00078e0212 */
[----:B------:R0:W2:Y:S01]  /*b3f0*/  @P3 LDG.E.EL R6, desc[UR6][R18.64] ;  /* 0x0000000612063981 */ /* 0x0000a2000c2e1900 */
[----:B------:R-:W-:-:S04]  /*b400*/  IADD3 R24, P3, R31, UR18, RZ ;  /* 0x000000121f187c10 */ /* 0x000fc8000ff7e0ff */
[----:B------:R-:W-:Y:S02]  /*b410*/  IADD3.X R25, R30, UR19, RZ, P3, !PT ;  /* 0x000000131e197c10 */ /* 0x000fe40009ffe4ff */
[----:B------:R-:W-:Y:S01]  /*b420*/  LOP3.LUT P5, RZ, R8, 0x400, RZ, 0xc0, !PT ;  /* 0x0000040008ff7812 */ /* 0x000fe200078ac0ff */
[----:B------:R-:W-:-:S04]  /*b430*/  IMAD.WIDE R24, R11, 0x4, R24 ;  /* 0x000000040b187825 */ /* 0x000fc800078e0218 */
[----:B------:R-:W-:-:S08]  /*b440*/  IMAD.WIDE R24, R42, 0x4, R24 ;  /* 0x000000042a187825 */ /* 0x000fd000078e0218 */
[----:B------:R1:W4:Y:S04]  /*b450*/  @P5 LDG.E.EL R53, desc[UR6][R24.64] ;  /* 0x0000000618355981 */ /* 0x000328000c2e1900 */
[----:B------:R-:W-:Y:S04]  /*b460*/  STL [R1+0x214], R14 ;  /* 0x0002140e01007387 */ /* 0x000fe80000100800 */
[----:B------:R-:W4:Y:S04]  /*b470*/  LDL.LU R49, [R1+0x344] ;  /* 0x0003440001317983 */ /* 0x000f280000300800 */
[----:B------:R-:W4:Y:S01]  /*b480*/  LDL.LU.64 R58, [R1+0xc8] ;  /* 0x0000c800013a7983 */ /* 0x000f220000300a00 */
[----:B------:R-:W-:-:S04]  /*b490*/  IMAD.WIDE R26, R10, 0x4, R28 ;  /* 0x000000040a1a7825 */ /* 0x000fc800078e021c */
[----:B------:R-:W-:Y:S01]  /*b4a0*/  IMAD.WIDE R26, R42, 0x4, R26 ;  /* 0x000000042a1a7825 */ /* 0x000fe200078e021a */
[----:B0-----:R-:W-:-:S03]  /*b4b0*/  IADD3 R18, P3, R31, UR20, RZ ;  /* 0x000000141f127c10 */ /* 0x001fc6000ff7e0ff */
[----:B---3--:R-:W-:Y:S01]  /*b4c0*/  IMAD.SHL.U32 R40, R57, 0x4, RZ ;  /* 0x0000000439287824 */ /* 0x008fe200078e00ff */
[----:B------:R-:W-:-:S04]  /*b4d0*/  IADD3.X R19, R30, UR21, RZ, P3, !PT ;  /* 0x000000151e137c10 */ /* 0x000fc80009ffe4ff */
[----:B-1----:R-:W-:Y:S01]  /*b4e0*/  IADD3 R24, P3, R40, UR16, RZ ;  /* 0x0000001028187c10 */ /* 0x002fe2000ff7e0ff */
[----:B------:R-:W-:-:S04]  /*b4f0*/  IMAD.WIDE.U32 R18, R12, 0x4, R18 ;  /* 0x000000040c127825 */ /* 0x000fc800078e0012 */
[----:B------:R-:W-:Y:S01]  /*b500*/  IMAD.WIDE R18, R60, 0x4, R18 ;  /* 0x000000043c127825 */ /* 0x000fe200078e0212 */
[----:B--2---:R-:W-:Y:S04]  /*b510*/  STL [R1+0x514], R6 ;  /* 0x0005140601007387 */ /* 0x004fe80000100800 */
[----:B------:R-:W-:Y:S04]  /*b520*/  STL [R1+0x518], R10 ;  /* 0x0005180a01007387 */ /* 0x000fe80000100800 */
[----:B-----5:R0:W-:Y:S04]  /*b530*/  STL [R1+0x1fc], R2 ;  /* 0x0001fc0201007387 */ /* 0x0201e80000100800 */
[----:B------:R-:W2:Y:S01]  /*b540*/  LDL.LU.64 R54, [R1+0xd0] ;  /* 0x0000d00001367983 */ /* 0x000ea20000300a00 */
[----:B0-----:R-:W-:-:S06]  /*b550*/  IMAD.MOV.U32 R2, RZ, RZ, RZ ;  /* 0x000000ffff027224 */ /* 0x001fcc00078e00ff */
[----:B------:R0:W3:Y:S04]  /*b560*/  @P2 LDG.E.EL R2, desc[UR6][R26.64] ;  /* 0x000000061a022981 */ /* 0x0000e8000c2e1900 */
[----:B----4-:R-:W-:Y:S04]  /*b570*/  STL [R1+0x51c], R53 ;  /* 0x00051c3501007387 */ /* 0x010fe80000100800 */
[----:B------:R-:W4:Y:S01]  /*b580*/  LDL.LU.64 R46, [R1+0xe0] ;  /* 0x0000e000012e7983 */ /* 0x000f220000300a00 */
[----:B0-----:R-:W-:-:S04]  /*b590*/  SHF.L.U64.HI R26, R57, 0x2, R56 ;  /* 0x00000002391a7819 */ /* 0x001fc80000010238 */
[----:B------:R-:W-:Y:S02]  /*b5a0*/  IADD3.X R25, R26, UR17, RZ, P3, !PT ;  /* 0x000000111a197c10 */ /* 0x000fe40009ffe4ff */
[----:B------:R-:W-:Y:S01]  /*b5b0*/  ISETP.GE.AND P3, PT, R0, 0x80, PT ;  /* 0x000000800000780c */ /* 0x000fe20003f66270 */
[----:B------:R-:W-:Y:S01]  /*b5c0*/  IMAD.MOV.U32 R0, RZ, RZ, RZ ;  /* 0x000000ffff007224 */ /* 0x000fe200078e00ff */
[----:B------:R-:W-:Y:S04]  /*b5d0*/  STL [R1+0x520], R12 ;  /* 0x0005200c01007387 */ /* 0x000fe80000100800 */
[----:B------:R-:W5:Y:S01]  /*b5e0*/  LDL.LU.64 R50, [R1+0x100] ;  /* 0x0001000001327983 */ /* 0x000f620000300a00 */
[----:B------:R-:W-:-:S03]  /*b5f0*/  IMAD.MOV.U32 R52, RZ, RZ, RZ ;  /* 0x000000ffff347224 */ /* 0x000fc600078e00ff */
[----:B------:R-:W5:Y:S04]  /*b600*/  LDL.LU R56, [R1+0x47c] ;  /* 0x00047c0001387983 */ /* 0x000f680000300800 */
[----:B------:R0:W5:Y:S02]  /*b610*/  @!P3 LDG.E.EL R0, desc[UR6][R18.64] ;  /* 0x000000061200b981 */ /* 0x000164000c2e1900 */
[----:B0-----:R-:W-:-:S04]  /*b620*/  IMAD.WIDE R18, R13, 0x4, R24 ;  /* 0x000000040d127825 */ /* 0x001fc800078e0218 */
[----:B------:R-:W-:-:S05]  /*b630*/  IMAD.WIDE R18, R41, 0x4, R18 ;  /* 0x0000000429127825 */ /* 0x000fca00078e0212 */
[----:B------:R0:W5:Y:S02]  /*b640*/  @P0 LDG.E.EL R52, desc[UR6][R18.64] ;  /* 0x0000000612340981 */ /* 0x000164000c2e1900 */
[----:B0-----:R-:W-:Y:S02]  /*b650*/  IMAD.WIDE R18, R3, 0x4, R58 ;  /* 0x0000000403127825 */ /* 0x001fe400078e023a */
[----:B------:R-:W5:Y:S04]  /*b660*/  LDL.LU R59, [R1+0x130] ;  /* 0x00013000013b7983 */ /* 0x000f680000300800 */
[----:B------:R-:W5:Y:S04]  /*b670*/  LDL.LU.64 R38, [R1+0x110] ;  /* 0x0001100001267983 */ /* 0x000f680000300a00 */
[----:B------:R-:W5:Y:S01]  /*b680*/  LDL.LU.64 R14, [R1+0xd8] ;  /* 0x0000d800010e7983 */ /* 0x000f620000300a00 */
[C---:B------:R-:W-:Y:S01]  /*b690*/  SHF.L.U64.HI R27, R49.reuse, 0x2, R61 ;  /* 0x00000002311b7819 */ /* 0x040fe2000001023d */
[----:B------:R-:W-:Y:S01]  /*b6a0*/  IMAD.SHL.U32 R28, R49, 0x4, RZ ;  /* 0x00000004311c7824 */ /* 0x000fe200078e00ff */
[----:B------:R-:W-:Y:S01]  /*b6b0*/  CS2R R60, SRZ ;  /* 0x00000000003c7805 */ /* 0x000fe2000001ff00 */
[----:B------:R-:W-:-:S05]  /*b6c0*/  IMAD.WIDE R18, R41, 0x4, R18 ;  /* 0x0000000429127825 */ /* 0x000fca00078e0212 */
[----:B------:R2:W5:Y:S01]  /*b6d0*/  @P1 LDG.E.EL R61, desc[UR6][R18.64] ;  /* 0x00000006123d1981 */ /* 0x000562000c2e1900 */
[----:B------:R-:W-:Y:S01]  /*b6e0*/  IMAD.MOV.U32 R58, RZ, RZ, RZ ;  /* 0x000000ffff3a7224 */ /* 0x000fe200078e00ff */
[----:B------:R-:W-:Y:S02]  /*b6f0*/  IADD3 R32, P3, R28, UR16, RZ ;  /* 0x000000101c207c10 */ /* 0x000fe4000ff7e0ff */
[----:B---3--:R-:W-:Y:S04]  /*b700*/  STL [R1+0x1f4], R2 ;  /* 0x0001f40201007387 */ /* 0x008fe80000100800 */
[----:B------:R-:W3:Y:S04]  /*b710*/  LDL.LU R43, [R1+0x45c] ;  /* 0x00045c00012b7983 */ /* 0x000ee80000300800 */
[----:B------:R-:W3:Y:S01]  /*b720*/  LDL.LU R49, [R1+0x324] ;  /* 0x0003240001317983 */ /* 0x000ee20000300800 */
[----:B--2---:R-:W-:Y:S01]  /*b730*/  IMAD.WIDE R18, R5, 0x4, R54 ;  /* 0x0000000405127825 */ /* 0x004fe200078e0236 */
[----:B------:R-:W-:-:S02]  /*b740*/  IADD3.X R33, R27, UR17, RZ, P3, !PT ;  /* 0x000000111b217c10 */ /* 0x000fc40009ffe4ff */
[----:B------:R-:W2:Y:S01]  /*b750*/  LDL.LU.64 R54, [R1+0x108] ;  /* 0x0001080001367983 */ /* 0x000ea20000300a00 */
[----:B------:R-:W-:-:S05]  /*b760*/  IMAD.WIDE R18, R42, 0x4, R18 ;  /* 0x000000042a127825 */ /* 0x000fca00078e0212 */
[----:B------:R0:W2:Y:S01]  /*b770*/  @P4 LDG.E.EL R58, desc[UR6][R18.64] ;  /* 0x00000006123a4981 */ /* 0x0000a2000c2e1900 */
[----:B----4-:R-:W-:-:S03]  /*b780*/  IMAD.WIDE R24, R7, 0x4, R46 ;  /* 0x0000000407187825 */ /* 0x010fc600078e022e */
[----:B------:R-:W4:Y:S01]  /*b790*/  LDL.LU.64 R46, [R1+0xf0] ;  /* 0x0000f000012e7983 */ /* 0x000f220000300a00 */
[----:B0-----:R-:W-:-:S04]  /*b7a0*/  IADD3 R18, P3, R28, UR14, RZ ;  /* 0x0000000e1c127c10 */ /* 0x001fc8000ff7e0ff */
[----:B------:R-:W-:Y:S02]  /*b7b0*/  IADD3.X R19, R27, UR15, RZ, P3, !PT ;  /* 0x0000000f1b137c10 */ /* 0x000fe40009ffe4ff */
[----:B------:R-:W-:Y:S01]  /*b7c0*/  LOP3.LUT P3, RZ, R8, 0x8, RZ, 0xc0, !PT ;  /* 0x0000000808ff7812 */ /* 0x000fe2000786c0ff */
[----:B------:R-:W-:Y:S01]  /*b7d0*/  IMAD.WIDE R24, R41, 0x4, R24 ;  /* 0x0000000429187825 */ /* 0x000fe200078e0218 */
[----:B-----5:R-:W-:Y:S03]  /*b7e0*/  STL [R1+0x1ec], R0 ;  /* 0x0001ec0001007387 */ /* 0x020fe60000100800 */
[----:B------:R-:W-:-:S08]  /*b7f0*/  IMAD.MOV.U32 R57, RZ, RZ, RZ ;  /* 0x000000ffff397224 */ /* 0x000fd000078e00ff */
[----:B------:R0:W5:Y:S02]  /*b800*/  @P3 LDG.E.EL R60, desc[UR6][R24.64] ;  /* 0x00000006183c3981 */ /* 0x000164000c2e1900 */
[----:B0-----:R-:W-:Y:S02]  /*b810*/  IMAD.WIDE R24, R11, 0x4, R50 ;  /* 0x000000040b187825 */ /* 0x001fe400078e0232 */
[----:B------:R-:W5:Y:S02]  /*b820*/  LDL.LU.64 R50, [R1+0xb8] ;  /* 0x0000b80001327983 */ /* 0x000f640000300a00 */
[----:B------:R-:W-:-:S05]  /*b830*/  IMAD.WIDE R24, R42, 0x4, R24 ;  /* 0x000000042a187825 */ /* 0x000fca00078e0218 */
[----:B------:R0:W5:Y:S02]  /*b840*/  @P5 LDG.E.EL R57, desc[UR6][R24.64] ;  /* 0x0000000618395981 */ /* 0x000164000c2e1900 */
[----:B0-----:R-:W-:-:S04]  /*b850*/  IADD3 R24, P3, R28, UR18, RZ ;  /* 0x000000121c187c10 */ /* 0x001fc8000ff7e0ff */
[----:B------:R-:W-:Y:S02]  /*b860*/  IADD3.X R25, R27, UR19, RZ, P3, !PT ;  /* 0x000000131b197c10 */ /* 0x000fe40009ffe4ff */
[----:B------:R-:W-:Y:S01]  /*b870*/  IADD3 R44, P3, R28, UR20, RZ ;  /* 0x000000141c2c7c10 */ /* 0x000fe2000ff7e0ff */
[----:B------:R-:W-:-:S03]  /*b880*/  IMAD.WIDE R28, R13, 0x4, R38 ;  /* 0x000000040d1c7825 */ /* 0x000fc600078e0226 */
[----:B------:R-:W-:Y:S02]  /*b890*/  IADD3.X R45, R27, UR21, RZ, P3, !PT ;  /* 0x000000151b2d7c10 */ /* 0x000fe40009ffe4ff */
[----:B------:R-:W-:Y:S01]  /*b8a0*/  IADD3 R30, P3, R56, UR20, RZ ;  /* 0x00000014381e7c10 */ /* 0x000fe2000ff7e0ff */
[----:B------:R-:W-:-:S03]  /*b8b0*/  IMAD.WIDE R28, R41, 0x4, R28 ;  /* 0x00000004291c7825 */ /* 0x000fc600078e021c */
[----:B------:R-:W-:Y:S01]  /*b8c0*/  IADD3.X R31, R59, UR21, RZ, P3, !PT ;  /* 0x000000153b1f7c10 */ /* 0x000fe20009ffe4ff */
[----:B------:R-:W-:-:S04]  /*b8d0*/  IMAD.MOV.U32 R59, RZ, RZ, RZ ;  /* 0x000000ffff3b7224 */ /* 0x000fc800078e00ff */
[----:B------:R2:W-:Y:S04]  /*b8e0*/  STL.64 [R1+0x10], R30 ;  /* 0x0000101e01007387 */ /* 0x0005e80000100a00 */
[----:B------:R0:W5:Y:S04]  /*b8f0*/  @P0 LDG.E.EL R59, desc[UR6][R28.64] ;  /* 0x000000061c3b0981 */ /* 0x000168000c2e1900 */
[----:B------:R-:W5:Y:S01]  /*b900*/  LDL.LU R48, [R1+0x468] ;  /* 0x0004680001307983 */ /* 0x000f620000300800 */
[----:B0-----:R-:W-:-:S03]  /*b910*/  IMAD.WIDE R28, R3, 0x4, R14 ;  /* 0x00000004031c7825 */ /* 0x001fc600078e020e */
[----:B------:R-:W5:Y:S01]  /*b920*/  LDL.LU R15, [R1+0x334] ;  /* 0x00033400010f7983 */ /* 0x000f620000300800 */
[----:B---3--:R-:W-:-:S03]  /*b930*/  SHF.L.U64.HI R27, R49, 0x2, R43 ;  /* 0x00000002311b7819 */ /* 0x008fc6000001022b */
[----:B------:R-:W3:Y:S04]  /*b940*/  LDL.LU R43, [R1+0x46c] ;  /* 0x00046c00012b7983 */ /* 0x000ee80000300800 */
[----:B------:R-:W3:Y:S01]  /*b950*/  LDL.LU R14, [R1+0x33c] ;  /* 0x00033c00010e7983 */ /* 0x000ee20000300800 */
[----:B------:R-:W-:Y:S02]  /*b960*/  IMAD.MOV.U32 R56, RZ, RZ, RZ ;  /* 0x000000ffff387224 */ /* 0x000fe400078e00ff */
[----:B------:R-:W-:-:S04]  /*b970*/  IMAD.WIDE R28, R41, 0x4, R28 ;  /* 0x00000004291c7825 */ /* 0x000fc800078e021c */
[----:B------:R-:W-:Y:S01]  /*b980*/  IMAD.SHL.U32 R38, R49, 0x4, RZ ;  /* 0x0000000431267824 */ /* 0x000fe200078e00ff */
[----:B------:R0:W3:Y:S01]  /*b990*/  @P1 LDG.E.EL R56, desc[UR6][R28.64] ;  /* 0x000000061c381981 */ /* 0x0000e2000c2e1900 */
[----:B--2---:R-:W-:-:S04]  /*b9a0*/  IMAD.WIDE R30, R5, 0x4, R54 ;  /* 0x00000004051e7825 */ /* 0x004fc800078e0236 */
[----:B------:R-:W-:Y:S02]  /*b9b0*/  IMAD.MOV.U32 R55, RZ, RZ, RZ ;  /* 0x000000ffff377224 */ /* 0x000fe400078e00ff */
[----:B------:R-:W-:Y:S01]  /*b9c0*/  IMAD.WIDE R30, R42, 0x4, R30 ;  /* 0x000000042a1e7825 */ /* 0x000fe200078e021e */
[----:B0-----:R-:W-:-:S04]  /*b9d0*/  IADD3 R28, P3, R38, UR16, RZ ;  /* 0x00000010261c7c10 */ /* 0x001fc8000ff7e0ff */
[----:B------:R4:W2:Y:S01]  /*b9e0*/  @P4 LDG.E.EL R55, desc[UR6][R30.64] ;  /* 0x000000061e374981 */ /* 0x0008a2000c2e1900 */
[----:B------:R-:W-:Y:S02]  /*b9f0*/  IADD3.X R29, R27, UR17, RZ, P3, !PT ;  /* 0x000000111b1d7c10 */ /* 0x000fe40009ffe4ff */
[----:B------:R-:W-:Y:S01]  /*ba00*/  LOP3.LUT P3, RZ, R8, 0x8, RZ, 0xc0, !PT ;  /* 0x0000000808ff7812 */ /* 0x000fe2000786c0ff */
[----:B------:R-:W-:Y:S02]  /*ba10*/  IMAD.MOV.U32 R54, RZ, RZ, RZ ;  /* 0x000000ffff367224 */ /* 0x000fe400078e00ff */
[----:B----4-:R-:W-:-:S04]  /*ba20*/  IMAD.WIDE R30, R7, 0x4, R46 ;  /* 0x00000004071e7825 */ /* 0x010fc800078e022e */
[----:B------:R-:W-:-:S06]  /*ba30*/  IMAD.WIDE R30, R41, 0x4, R30 ;  /* 0x00000004291e7825 */ /* 0x000fcc00078e021e */
[----:B------:R5:W4:Y:S01]  /*ba40*/  @P3 LDG.E.EL R54, desc[UR6][R30.64] ;  /* 0x000000061e363981 */ /* 0x000b22000c2e1900 */
[----:B------:R-:W-:Y:S02]  /*ba50*/  IMAD.MOV.U32 R49, RZ, RZ, RZ ;  /* 0x000000ffff317224 */ /* 0x000fe400078e00ff */
[----:B------:R-:W-:-:S04]  /*ba60*/  IMAD.WIDE R22, R13, 0x4, R22 ;  /* 0x000000040d167825 */ /* 0x000fc800078e0216 */
[----:B-----5:R-:W-:-:S04]  /*ba70*/  IMAD.WIDE R30, R11, 0x4, R50 ;  /* 0x000000040b1e7825 */ /* 0x020fc800078e0232 */
[----:B------:R-:W-:Y:S01]  /*ba80*/  IMAD.WIDE R30, R42, 0x4, R30 ;  /* 0x000000042a1e7825 */ /* 0x000fe200078e021e */
[----:B------:R-:W-:-:S04]  /*ba90*/  IADD3 R46, P3, R38, UR14, RZ ;  /* 0x0000000e262e7c10 */ /* 0x000fc8000ff7e0ff */
[----:B------:R0:W5:Y:S01]  /*baa0*/  @P5 LDG.E.EL R49, desc[UR6][R30.64] ;  /* 0x000000061e315981 */ /* 0x000162000c2e1900 */
[----:B------:R-:W-:Y:S01]  /*bab0*/  IMAD.WIDE R34, R3, 0x4, R34 ;  /* 0x0000000403227825 */ /* 0x000fe200078e0222 */
[----:B------:R-:W-:-:S03]  /*bac0*/  IADD3.X R47, R27, UR15, RZ, P3, !PT ;  /* 0x0000000f1b2f7c10 */ /* 0x000fc60009ffe4ff */
[----:B0-----:R-:W-:Y:S01]  /*bad0*/  IMAD.WIDE R30, R41, 0x4, R22 ;  /* 0x00000004291e7825 */ /* 0x001fe200078e0216 */
[----:B------:R-:W-:-:S03]  /*bae0*/  CS2R R22, SRZ ;  /* 0x0000000000167805 */ /* 0x000fc6000001ff00 */
[----:B------:R-:W-:-:S03]  /*baf0*/  IMAD.WIDE R34, R41, 0x4, R34 ;  /* 0x0000000429227825 */ /* 0x000fc600078e0222 */
[----:B------:R0:W2:Y:S04]  /*bb00*/  @P0 LDG.E.EL R22, desc[UR6][R30.64] ;  /* 0x000000061e160981 */ /* 0x0000a8000c2e1900 */
[----:B------:R1:W2:Y:S01]  /*bb10*/  @P1 LDG.E.EL R23, desc[UR6][R34.64] ;  /* 0x0000000622171981 */ /* 0x0002a2000c2e1900 */
[----:B0-----:R-:W-:-:S04]  /*bb20*/  IADD3 R30, P3, R38, UR18, RZ ;  /* 0x00000012261e7c10 */ /* 0x001fc8000ff7e0ff */
[----:B------:R-:W-:Y:S01]  /*bb30*/  IADD3.X R31, R27, UR19, RZ, P3, !PT ;  /* 0x000000131b1f7c10 */ /* 0x000fe20009ffe4ff */
[----:B-1----:R-:W-:Y:S01]  /*bb40*/  IMAD.WIDE R34, R5, 0x4, R36 ;  /* 0x0000000405227825 */ /* 0x002fe200078e0224 */
[----:B------:R-:W-:-:S04]  /*bb50*/  IADD3 R50, P3, R38, UR20, RZ ;  /* 0x0000001426327c10 */ /* 0x000fc8000ff7e0ff */
[----:B------:R-:W-:Y:S01]  /*bb60*/  IADD3.X R51, R27, UR21, RZ, P3, !PT ;  /* 0x000000151b337c10 */ /* 0x000fe20009ffe4ff */
[----:B------:R-:W-:Y:S02]  /*bb70*/  IMAD.MOV.U32 R27, RZ, RZ, RZ ;  /* 0x000000ffff1b7224 */ /* 0x000fe400078e00ff */
[----:B------:R-:W-:-:S04]  /*bb80*/  IMAD.WIDE R34, R42, 0x4, R34 ;  /* 0x000000042a227825 */ /* 0x000fc800078e0222 */
[C---:B------:R-:W-:Y:S01]  /*bb90*/  IMAD.SHL.U32 R39, R15.reuse, 0x4, RZ ;  /* 0x000000040f277824 */ /* 0x040fe200078e00ff */
[----:B------:R0:W4:Y:S01]  /*bba0*/  @P4 LDG.E.EL R27, desc[UR6][R34.64] ;  /* 0x00000006221b4981 */ /* 0x000122000c2e1900 */
[----:B------:R-:W-:Y:S01]  /*bbb0*/  SHF.L.U64.HI R38, R15, 0x2, R48 ;  /* 0x000000020f267819 */ /* 0x000fe20000010230 */
[----:B------:R-:W-:Y:S02]  /*bbc0*/  IMAD.WIDE R16, R11, 0x4, R16 ;  /* 0x000000040b107825 */ /* 0x000fe400078e0210 */
[----:B0-----:R-:W-:Y:S02]  /*bbd0*/  IADD3 R34, P3, R39, UR16, RZ ;  /* 0x0000001027227c10 */ /* 0x001fe4000ff7e0ff */
[----:B------:R-:W-:Y:S02]  /*bbe0*/  IMAD.WIDE R20, R7, 0x4, R20 ;  /* 0x0000000407147825 */ /* 0x000fe400078e0214 */
[----:B------:R-:W-:Y:S02]  /*bbf0*/  IADD3.X R35, R38, UR17, RZ, P3, !PT ;  /* 0x0000001126237c10 */ /* 0x000fe40009ffe4ff */
[----:B------:R-:W-:-:S02]  /*bc00*/  LOP3.LUT P3, RZ, R8, 0x8, RZ, 0xc0, !PT ;  /* 0x0000000808ff7812 */ /* 0x000fc4000786c0ff */
[----:B------:R-:W-:Y:S01]  /*bc10*/  CS2R R36, SRZ ;  /* 0x0000000000247805 */ /* 0x000fe2000001ff00 */
[----:B------:R-:W-:-:S04]  /*bc20*/  IMAD.WIDE R16, R42, 0x4, R16 ;  /* 0x000000042a107825 */ /* 0x000fc800078e0210 */
[----:B------:R-:W-:Y:S01]  /*bc30*/  IMAD.WIDE R20, R41, 0x4, R20 ;  /* 0x0000000429147825 */ /* 0x000fe200078e0214 */
[----:B------:R0:W4:Y:S05]  /*bc40*/  @P5 LDG.E.EL R37, desc[UR6][R16.64] ;  /* 0x0000000610255981 */ /* 0x00012a000c2e1900 */
[----:B------:R1:W4:Y:S01]  /*bc50*/  @P3 LDG.E.EL R36, desc[UR6][R20.64] ;  /* 0x0000000614243981 */ /* 0x000322000c2e1900 */
[----:B0-----:R-:W-:Y:S01]  /*bc60*/  IMAD.WIDE R16, R13, 0x4, R32 ;  /* 0x000000040d107825 */ /* 0x001fe200078e0220 */
[----:B-1----:R-:W-:-:S03]  /*bc70*/  IADD3 R20, P3, R39, UR14, RZ ;  /* 0x0000000e27147c10 */ /* 0x002fc6000ff7e0ff */
[----:B------:R-:W-:Y:S02]  /*bc80*/  IMAD.MOV.U32 R42, RZ, RZ, RZ ;  /* 0x000000ffff2a7224 */ /* 0x000fe400078e00ff */
[----:B------:R-:W-:Y:S01]  /*bc90*/  IMAD.WIDE R16, R41, 0x4, R16 ;  /* 0x0000000429107825 */ /* 0x000fe200078e0210 */
[----:B------:R-:W-:Y:S02]  /*bca0*/  IADD3.X R21, R38, UR15, RZ, P3, !PT ;  /* 0x0000000f26157c10 */ /* 0x000fe40009ffe4ff */
[----:B------:R-:W-:Y:S01]  /*bcb0*/  IADD3 R32, P3, R39, UR18, RZ ;  /* 0x0000001227207c10 */ /* 0x000fe2000ff7e0ff */
[----:B------:R-:W-:Y:S01]  /*bcc0*/  IMAD.WIDE R28, R3, 0x4, R28 ;  /* 0x00000004031c7825 */ /* 0x000fe200078e021c */
[----:B------:R0:W4:Y:S02]  /*bcd0*/  @P0 LDG.E.EL R42, desc[UR6][R16.64] ;  /* 0x00000006102a0981 */ /* 0x000124000c2e1900 */
[----:B------:R-:W-:Y:S01]  /*bce0*/  IADD3.X R33, R38, UR19, RZ, P3, !PT ;  /* 0x0000001326217c10 */ /* 0x000fe20009ffe4ff */
[----:B------:R-:W-:Y:S01]  /*bcf0*/  IMAD.MOV.U32 R3, RZ, RZ, RZ ;  /* 0x000000ffff037224 */ /* 0x000fe200078e00ff */
[----:B0-----:R-:W-:Y:S01]  /*bd00*/  IADD3 R16, P3, R39, UR20, RZ ;  /* 0x0000001427107c10 */ /* 0x001fe2000ff7e0ff */
[----:B------:R-:W-:-:S03]  /*bd10*/  IMAD.WIDE R28, R41, 0x4, R28 ;  /* 0x00000004291c7825 */ /* 0x000fc600078e021c */
[----:B------:R-:W-:Y:S02]  /*bd20*/  IADD3.X R17, R38, UR21, RZ, P3, !PT ;  /* 0x0000001526117c10 */ /* 0x000fe40009ffe4ff */
[----:B------:R0:W4:Y:S02]  /*bd30*/  @P1 LDG.E.EL R3, desc[UR6][R28.64] ;  /* 0x000000061c031981 */ /* 0x000124000c2e1900 */
[----:B0-----:R-:W-:-:S04]  /*bd40*/  IMAD.WIDE R28, R7, 0x4, R34 ;  /* 0x00000004071c7825 */ /* 0x001fc800078e0222 */
[----:B------:R-:W-:Y:S02]  /*bd50*/  IMAD.MOV.U32 R7, RZ, RZ, RZ ;  /* 0x000000ffff077224 */ /* 0x000fe400078e00ff */
[----:B------:R-:W-:Y:S01]  /*bd60*/  IMAD.WIDE R28, R41, 0x4, R28 ;  /* 0x00000004291c7825 */ /* 0x000fe200078e021c */
[----:B------:R-:W-:Y:S04]  /*bd70*/  STL [R1+0x4e8], R50 ;  /* 0x0004e83201007387 */ /* 0x000fe80000100800 */
[----:B------:R0:W-:Y:S01]  /*bd80*/  STL [R1+0x4e4], R51 ;  /* 0x0004e43301007387 */ /* 0x0001e20000100800 */
[----:B------:R-:W-:-:S03]  /*bd90*/  IMAD.WIDE R30, R5, 0x4, R30 ;  /* 0x00000004051e7825 */ /* 0x000fc600078e021e */
[----:B0-----:R-:W4:Y:S04]  /*bda0*/  LDL.LU R51, [R1+0x3e8] ;  /* 0x0003e80001337983 */ /* 0x001f280000300800 */
[----:B------:R-:W4:Y:S04]  /*bdb0*/  LDL.LU R50, [R1+0x39c] ;  /* 0x00039c0001327983 */ /* 0x000f280000300800 */
[----:B------:R-:W5:Y:S01]  /*bdc0*/  LDL.LU R12, [R1+0x358] ;  /* 0x00035800010c7983 */ /* 0x000f620000300800 */
[----:B------:R-:W-:-:S03]  /*bdd0*/  IMAD.MOV.U32 R5, RZ, RZ, RZ ;  /* 0x000000ffff057224 */ /* 0x000fc600078e00ff */
[----:B------:R-:W5:Y:S01]  /*bde0*/  LDL.LU R0, [R1+0x330] ;  /* 0x0003300001007983 */ /* 0x000f620000300800 */
[----:B------:R-:W-:-:S03]  /*bdf0*/  IMAD.WIDE R32, R11, 0x4, R32 ;  /* 0x000000040b207825 */ /* 0x000fc600078e0220 */
[----:B------:R-:W5:Y:S01]  /*be00*/  LDL.LU R53, [R1+0x154] ;  /* 0x0001540001357983 */ /* 0x000f620000300800 */
[----:B------:R-:W-:-:S03]  /*be10*/  IMAD.MOV.U32 R11, RZ, RZ, RZ ;  /* 0x000000ffff0b7224 */ /* 0x000fc600078e00ff */
[----:B------:R-:W5:Y:S04]  /*be20*/  LDL.LU R10, [R1+0x14c] ;  /* 0x00014c00010a7983 */ /* 0x000f680000300800 */
[----:B------:R-:W5:Y:S04]  /*be30*/  LDL.LU R6, [R1+0x128] ;  /* 0x0001280001067983 */ /* 0x000f680000300800 */
[----:B------:R-:W5:Y:S04]  /*be40*/  LDL.LU R4, [R1+0xfc] ;  /* 0x0000fc0001047983 */ /* 0x000f680000300800 */
[----:B------:R-:W5:Y:S04]  /*be50*/  LDL.LU R48, [R1+0xc0] ;  /* 0x0000c00001307983 */ /* 0x000f680000300800 */
[----:B------:R-:W5:Y:S01]  /*be60*/  LDL.LU R15, [R1+0x64] ;  /* 0x00006400010f7983 */ /* 0x000f620000300800 */
[C---:B---3--:R-:W-:Y:S01]  /*be70*/  IMAD.SHL.U32 R2, R14.reuse, 0x4, RZ ;  /* 0x000000040e027824 */ /* 0x048fe200078e00ff */
[----:B------:R-:W-:-:S02]  /*be80*/  SHF.L.U64.HI R43, R14, 0x2, R43 ;  /* 0x000000020e2b7819 */ /* 0x000fc4000001022b */
[----:B------:R-:W3:Y:S02]  /*be90*/  LDL.LU R14, [R1+0x3c] ;  /* 0x00003c00010e7983 */ /* 0x000ee40000300800 */
[----:B------:R-:W-:-:S04]  /*bea0*/  IADD3 R38, P3, R2, UR16, RZ ;  /* 0x0000001002267c10 */ /* 0x000fc8000ff7e0ff */
[----:B------:R-:W-:Y:S02]  /*beb0*/  IADD3.X R39, R43, UR17, RZ, P3, !PT ;  /* 0x000000112b277c10 */ /* 0x000fe40009ffe4ff */
[----:B------:R-:W-:Y:S01]  /*bec0*/  LOP3.LUT P3, RZ, R8, 0x8, RZ, 0xc0, !PT ;  /* 0x0000000808ff7812 */ /* 0x000fe2000786c0ff */
[----:B------:R-:W-:-:S12]  /*bed0*/  IMAD.WIDE R34, R13, 0x4, R38 ;  /* 0x000000040d227825 */ /* 0x000fd800078e0226 */
[----:B------:R0:W3:Y:S02]  /*bee0*/  @P3 LDG.E.EL R7, desc[UR6][R28.64] ;  /* 0x000000061c073981 */ /* 0x0000e4000c2e1900 */
[----:B0-----:R-:W-:-:S04]  /*bef0*/  IADD3 R28, P3, R40, UR14, RZ ;  /* 0x0000000e281c7c10 */ /* 0x001fc8000ff7e0ff */
[----:B------:R-:W-:Y:S02]  /*bf00*/  IADD3.X R29, R26, UR15, RZ, P3, !PT ;  /* 0x0000000f1a1d7c10 */ /* 0x000fe40009ffe4ff */
[----:B------:R-:W-:-:S04]  /*bf10*/  IADD3 R38, P3, R40, UR18, RZ ;  /* 0x0000001228267c10 */ /* 0x000fc8000ff7e0ff */
[----:B------:R-:W-:Y:S02]  /*bf20*/  IADD3.X R39, R26, UR19, RZ, P3, !PT ;  /* 0x000000131a277c10 */ /* 0x000fe40009ffe4ff */
[----:B------:R-:W-:Y:S01]  /*bf30*/  IADD3 R40, P3, R40, UR20, RZ ;  /* 0x0000001428287c10 */ /* 0x000fe2000ff7e0ff */
[----:B------:R-:W-:-:S03]  /*bf40*/  IMAD.WIDE R34, R41, 0x4, R34 ;  /* 0x0000000429227825 */ /* 0x000fc600078e0222 */
[----:B------:R-:W-:Y:S01]  /*bf50*/  IADD3.X R41, R26, UR21, RZ, P3, !PT ;  /* 0x000000151a297c10 */ /* 0x000fe20009ffe4ff */
[----:B------:R-:W-:-:S04]  /*bf60*/  IMAD.SHL.U32 R26, R9, 0x1000, RZ ;  /* 0x00001000091a7824 */ /* 0x000fc800078e00ff */
[----:B------:R-:W-:-:S04]  /*bf70*/  IMAD.WIDE R30, R26, 0x4, R30 ;  /* 0x000000041a1e7825 */ /* 0x000fc800078e021e */
[----:B------:R-:W-:Y:S01]  /*bf80*/  IMAD.WIDE R32, R26, 0x4, R32 ;  /* 0x000000041a207825 */ /* 0x000fe200078e0220 */
[----:B------:R0:W3:Y:S03]  /*bf90*/  @P4 LDG.E.EL R5, desc[UR6][R30.64] ;  /* 0x000000061e054981 */ /* 0x0000e6000c2e1900 */
[----:B------:R-:W-:Y:S01]  /*bfa0*/  IMAD.MOV.U32 R13, RZ, RZ, RZ ;  /* 0x000000ffff0d7224 */ /* 0x000fe200078e00ff */
[----:B------:R1:W3:Y:S05]  /*bfb0*/  @P5 LDG.E.EL R11, desc[UR6][R32.64] ;  /* 0x00000006200b5981 */ /* 0x0002ea000c2e1900 */
[----:B------:R2:W3:Y:S01]  /*bfc0*/  @P0 LDG.E.EL R13, desc[UR6][R34.64] ;  /* 0x00000006220d0981 */ /* 0x0004e2000c2e1900 */
[----:B0-----:R-:W-:-:S04]  /*bfd0*/  IADD3 R30, P3, R2, UR14, RZ ;  /* 0x0000000e021e7c10 */ /* 0x001fc8000ff7e0ff */
[----:B------:R-:W-:Y:S02]  /*bfe0*/  IADD3.X R31, R43, UR15, RZ, P3, !PT ;  /* 0x0000000f2b1f7c10 */ /* 0x000fe40009ffe4ff */
[----:B-1----:R-:W-:-:S04]  /*bff0*/  IADD3 R32, P3, R2, UR18, RZ ;  /* 0x0000001202207c10 */ /* 0x002fc8000ff7e0ff */
[----:B------:R-:W-:Y:S02]  /*c000*/  IADD3.X R33, R43, UR19, RZ, P3, !PT ;  /* 0x000000132b217c10 */ /* 0x000fe40009ffe4ff */
[----:B--2---:R-:W-:Y:S02]  /*c010*/  IADD3 R34, P3, R2, UR20, RZ ;  /* 0x0000001402227c10 */ /* 0x004fe4000ff7e0ff */
[----:B------:R-:W2:Y:S02]  /*c020*/  LDL.LU R2, [R1+0x524] ;  /* 0x0005240001027983 */ /* 0x000ea40000300800 */
[----:B------:R-:W-:Y:S02]  /*c030*/  IADD3.X R35, R43, UR21, RZ, P3, !PT ;  /* 0x000000152b237c10 */ /* 0x000fe40009ffe4ff */
[----:B------:R-:W-:Y:S02]  /*c040*/  SEL R23, R23, RZ, P1 ;  /* 0x000000ff17177207 */ /* 0x000fe40000800000 */
[----:B----4-:R-:W-:-:S02]  /*c050*/  SEL R43, R50, RZ, P1 ;  /* 0x000000ff322b7207 */ /* 0x010fc40000800000 */
[----:B-----5:R-:W-:-:S03]  /*c060*/  SEL R12, R12, RZ, P1 ;  /* 0x000000ff0c0c7207 */ /* 0x020fc60000800000 */
[----:B------:R0:W-:Y:S01]  /*c070*/  STL [R1+0x48], R43 ;  /* 0x0000482b01007387 */ /* 0x0001e20000100800 */
[----:B------:R-:W-:-:S03]  /*c080*/  SEL R0, R0, RZ, P1 ;  /* 0x000000ff00007207 */ /* 0x000fc60000800000 */
[----:B0-----:R-:W4:Y:S04]  /*c090*/  LDL.LU R43, [R1+0x260] ;  /* 0x00026000012b7983 */ /* 0x001f280000300800 */
[----:B------:R0:W-:Y:S01]  /*c0a0*/  STL [R1+0x5c], R12 ;  /* 0x00005c0c01007387 */ /* 0x0001e20000100800 */
[----:B------:R-:W-:-:S03]  /*c0b0*/  SEL R6, R6, RZ, P1 ;  /* 0x000000ff06067207 */ /* 0x000fc60000800000 */
[----:B------:R1:W-:Y:S01]  /*c0c0*/  STL [R1+0x78], R0 ;  /* 0x0000780001007387 */ /* 0x0003e20000100800 */
[----:B------:R-:W-:Y:S02]  /*c0d0*/  SEL R4, R4, RZ, P1 ;  /* 0x000000ff04047207 */ /* 0x000fe40000800000 */
[----:B0-----:R-:W-:Y:S02]  /*c0e0*/  SEL R12, R53, RZ, P1 ;  /* 0x000000ff350c7207 */ /* 0x001fe40000800000 */
[----:B-1----:R-:W-:-:S03]  /*c0f0*/  SEL R0, R10, RZ, P1 ;  /* 0x000000ff0a007207 */ /* 0x002fc60000800000 */
[----:B------:R0:W-:Y:S04]  /*c100*/  STL [R1+0x84], R12 ;  /* 0x0000840c01007387 */ /* 0x0001e80000100800 */
[----:B------:R1:W-:Y:S04]  /*c110*/  STL [R1+0xcc], R0 ;  /* 0x0000cc0001007387 */ /* 0x0003e80000100800 */
[----:B------:R5:W-:Y:S04]  /*c120*/  STL [R1+0xe4], R6 ;  /* 0x0000e40601007387 */ /* 0x000be80000100800 */
[----:B0-----:R-:W4:Y:S01]  /*c130*/  LDL.LU R12, [R1+0x138] ;  /* 0x00013800010c7983 */ /* 0x001f220000300800 */
[----:B-1----:R-:W-:-:S03]  /*c140*/  SEL R0, R48, RZ, P1 ;  /* 0x000000ff30007207 */ /* 0x002fc60000800000 */
[----:B------:R-:W-:Y:S04]  /*c150*/  STL [R1+0x104], R4 ;  /* 0x0001040401007387 */ /* 0x000fe80000100800 */
[----:B------:R-:W4:Y:S04]  /*c160*/  LDL.LU R53, [R1+0x134] ;  /* 0x0001340001357983 */ /* 0x000f280000300800 */
[----:B------:R0:W-:Y:S04]  /*c170*/  STL [R1+0x10c], R0 ;  /* 0x00010c0001007387 */ /* 0x0001e80000100800 */
[----:B------:R-:W4:Y:S04]  /*c180*/  LDL.LU R10, [R1+0x124] ;  /* 0x00012400010a7983 */ /* 0x000f280000300800 */
[----:B-----5:R-:W5:Y:S01]  /*c190*/  LDL.LU R6, [R1+0xec] ;  /* 0x0000ec0001067983 */ /* 0x020f620000300800 */
[----:B0-----:R-:W-:-:S03]  /*c1a0*/  SEL R0, R15, RZ, P1 ;  /* 0x000000ff0f007207 */ /* 0x001fc60000800000 */
[----:B------:R-:W5:Y:S04]  /*c1b0*/  LDL.LU R50, [R1+0x38] ;  /* 0x0000380001327983 */ /* 0x000f680000300800 */
[----:B------:R0:W-:Y:S02]  /*c1c0*/  STL [R1+0x11c], R0 ;  /* 0x00011c0001007387 */ /* 0x0001e40000100800 */
[----:B0-----:R-:W-:Y:S02]  /*c1d0*/  SEL R0, R61, RZ, P1 ;  /* 0x000000ff3d007207 */ /* 0x001fe40000800000 */
[----:B---3--:R-:W-:-:S05]  /*c1e0*/  SEL R4, R14, RZ, P1 ;  /* 0x000000ff0e047207 */ /* 0x008fca0000800000 */
[----:B------:R-:W-:Y:S04]  /*c1f0*/  STL [R1+0x130], R4 ;  /* 0x0001300401007387 */ /* 0x000fe80000100800 */
[----:B------:R-:W3:Y:S01]  /*c200*/  LDL.LU R61, [R1+0x3ec] ;  /* 0x0003ec00013d7983 */ /* 0x000ee20000300800 */
[----:B------:R-:W-:Y:S02]  /*c210*/  SEL R3, R3, RZ, P1 ;  /* 0x000000ff03037207 */ /* 0x000fe40000800000 */
[----:B--2---:R-:W-:-:S05]  /*c220*/  SEL R2, R2, RZ, P1 ;  /* 0x000000ff02027207 */ /* 0x004fca0000800000 */
[----:B------:R0:W-:Y:S04]  /*c230*/  STL [R1+0x14c], R2 ;  /* 0x00014c0201007387 */ /* 0x0001e80000100800 */
[----:B------:R1:W-:Y:S01]  /*c240*/  STL [R1+0x15c], R0 ;  /* 0x00015c0001007387 */ /* 0x0003e20000100800 */
[----:B0-----:R-:W-:-:S03]  /*c250*/  SEL R2, R56, RZ, P1 ;  /* 0x000000ff38027207 */ /* 0x001fc60000800000 */
[----:B------:R-:W2:Y:S04]  /*c260*/  LDL.LU R56, [R1+0x338] ;  /* 0x0003380001387983 */ /* 0x000ea80000300800 */
[----:B-1----:R-:W2:Y:S04]  /*c270*/  LDL.LU R0, [R1+0x3f4] ;  /* 0x0003f40001007983 */ /* 0x002ea80000300800 */
[----:B------:R0:W-:Y:S04]  /*c280*/  STL [R1+0x158], R2 ;  /* 0x0001580201007387 */ /* 0x0001e80000100800 */
[----:B------:R-:W2:Y:S04]  /*c290*/  LDL.LU R4, [R1+0x3bc] ;  /* 0x0003bc0001047983 */ /* 0x000ea80000300800 */
[----:B0-----:R-:W2:Y:S04]  /*c2a0*/  LDL.LU R2, [R1+0x368] ;  /* 0x0003680001027983 */ /* 0x001ea80000300800 */
[----:B------:R-:W2:Y:S04]  /*c2b0*/  LDL.LU R48, [R1+0x340] ;  /* 0x0003400001307983 */ /* 0x000ea80000300800 */
[----:B------:R-:W2:Y:S04]  /*c2c0*/  LDL.LU R15, [R1+0x250] ;  /* 0x00025000010f7983 */ /* 0x000ea80000300800 */
[----:B------:R-:W2:Y:S04]  /*c2d0*/  LDL.LU R14, [R1+0x224] ;  /* 0x00022400010e7983 */ /* 0x000ea80000300800 */
[----:B------:R0:W-:Y:S04]  /*c2e0*/  STL [R1+0x154], R23 ;  /* 0x0001541701007387 */ /* 0x0001e80000100800 */
[----:B0-----:R-:W2:Y:S04]  /*c2f0*/  LDL.LU R23, [R1+0x35c] ;  /* 0x00035c0001177983 */ /* 0x001ea80000300800 */
[----:B------:R0:W-:Y:S04]  /*c300*/  STL [R1+0x148], R3 ;  /* 0x0001480301007387 */ /* 0x0001e80000100800 */
[----:B0-----:R-:W2:Y:S01]  /*c310*/  LDL.LU R3, [R1+0x3b0] ;  /* 0x0003b00001037983 */ /* 0x001ea20000300800 */
[----:B------:R-:W-:-:S02]  /*c320*/  LOP3.LUT P3, RZ, R8, 0x8, RZ, 0xc0, !PT ;  /* 0x0000000808ff7812 */ /* 0x000fc4000786c0ff */
[----:B------:R-:W-:Y:S02]  /*c330*/  SEL R51, R51, RZ, P1 ;  /* 0x000000ff33337207 */ /* 0x000fe40000800000 */
[----:B------:R-:W-:Y:S02]  /*c340*/  LOP3.LUT P1, RZ, R8, 0x200, RZ, 0xc0, !PT ;  /* 0x0000020008ff7812 */ /* 0x000fe4000782c0ff */
[----:B----4-:R-:W-:Y:S02]  /*c350*/  SEL R12, R12, RZ, P3 ;  /* 0x000000ff0c0c7207 */ /* 0x010fe40001800000 */
[----:B------:R-:W-:Y:S02]  /*c360*/  SEL R53, R53, RZ, P3 ;  /* 0x000000ff35357207 */ /* 0x000fe40001800000 */
[----:B------:R-:W-:Y:S02]  /*c370*/  SEL R10, R10, RZ, P3 ;  /* 0x000000ff0a0a7207 */ /* 0x000fe40001800000 */
[----:B-----5:R-:W-:-:S02]  /*c380*/  SEL R6, R6, RZ, P3 ;  /* 0x000000ff06067207 */ /* 0x020fc40001800000 */
[----:B---3--:R-:W-:-:S05]  /*c390*/  SEL R61, R61, RZ, P3 ;  /* 0x000000ff3d3d7207 */ /* 0x008fca0001800000 */
[----:B------:R0:W-:Y:S04]  /*c3a0*/  STL [R1+0x4e0], R61 ;  /* 0x0004e03d01007387 */ /* 0x0001e80000100800 */
[----:B0-----:R-:W3:Y:S01]  /*c3b0*/  LDL.LU R61, [R1+0x50] ;  /* 0x00005000013d7983 */ /* 0x001ee20000300800 */
[----:B--2---:R-:W-:Y:S02]  /*c3c0*/  SEL R8, R23, RZ, P3 ;  /* 0x000000ff17087207 */ /* 0x004fe40001800000 */
[----:B------:R-:W-:Y:S02]  /*c3d0*/  SEL R23, R43, RZ, P3 ;  /* 0x000000ff2b177207 */ /* 0x000fe40001800000 */
[----:B------:R-:W-:-:S05]  /*c3e0*/  SEL R3, R3, RZ, P3 ;  /* 0x000000ff03037207 */ /* 0x000fca0001800000 */
[----:B------:R0:W-:Y:S04]  /*c3f0*/  STL [R1+0x3c], R3 ;  /* 0x00003c0301007387 */ /* 0x0001e80000100800 */
[----:B------:R1:W-:Y:S01]  /*c400*/  STL [R1+0x54], R8 ;  /* 0x0000540801007387 */ /* 0x0003e20000100800 */
[----:B0-----:R-:W-:-:S03]  /*c410*/  SEL R3, R56, RZ, P3 ;  /* 0x000000ff38037207 */ /* 0x001fc60001800000 */
[----:B-1----:R-:W2:Y:S04]  /*c420*/  LDL.LU R8, [R1+0x1dc] ;  /* 0x0001dc0001087983 */ /* 0x002ea80000300800 */
[----:B------:R0:W-:Y:S04]  /*c430*/  STL [R1+0x64], R3 ;  /* 0x0000640301007387 */ /* 0x0001e80000100800 */
[----:B0-----:R-:W4:Y:S04]  /*c440*/  LDL.LU R3, [R1+0x1d4] ;  /* 0x0001d40001037983 */ /* 0x001f280000300800 */
[----:B------:R0:W-:Y:S04]  /*c450*/  STL [R1+0x68], R23 ;  /* 0x0000681701007387 */ /* 0x0001e80000100800 */
[----:B0-----:R-:W5:Y:S04]  /*c460*/  LDL.LU R23, [R1+0xc4] ;  /* 0x0000c40001177983 */ /* 0x001f680000300800 */
[----:B------:R-:W2:Y:S04]  /*c470*/  LDL.LU R56, [R1+0x60] ;  /* 0x0000600001387983 */ /* 0x000ea80000300800 */
[----:B------:R-:W2:Y:S04]  /*c480*/  LDL.LU R43, [R1+0x28] ;  /* 0x00002800012b7983 */ /* 0x000ea80000300800 */
[----:B------:R0:W-:Y:S04]  /*c490*/  STL [R1+0xc0], R12 ;  /* 0x0000c00c01007387 */ /* 0x0001e80000100800 */
[----:B0-----:R-:W2:Y:S04]  /*c4a0*/  LDL.LU R12, [R1+0x520] ;  /* 0x00052000010c7983 */ /* 0x001ea80000300800 */
[----:B------:R0:W-:Y:S04]  /*c4b0*/  STL [R1+0xd4], R53 ;  /* 0x0000d43501007387 */ /* 0x0001e80000100800 */
[----:B0-----:R-:W2:Y:S04]  /*c4c0*/  LDL.LU R53, [R1+0x51c] ;  /* 0x00051c0001357983 */ /* 0x001ea80000300800 */
[----:B------:R0:W-:Y:S04]  /*c4d0*/  STL [R1+0xfc], R10 ;  /* 0x0000fc0a01007387 */ /* 0x0001e80000100800 */
[----:B0-----:R-:W2:Y:S04]  /*c4e0*/  LDL.LU R10, [R1+0x518] ;  /* 0x00051800010a7983 */ /* 0x001ea80000300800 */
[----:B------:R0:W-:Y:S04]  /*c4f0*/  STL [R1+0x100], R6 ;  /* 0x0001000601007387 */ /* 0x0001e80000100800 */
[----:B0-----:R-:W2:Y:S01]  /*c500*/  LDL.LU R6, [R1+0x514] ;  /* 0x0005140001067983 */ /* 0x001ea20000300800 */
[----:B------:R-:W-:-:S02]  /*c510*/  SEL R50, R50, RZ, P3 ;  /* 0x000000ff32327207 */ /* 0x000fc40001800000 */
[----:B---3--:R-:W-:-:S05]  /*c520*/  SEL R61, R61, RZ, P3 ;  /* 0x000000ff3d3d7207 */ /* 0x008fca0001800000 */
[----:B------:R2:W-:Y:S02]  /*c530*/  STL [R1+0x110], R61 ;  /* 0x0001103d01007387 */ /* 0x0005e40000100800 */
[----:B--2---:R-:W-:Y:S02]  /*c540*/  SEL R61, R6, RZ, P3 ;  /* 0x000000ff063d7207 */ /* 0x004fe40001800000 */
[----:B------:R-:W2:Y:S04]  /*c550*/  LDL.LU R6, [R1+0x510] ;  /* 0x0005100001067983 */ /* 0x000ea80000300800 */
[----:B------:R0:W-:Y:S04]  /*c560*/  STL [R1+0x128], R50 ;  /* 0x0001283201007387 */ /* 0x0001e80000100800 */
[----:B------:R-:W-:Y:S01]  /*c570*/  STL [R1+0x138], R61 ;  /* 0x0001383d01007387 */ /* 0x000fe20000100800 */
[----:B0-----:R-:W-:-:S02]  /*c580*/  SEL R50, R60, RZ, P3 ;  /* 0x000000ff3c327207 */ /* 0x001fc40001800000 */
[----:B------:R-:W-:Y:S02]  /*c590*/  SEL R60, R54, RZ, P3 ;  /* 0x000000ff363c7207 */ /* 0x000fe40001800000 */
[----:B------:R-:W-:Y:S01]  /*c5a0*/  SEL R54, R36, RZ, P3 ;  /* 0x000000ff24367207 */ /* 0x000fe20001800000 */
[----:B------:R0:W-:Y:S01]  /*c5b0*/  STL [R1+0x134], R50 ;  /* 0x0001343201007387 */ /* 0x0001e20000100800 */
[----:B------:R-:W-:Y:S02]  /*c5c0*/  SEL R36, R0, RZ, P0 ;  /* 0x000000ff00247207 */ /* 0x000fe40000000000 */
[----:B------:R-:W-:Y:S01]  /*c5d0*/  SEL R0, R2, RZ, P0 ;  /* 0x000000ff02007207 */ /* 0x000fe20000000000 */
[----:B------:R-:W-:Y:S01]  /*c5e0*/  STL [R1+0x124], R60 ;  /* 0x0001243c01007387 */ /* 0x000fe20000100800 */
[----:B0-----:R-:W-:Y:S02]  /*c5f0*/  SEL R50, R7, RZ, P3 ;  /* 0x000000ff07327207 */ /* 0x001fe40001800000 */
[----:B------:R-:W-:Y:S01]  /*c600*/  SEL R7, R4, RZ, P0 ;  /* 0x000000ff04077207 */ /* 0x000fe20000000000 */
[----:B------:R-:W-:Y:S01]  /*c610*/  STL [R1+0x120], R54 ;  /* 0x0001203601007387 */ /* 0x000fe20000100800 */
[----:B------:R-:W-:-:S03]  /*c620*/  SEL R4, R48, RZ, P0 ;  /* 0x000000ff30047207 */ /* 0x000fc60000000000 */
[----:B------:R0:W-:Y:S01]  /*c630*/  STL [R1+0x114], R50 ;  /* 0x0001143201007387 */ /* 0x0001e20000100800 */
[----:B------:R-:W-:-:S03]  /*c640*/  SEL R2, R15, RZ, P0 ;  /* 0x000000ff0f027207 */ /* 0x000fc60000000000 */
[----:B------:R-:W-:Y:S04]  /*c650*/  STL [R1+0xc], R36 ;  /* 0x00000c2401007387 */ /* 0x000fe80000100800 */
[----:B------:R-:W-:Y:S04]  /*c660*/  STL [R1+0x18], R7 ;  /* 0x0000180701007387 */ /* 0x000fe80000100800 */
[----:B------:R1:W-:Y:S04]  /*c670*/  STL [R1+0x50], R0 ;  /* 0x0000500001007387 */ /* 0x0003e80000100800 */
[----:B------:R3:W-:Y:S04]  /*c680*/  STL [R1+0x58], R4 ;  /* 0x0000580401007387 */ /* 0x0007e80000100800 */
[----:B0-----:R-:W2:Y:S01]  /*c690*/  LDL.LU R50, [R1+0x3cc] ;  /* 0x0003cc0001327983 */ /* 0x001ea20000300800 */
[----:B-1----:R-:W-:-:S03]  /*c6a0*/  SEL R0, R14, RZ, P0 ;  /* 0x000000ff0e007207 */ /* 0x002fc60000000000 */
[----:B------:R0:W-:Y:S04]  /*c6b0*/  STL [R1+0x38], R2 ;  /* 0x0000380201007387 */ /* 0x0001e80000100800 */
[----:B------:R-:W2:Y:S04]  /*c6c0*/  LDL.LU R60, [R1+0x390] ;  /* 0x00039000013c7983 */ /* 0x000ea80000300800 */
[----:B------:R1:W-:Y:S04]  /*c6d0*/  STL [R1+0xc8], R0 ;  /* 0x0000c80001007387 */ /* 0x0003e80000100800 */
[----:B---3--:R-:W3:Y:S04]  /*c6e0*/  LDL.LU R4, [R1+0x328] ;  /* 0x0003280001047983 */ /* 0x008ee80000300800 */
[----:B0-----:R-:W2:Y:S04]  /*c6f0*/  LDL.LU R2, [R1+0x27c] ;  /* 0x00027c0001027983 */ /* 0x001ea80000300800 */
[----:B------:R-:W2:Y:S04]  /*c700*/  LDL.LU R48, [R1+0x244] ;  /* 0x0002440001307983 */ /* 0x000ea80000300800 */
[----:B------:R-:W2:Y:S04]  /*c710*/  LDL.LU R61, [R1+0x1e0] ;  /* 0x0001e000013d7983 */ /* 0x000ea80000300800 */
[----:B------:R-:W2:Y:S04]  /*c720*/  LDL.LU R15, [R1+0x164] ;  /* 0x00016400010f7983 */ /* 0x000ea80000300800 */
[----:B------:R-:W2:Y:S01]  /*c730*/  LDL.LU R14, [R1+0x150] ;  /* 0x00015000010e7983 */ /* 0x000ea20000300800 */
[----:B------:R-:W-:-:S02]  /*c740*/  SEL R8, R8, RZ, P0 ;  /* 0x000000ff08087207 */ /* 0x000fc40000000000 */
[----:B----4-:R-:W-:Y:S01]  /*c750*/  SEL R3, R3, RZ, P0 ;  /* 0x000000ff03037207 */ /* 0x010fe20000000000 */
[----:B-1----:R-:W4:Y:S01]  /*c760*/  LDL.LU R0, [R1+0xe8] ;  /* 0x0000e80001007983 */ /* 0x002f220000300800 */
[----:B-----5:R-:W-:-:S03]  /*c770*/  SEL R7, R23, RZ, P0 ;  /* 0x000000ff17077207 */ /* 0x020fc60000000000 */
[----:B------:R0:W-:Y:S04]  /*c780*/  STL [R1+0xd8], R8 ;  /* 0x0000d80801007387 */ /* 0x0001e80000100800 */
[----:B------:R1:W-:Y:S01]  /*c790*/  STL [R1+0xf4], R3 ;  /* 0x0000f40301007387 */ /* 0x0003e20000100800 */
[----:B0-----:R-:W-:-:S03]  /*c7a0*/  SEL R8, R56, RZ, P0 ;  /* 0x000000ff38087207 */ /* 0x001fc60000000000 */
[----:B------:R0:W-:Y:S01]  /*c7b0*/  STL [R1+0xf0], R7 ;  /* 0x0000f00701007387 */ /* 0x0001e20000100800 */
[----:B-1----:R-:W-:Y:S02]  /*c7c0*/  SEL R3, R43, RZ, P0 ;  /* 0x000000ff2b037207 */ /* 0x002fe40000000000 */
[----:B------:R-:W-:Y:S01]  /*c7d0*/  SEL R23, R52, RZ, P0 ;  /* 0x000000ff34177207 */ /* 0x000fe20000000000 */
[----:B0-----:R-:W5:Y:S04]  /*c7e0*/  LDL.LU R7, [R1+0x354] ;  /* 0x0003540001077983 */ /* 0x001f680000300800 */
[----:B------:R0:W-:Y:S04]  /*c7f0*/  STL [R1+0x108], R8 ;  /* 0x0001080801007387 */ /* 0x0001e80000100800 */
[----:B------:R-:W4:Y:S04]  /*c800*/  LDL.LU R36, [R1+0x32c] ;  /* 0x00032c0001247983 */ /* 0x000f280000300800 */
[----:B------:R1:W-:Y:S01]  /*c810*/  STL [R1+0xec], R3 ;  /* 0x0000ec0301007387 */ /* 0x0003e20000100800 */
[----:B------:R-:W-:-:S03]  /*c820*/  SEL R59, R59, RZ, P0 ;  /* 0x000000ff3b3b7207 */ /* 0x000fc60000000000 */
[----:B------:R-:W4:Y:S04]  /*c830*/  LDL.LU R54, [R1+0x274] ;  /* 0x0002740001367983 */ /* 0x000f280000300800 */
[----:B------:R-:W4:Y:S01]  /*c840*/  LDL.LU R43, [R1+0x238] ;  /* 0x00023800012b7983 */ /* 0x000f220000300800 */
[----:B------:R-:W-:-:S03]  /*c850*/  SEL R22, R22, RZ, P0 ;  /* 0x000000ff16167207 */ /* 0x000fc60000000000 */
[----:B------:R-:W5:Y:S04]  /*c860*/  LDL.LU R52, [R1+0x50c] ;  /* 0x00050c0001347983 */ /* 0x000f680000300800 */
[----:B0-----:R-:W5:Y:S01]  /*c870*/  LDL.LU R8, [R1+0x1e8] ;  /* 0x0001e80001087983 */ /* 0x001f620000300800 */
[----:B------:R-:W-:-:S03]  /*c880*/  SEL R42, R42, RZ, P0 ;  /* 0x000000ff2a2a7207 */ /* 0x000fc60000000000 */
[----:B-1----:R-:W5:Y:S04]  /*c890*/  LDL.LU R3, [R1+0x1d0] ;  /* 0x0001d00001037983 */ /* 0x002f680000300800 */
[----:B------:R0:W-:Y:S01]  /*c8a0*/  STL [R1+0xe0], R23 ;  /* 0x0000e01701007387 */ /* 0x0001e20000100800 */
[----:B------:R-:W-:-:S03]  /*c8b0*/  SEL R13, R13, RZ, P0 ;  /* 0x000000ff0d0d7207 */ /* 0x000fc60000000000 */
[----:B0-----:R-:W5:Y:S04]  /*c8c0*/  LDL.LU R23, [R1+0x12c] ;  /* 0x00012c0001177983 */ /* 0x001f680000300800 */
[----:B------:R-:W5:Y:S04]  /*c8d0*/  LDL.LU R56, [R1+0x80] ;  /* 0x0000800001387983 */ /* 0x000f680000300800 */
[----:B------:R0:W-:Y:S04]  /*c8e0*/  STL [R1+0xdc], R59 ;  /* 0x0000dc3b01007387 */ /* 0x0001e80000100800 */
[----:B0-----:R-:W5:Y:S04]  /*c8f0*/  LDL.LU R59, [R1+0x348] ;  /* 0x00034800013b7983 */ /* 0x001f680000300800 */
[----:B------:R0:W-:Y:S04]  /*c900*/  STL [R1+0xd0], R22 ;  /* 0x0000d01601007387 */ /* 0x0001e80000100800 */
[----:B0-----:R-:W5:Y:S04]  /*c910*/  LDL.LU R22, [R1+0x398] ;  /* 0x0003980001167983 */ /* 0x001f680000300800 */
[----:B------:R0:W-:Y:S04]  /*c920*/  STL [R1+0xc4], R42 ;  /* 0x0000c42a01007387 */ /* 0x0001e80000100800 */
[----:B0-----:R-:W5:Y:S04]  /*c930*/  LDL.LU R42, [R1+0x3dc] ;  /* 0x0003dc00012a7983 */ /* 0x001f680000300800 */
[----:B------:R0:W-:Y:S04]  /*c940*/  STL [R1+0x8], R13 ;  /* 0x0000080d01007387 */ /* 0x0001e80000100800 */
[----:B0-----:R-:W5:Y:S01]  /*c950*/  LDL.LU R13, [R1+0x4c] ;  /* 0x00004c00010d7983 */ /* 0x001f620000300800 */
[----:B---3--:R-:W-:-:S02]  /*c960*/  SEL R4, R4, RZ, P4 ;  /* 0x000000ff04047207 */ /* 0x008fc40002000000 */
[----:B--2---:R-:W-:-:S03]  /*c970*/  SEL R2, R2, RZ, P4 ;  /* 0x000000ff02027207 */ /* 0x004fc60002000000 */
[----:B------:R0:W-:Y:S01]  /*c980*/  STL [R1+0x60], R4 ;  /* 0x0000600401007387 */ /* 0x0001e20000100800 */
[----:B------:R-:W-:-:S03]  /*c990*/  SEL R48, R48, RZ, P4 ;  /* 0x000000ff30307207 */ /* 0x000fc60002000000 */
[----:B0-----:R-:W2:Y:S01]  /*c9a0*/  LDL.LU R4, [R1+0x508] ;  /* 0x0005080001047983 */ /* 0x001ea20000300800 */
[----:B------:R-:W-:-:S03]  /*c9b0*/  SEL R15, R15, RZ, P4 ;  /* 0x000000ff0f0f7207 */ /* 0x000fc60002000000 */
[----:B------:R0:W-:Y:S01]  /*c9c0*/  STL [R1+0x7c], R2 ;  /* 0x00007c0201007387 */ /* 0x0001e20000100800 */
[----:B------:R-:W-:-:S03]  /*c9d0*/  SEL R14, R14, RZ, P4 ;  /* 0x000000ff0e0e7207 */ /* 0x000fc60002000000 */
[----:B0-----:R-:W3:Y:S04]  /*c9e0*/  LDL.LU R2, [R1+0x504] ;  /* 0x0005040001027983 */ /* 0x001ee80000300800 */
[----:B------:R0:W-:Y:S04]  /*c9f0*/  STL [R1+0x74], R48 ;  /* 0x0000743001007387 */ /* 0x0001e80000100800 */
[----:B0-----:R-:W2:Y:S04]  /*ca00*/  LDL.LU R48, [R1+0x500] ;  /* 0x0005000001307983 */ /* 0x001ea80000300800 */
[----:B------:R0:W-:Y:S04]  /*ca10*/  STL [R1+0x6c], R15 ;  /* 0x00006c0f01007387 */ /* 0x0001e80000100800 */
[----:B0-----:R-:W2:Y:S04]  /*ca20*/  LDL.LU R15, [R1+0x4fc] ;  /* 0x0004fc00010f7983 */ /* 0x001ea80000300800 */
[----:B------:R0:W-:Y:S04]  /*ca30*/  STL [R1+0xb8], R14 ;  /* 0x0000b80e01007387 */ /* 0x0001e80000100800 */
[----:B0-----:R-:W2:Y:S01]  /*ca40*/  LDL.LU R14, [R1+0x4f8] ;  /* 0x0004f800010e7983 */ /* 0x001ea20000300800 */
[----:B----4-:R-:W-:-:S05]  /*ca50*/  SEL R0, R0, RZ, P4 ;  /* 0x000000ff00007207 */ /* 0x010fca0002000000 */
[----:B------:R-:W-:Y:S01]  /*ca60*/  STL [R1+0x94], R0 ;  /* 0x0000940001007387 */ /* 0x000fe20000100800 */
[----:B------:R-:W-:Y:S02]  /*ca70*/  SEL R58, R58, RZ, P4 ;  /* 0x000000ff3a3a7207 */ /* 0x000fe40002000000 */
[----:B-----5:R-:W-:Y:S02]  /*ca80*/  SEL R7, R7, RZ, P5 ;  /* 0x000000ff07077207 */ /* 0x020fe40002800000 */
[----:B------:R-:W-:-:S05]  /*ca90*/  SEL R13, R13, RZ, P4 ;  /* 0x000000ff0d0d7207 */ /* 0x000fca0002000000 */
[----:B------:R0:W-:Y:S02]  /*caa0*/  STL [R1+0x8c], R13 ;  /* 0x00008c0d01007387 */ /* 0x0001e40000100800 */
[----:B0-----:R-:W-:Y:S02]  /*cab0*/  SEL R13, R52, RZ, P4 ;  /* 0x000000ff340d7207 */ /* 0x001fe40002000000 */
[----:B------:R-:W4:Y:S04]  /*cac0*/  LDL.LU R52, [R1+0x4f4] ;  /* 0x0004f40001347983 */ /* 0x000f280000300800 */
[----:B------:R0:W-:Y:S04]  /*cad0*/  STL [R1+0x88], R13 ;  /* 0x0000880d01007387 */ /* 0x0001e80000100800 */
[----:B------:R-:W-:Y:S01]  /*cae0*/  STL [R1+0xbc], R58 ;  /* 0x0000bc3a01007387 */ /* 0x000fe20000100800 */
[----:B0-----:R-:W-:-:S02]  /*caf0*/  SEL R13, R55, RZ, P4 ;  /* 0x000000ff370d7207 */ /* 0x001fc40002000000 */
[----:B------:R-:W-:Y:S02]  /*cb00*/  SEL R55, R27, RZ, P4 ;  /* 0x000000ff1b377207 */ /* 0x000fe40002000000 */
[----:B------:R-:W-:Y:S01]  /*cb10*/  SEL R27, R5, RZ, P4 ;  /* 0x000000ff051b7207 */ /* 0x000fe20002000000 */
[----:B------:R0:W-:Y:S01]  /*cb20*/  STL [R1+0x90], R13 ;  /* 0x0000900d01007387 */ /* 0x0001e20000100800 */
[----:B------:R-:W-:-:S03]  /*cb30*/  SEL R5, R22, RZ, P5 ;  /* 0x000000ff16057207 */ /* 0x000fc60002800000 */
[----:B------:R-:W-:Y:S01]  /*cb40*/  STL [R1+0x4c], R55 ;  /* 0x00004c3701007387 */ /* 0x000fe20000100800 */
[----:B0-----:R-:W-:-:S03]  /*cb50*/  SEL R13, R42, RZ, P5 ;  /* 0x000000ff2a0d7207 */ /* 0x001fc60002800000 */
[----:B------:R-:W-:Y:S04]  /*cb60*/  STL [R1+0x4], R27 ;  /* 0x0000041b01007387 */ /* 0x000fe80000100800 */
[----:B------:R0:W-:Y:S04]  /*cb70*/  STL [R1+0xe8], R13 ;  /* 0x0000e80d01007387 */ /* 0x0001e80000100800 */
[----:B------:R1:W-:Y:S04]  /*cb80*/  STL [R1+0x150], R5 ;  /* 0x0001500501007387 */ /* 0x0003e80000100800 */
[----:B------:R5:W-:Y:S01]  /*cb90*/  STL [R1+0x164], R7 ;  /* 0x0001640701007387 */ /* 0x000be20000100800 */
[----:B0-----:R-:W-:-:S02]  /*cba0*/  SEL R13, R36, RZ, P5 ;  /* 0x000000ff240d7207 */ /* 0x001fc40002800000 */
[----:B-1----:R-:W-:-:S03]  /*cbb0*/  SEL R5, R54, RZ, P5 ;  /* 0x000000ff36057207 */ /* 0x002fc60002800000 */
[----:B------:R-:W-:Y:S01]  /*cbc0*/  STL [R1+0x1d4], R13 ;  /* 0x0001d40d01007387 */ /* 0x000fe20000100800 */
[----:B-----5:R-:W-:-:S03]  /*cbd0*/  SEL R7, R43, RZ, P5 ;  /* 0x000000ff2b077207 */ /* 0x020fc60002800000 */
[----:B------:R-:W3:Y:S04]  /*cbe0*/  LDL.LU.64 R42, [R1+0x168] ;  /* 0x00016800012a7983 */ /* 0x000ee80000300a00 */
[----:B------:R-:W-:Y:S04]  /*cbf0*/  STL [R1+0x1dc], R5 ;  /* 0x0001dc0501007387 */ /* 0x000fe80000100800 */
[----:B------:R0:W-:Y:S01]  /*cc00*/  STL [R1+0x1e0], R7 ;  /* 0x0001e00701007387 */ /* 0x0001e20000100800 */
[----:B------:R-:W-:Y:S01]  /*cc10*/  IMAD.MOV.U32 R58, RZ, RZ, RZ ;  /* 0x000000ffff3a7224 */ /* 0x000fe200078e00ff */
[----:B0-----:R-:W-:Y:S01]  /*cc20*/  SEL R7, R23, RZ, P5 ;  /* 0x000000ff17077207 */ /* 0x001fe20002800000 */
[----:B--2---:R-:W-:-:S04]  /*cc30*/  IMAD.WIDE R22, R14, 0x4, R28 ;  /* 0x000000040e167825 */ /* 0x004fc800078e021c */
[----:B------:R-:W-:-:S05]  /*cc40*/  IMAD.WIDE R22, R26, 0x4, R22 ;  /* 0x000000041a167825 */ /* 0x000fca00078e0216 */
[----:B------:R0:W2:Y:S01]  /*cc50*/  @P2 LDG.E.EL R58, desc[UR6][R22.64] ;  /* 0x00000006163a2981 */ /* 0x0000a2000c2e1900 */
[----:B------:R-:W1:Y:S01]  /*cc60*/  S2R R0, SR_CTAID.X ;  /* 0x0000000000007919 */ /* 0x000e620000002500 */
[----:B------:R-:W-:Y:S02]  /*cc70*/  SEL R5, R8, RZ, P5 ;  /* 0x000000ff08057207 */ /* 0x000fe40002800000 */
[----:B------:R-:W-:-:S03]  /*cc80*/  SEL R3, R3, RZ, P5 ;  /* 0x000000ff03037207 */ /* 0x000fc60002800000 */
[----:B------:R5:W-:Y:S04]  /*cc90*/  STL [R1+0x1e8], R5 ;  /* 0x0001e80501007387 */ /* 0x000be80000100800 */
[----:B------:R-:W-:Y:S01]  /*cca0*/  STL [R1+0x1d0], R3 ;  /* 0x0001d00301007387 */ /* 0x000fe20000100800 */
[----:B-----5:R-:W-:-:S03]  /*ccb0*/  SEL R5, R56, RZ, P5 ;  /* 0x000000ff38057207 */ /* 0x020fc60002800000 */
[----:B------:R5:W-:Y:S01]  /*ccc0*/  STL [R1+0x12c], R7 ;  /* 0x00012c0701007387 */ /* 0x000be20000100800 */
[----:B0-----:R-:W-:-:S04]  /*ccd0*/  IMAD.WIDE R22, R15, 0x4, R38 ;  /* 0x000000040f167825 */ /* 0x001fc800078e0226 */
[----:B------:R-:W-:Y:S01]  /*cce0*/  IMAD.WIDE R22, R26, 0x4, R22 ;  /* 0x000000041a167825 */ /* 0x000fe200078e0216 */
[----:B-----5:R-:W-:Y:S02]  /*ccf0*/  SEL R7, R49, RZ, P5 ;  /* 0x000000ff31077207 */ /* 0x020fe40002800000 */
[----:B-1----:R-:W-:Y:S02]  /*cd00*/  ISETP.GE.AND P0, PT, R0, 0x80, PT ;  /* 0x000000800000780c */ /* 0x002fe40003f06270 */
[----:B----4-:R-:W-:Y:S02]  /*cd10*/  SEL R3, R52, RZ, P5 ;  /* 0x000000ff34037207 */ /* 0x010fe40002800000 */
[----:B------:R-:W4:Y:S04]  /*cd20*/  LDL.LU R52, [R1+0x4f0] ;  /* 0x0004f00001347983 */ /* 0x000f280000300800 */
[----:B------:R0:W-:Y:S02]  /*cd30*/  STL [R1+0x80], R5 ;  /* 0x0000800501007387 */ /* 0x0001e40000100800 */
[----:B0-----:R-:W-:-:S02]  /*cd40*/  SEL R5, R53, RZ, P5 ;  /* 0x000000ff35057207 */ /* 0x001fc40002800000 */
[----:B------:R-:W4:Y:S04]  /*cd50*/  LDL.LU R53, [R1+0x4ec] ;  /* 0x0004ec0001357983 */ /* 0x000f280000300800 */
[----:B------:R0:W-:Y:S04]  /*cd60*/  STL [R1+0x2c], R3 ;  /* 0x00002c0301007387 */ /* 0x0001e80000100800 */
[----:B------:R-:W5:Y:S01]  /*cd70*/  LDL.LU.64 R54, [R1+0x170] ;  /* 0x0001700001367983 */ /* 0x000f620000300a00 */
[----:B0-----:R-:W-:-:S03]  /*cd80*/  SEL R3, R57, RZ, P5 ;  /* 0x000000ff39037207 */ /* 0x001fc60002800000 */
[----:B------:R0:W-:Y:S01]  /*cd90*/  STL [R1], R5 ;  /* 0x0000000501007387 */ /* 0x0001e20000100800 */
[----:B------:R-:W-:-:S03]  /*cda0*/  CS2R R56, SRZ ;  /* 0x0000000000387805 */ /* 0x000fc6000001ff00 */
[----:B------:R1:W-:Y:S01]  /*cdb0*/  STL [R1+0x250], R3 ;  /* 0x0002500301007387 */ /* 0x0003e20000100800 */
[----:B0-----:R-:W-:-:S03]  /*cdc0*/  SEL R5, R37, RZ, P5 ;  /* 0x000000ff25057207 */ /* 0x001fc60002800000 */
[----:B------:R-:W-:Y:S01]  /*cdd0*/  STL [R1+0x244], R7 ;  /* 0x0002440701007387 */ /* 0x000fe20000100800 */
[----:B-1----:R-:W-:-:S03]  /*cde0*/  SEL R3, R11, RZ, P5 ;  /* 0x000000ff0b037207 */ /* 0x002fc60002800000 */
[----:B------:R-:W-:Y:S04]  /*cdf0*/  STL [R1+0x238], R5 ;  /* 0x0002380501007387 */ /* 0x000fe80000100800 */
[----:B------:R-:W4:Y:S04]  /*ce00*/  LDL.LU.64 R28, [R1+0x180] ;  /* 0x00018000011c7983 */ /* 0x000f280000300a00 */
[----:B------:R0:W4:Y:S04]  /*ce10*/  @P6 LDG.E.EL R57, desc[UR6][R22.64] ;  /* 0x0000000616396981 */ /* 0x000128000c2e1900 */
[----:B------:R-:W-:Y:S01]  /*ce20*/  STL [R1+0x224], R3 ;  /* 0x0002240301007387 */ /* 0x000fe20000100800 */
[----:B0-----:R-:W-:-:S03]  /*ce30*/  IMAD.WIDE.U32 R22, R48, 0x4, R40 ;  /* 0x0000000430167825 */ /* 0x001fc600078e0028 */
[----:B--2---:R0:W-:Y:S04]  /*ce40*/  STL [R1+0x490], R58 ;  /* 0x0004903a01007387 */ /* 0x0041e80000100800 */
[----:B------:R-:W2:Y:S04]  /*ce50*/  LDL.LU.64 R38, [R1+0x190] ;  /* 0x0001900001267983 */ /* 0x000ea80000300a00 */
[----:B------:R-:W2:Y:S01]  /*ce60*/  LDL.LU.64 R26, [R1+0x198] ;  /* 0x00019800011a7983 */ /* 0x000ea20000300a00 */
[----:B0-----:R-:W-:-:S04]  /*ce70*/  IMAD.SHL.U32 R58, R0, 0x200, RZ ;  /* 0x00000200003a7824 */ /* 0x001fc800078e00ff */
[----:B------:R-:W-:-:S05]  /*ce80*/  IMAD.WIDE R22, R58, 0x4, R22 ;  /* 0x000000043a167825 */ /* 0x000fca00078e0216 */
[----:B------:R3:W2:Y:S01]  /*ce90*/  @!P0 LDG.E.EL R56, desc[UR6][R22.64] ;  /* 0x0000000616388981 */ /* 0x0006a2000c2e1900 */
[----:B------:R-:W-:Y:S02]  /*cea0*/  IMAD.MOV.U32 R41, RZ, RZ, RZ ;  /* 0x000000ffff297224 */ /* 0x000fe400078e00ff */
[----:B---3--:R-:W-:-:S04]  /*ceb0*/  IMAD.WIDE.U32 R22, R2, 0x4, R42 ;  /* 0x0000000402167825 */ /* 0x008fc800078e002a */
[----:B------:R-:W-:-:S05]  /*cec0*/  IMAD.WIDE R22, R58, 0x4, R22 ;  /* 0x000000043a167825 */ /* 0x000fca00078e0216 */
[----:B------:R5:W3:Y:S02]  /*ced0*/  @!P0 LDG.E.EL R41, desc[UR6][R22.64] ;  /* 0x0000000616298981 */ /* 0x000ae4000c2e1900 */
[----:B-----5:R-:W-:-:S04]  /*cee0*/  IMAD.WIDE R22, R4, 0x4, R54 ;  /* 0x0000000404167825 */ /* 0x020fc800078e0236 */
[----:B------:R-:W-:Y:S02]  /*cef0*/  IMAD.MOV.U32 R55, RZ, RZ, RZ ;  /* 0x000000ffff377224 */ /* 0x000fe400078e00ff */
[----:B------:R-:W-:Y:S01]  /*cf00*/  IMAD.MOV.U32 R54, RZ, RZ, RZ ;  /* 0x000000ffff367224 */ /* 0x000fe200078e00ff */
[----:B--2---:R0:W-:Y:S04]  /*cf10*/  STL [R1+0x494], R56 ;  /* 0x0004943801007387 */ /* 0x0041e80000100800 */
[----:B------:R-:W2:Y:S01]  /*cf20*/  LDL.LU.64 R42, [R1+0x1b0] ;  /* 0x0001b000012a7983 */ /* 0x000ea20000300a00 */
[----:B0-----:R-:W-:-:S04]  /*cf30*/  IMAD.SHL.U32 R56, R9, 0x1000, RZ ;  /* 0x0000100009387824 */ /* 0x001fc800078e00ff */
[----:B------:R-:W-:-:S05]  /*cf40*/  IMAD.WIDE R22, R56, 0x4, R22 ;  /* 0x0000000438167825 */ /* 0x000fca00078e0216 */
[----:B------:R4:W5:Y:S02]  /*cf50*/  @P2 LDG.E.EL R55, desc[UR6][R22.64] ;  /* 0x0000000616372981 */ /* 0x000964000c2e1900 */
[----:B----4-:R-:W-:-:S04]  /*cf60*/  IMAD.WIDE.U32 R22, R6, 0x4, R28 ;  /* 0x0000000406167825 */ /* 0x010fc800078e001c */
[----:B------:R-:W-:Y:S02]  /*cf70*/  IMAD.MOV.U32 R28, RZ, RZ, RZ ;  /* 0x000000ffff1c7224 */ /* 0x000fe400078e00ff */
[----:B------:R-:W-:-:S05]  /*cf80*/  IMAD.WIDE R22, R58, 0x4, R22 ;  /* 0x000000043a167825 */ /* 0x000fca00078e0216 */
[----:B------:R0:W4:Y:S02]  /*cf90*/  @!P0 LDG.E.EL R28, desc[UR6][R22.64] ;  /* 0x00000006161c8981 */ /* 0x000124000c2e1900 */
[----:B0-----:R-:W-:-:S04]  /*cfa0*/  IMAD.WIDE R22, R10, 0x4, R38 ;  /* 0x000000040a167825 */ /* 0x001fc800078e0226 */
[----:B------:R-:W-:-:S05]  /*cfb0*/  IMAD.WIDE R22, R56, 0x4, R22 ;  /* 0x0000000438167825 */ /* 0x000fca00078e0216 */
[----:B------:R0:W2:Y:S02]  /*cfc0*/  @P2 LDG.E.EL R54, desc[UR6][R22.64] ;  /* 0x0000000616362981 */ /* 0x0000a4000c2e1900 */
[----:B0-----:R-:W-:-:S04]  /*cfd0*/  IMAD.WIDE.U32 R22, R12, 0x4, R26 ;  /* 0x000000040c167825 */ /* 0x001fc800078e001a */
[----:B------:R-:W-:Y:S02]  /*cfe0*/  IMAD.MOV.U32 R27, RZ, RZ, RZ ;  /* 0x000000ffff1b7224 */ /* 0x000fe400078e00ff */
[----:B------:R-:W-:-:S05]  /*cff0*/  IMAD.WIDE R22, R58, 0x4, R22 ;  /* 0x000000043a167825 */ /* 0x000fca00078e0216 */
[----:B------:R-:W5:Y:S04]  /*d000*/  @!P0 LDG.E.EL R27, desc[UR6][R22.64] ;  /* 0x00000006161b8981 */ /* 0x000f68000c2e1900 */
[----:B---3--:R0:W-:Y:S04]  /*d010*/  STL [R1+0x48c], R41 ;  /* 0x00048c2901007387 */ /* 0x0081e80000100800 */
[----:B0-----:R-:W3:Y:S04]  /*d020*/  LDL.LU.64 R40, [R1+0x188] ;  /* 0x0001880001287983 */ /* 0x001ee80000300a00 */
[----:B------:R-:W3:Y:S04]  /*d030*/  LDL.LU.64 R36, [R1+0x1c8] ;  /* 0x0001c80001247983 */ /* 0x000ee80000300a00 */
[----:B----4-:R0:W-:Y:S04]  /*d040*/  STL [R1+0x498], R28 ;  /* 0x0004981c01007387 */ /* 0x0101e80000100800 */
[----:B------:R-:W4:Y:S04]  /*d050*/  LDL.LU.64 R38, [R1+0x1a8] ;  /* 0x0001a80001267983 */ /* 0x000f280000300a00 */
[----:B--2---:R-:W-:Y:S04]  /*d060*/  STL [R1+0x49c], R54 ;  /* 0x00049c3601007387 */ /* 0x004fe80000100800 */
[----:B0-----:R-:W2:Y:S04]  /*d070*/  LDL.LU.64 R28, [R1+0x1a0] ;  /* 0x0001a000011c7983 */ /* 0x001ea80000300a00 */
[----:B-----5:R0:W-:Y:S04]  /*d080*/  STL [R1+0x4a0], R27 ;  /* 0x0004a01b01007387 */ /* 0x0201e80000100800 */
[----:B0-----:R-:W5:Y:S01]  /*d090*/  LDL.LU.64 R26, [R1+0x1c0] ;  /* 0x0001c000011a7983 */ /* 0x001f620000300a00 */
[----:B---3--:R-:W-:-:S04]  /*d0a0*/  IMAD.WIDE R22, R14, 0x4, R40 ;  /* 0x000000040e167825 */ /* 0x008fc800078e0228 */
[----:B------:R-:W-:Y:S02]  /*d0b0*/  IMAD.MOV.U32 R49, RZ, RZ, RZ ;  /* 0x000000ffff317224 */ /* 0x000fe400078e00ff */
[----:B------:R-:W-:-:S05]  /*d0c0*/  IMAD.WIDE R22, R56, 0x4, R22 ;  /* 0x0000000438167825 */ /* 0x000fca00078e0216 */
[----:B------:R0:W3:Y:S02]  /*d0d0*/  @P2 LDG.E.EL R49, desc[UR6][R22.64] ;  /* 0x0000000616312981 */ /* 0x0000e4000c2e1900 */
[----:B0-----:R-:W-:-:S04]  /*d0e0*/  IMAD.WIDE R22, R15, 0x4, R42 ;  /* 0x000000040f167825 */ /* 0x001fc800078e022a */
[----:B------:R-:W-:Y:S02]  /*d0f0*/  IMAD.MOV.U32 R43, RZ, RZ, RZ ;  /* 0x000000ffff2b7224 */ /* 0x000fe400078e00ff */
[----:B------:R-:W-:-:S05]  /*d100*/  IMAD.WIDE R22, R56, 0x4, R22 ;  /* 0x0000000438167825 */ /* 0x000fca00078e0216 */
[----:B------:R0:W2:Y:S01]  /*d110*/  @P6 LDG.E.EL R43, desc[UR6][R22.64] ;  /* 0x00000006162b6981 */ /* 0x0000a2000c2e1900 */
[----:B------:R-:W-:Y:S02]  /*d120*/  IMAD.MOV.U32 R13, RZ, RZ, RZ ;  /* 0x000000ffff0d7224 */ /* 0x000fe400078e00ff */
[----:B0-----:R-:W-:-:S04]  /*d130*/  IMAD.WIDE.U32 R22, R48, 0x4, R36 ;  /* 0x0000000430167825 */ /* 0x001fc800078e0024 */
[----:B------:R-:W-:-:S05]  /*d140*/  IMAD.WIDE R22, R58, 0x4, R22 ;  /* 0x000000043a167825 */ /* 0x000fca00078e0216 */
[----:B------:R5:W2:Y:S02]  /*d150*/  @!P0 LDG.E.EL R13, desc[UR6][R22.64] ;  /* 0x00000006160d8981 */ /* 0x000aa4000c2e1900 */
[----:B-----5:R-:W-:-:S04]  /*d160*/  IMAD.WIDE.U32 R22, R2, 0x4, R26 ;  /* 0x0000000402167825 */ /* 0x020fc800078e001a */
[----:B------:R-:W-:Y:S02]  /*d170*/  IMAD.MOV.U32 R26, RZ, RZ, RZ ;  /* 0x000000ffff1a7224 */ /* 0x000fe400078e00ff */
[----:B------:R-:W-:-:S05]  /*d180*/  IMAD.WIDE R22, R58, 0x4, R22 ;  /* 0x000000043a167825 */ /* 0x000fca00078e0216 */
[----:B------:R-:W5:Y:S04]  /*d190*/  @!P0 LDG.E.EL R26, desc[UR6][R22.64] ;  /* 0x00000006161a8981 */ /* 0x000f68000c2e1900 */
[----:B---3--:R-:W-:Y:S04]  /*d1a0*/  STL [R1+0x4a4], R49 ;  /* 0x0004a43101007387 */ /* 0x008fe80000100800 */
[----:B------:R-:W3:Y:S04]  /*d1b0*/  LDL.LU.64 R40, [R1+0x178] ;  /* 0x0001780001287983 */ /* 0x000ee80000300a00 */
[----:B------:R-:W3:Y:S04]  /*d1c0*/  LDL.LU.64 R36, [R1+0xa8] ;  /* 0x0000a80001247983 */ /* 0x000ee80000300a00 */
[----:B--2---:R-:W-:Y:S04]  /*d1d0*/  STL [R1+0x488], R13 ;  /* 0x0004880d01007387 */ /* 0x004fe80000100800 */
[----:B-----5:R0:W-:Y:S04]  /*d1e0*/  STL [R1+0x4a8], R26 ;  /* 0x0004a81a01007387 */ /* 0x0201e80000100800 */
[----:B0-----:R-:W2:Y:S01]  /*d1f0*/  LDL.LU.64 R26, [R1+0x1b8] ;  /* 0x0001b800011a7983 */ /* 0x001ea20000300a00 */
[----:B----4-:R-:W-:Y:S01]  /*d200*/  IMAD.WIDE R22, R4, 0x4, R38 ;  /* 0x0000000404167825 */ /* 0x010fe200078e0226 */
[----:B------:R-:W-:-:S03]  /*d210*/  CS2R R38, SRZ ;  /* 0x0000000000267805 */ /* 0x000fc6000001ff00 */
[----:B------:R-:W-:-:S05]  /*d220*/  IMAD.WIDE R22, R56, 0x4, R22 ;  /* 0x0000000438167825 */ /* 0x000fca00078e0216 */
[----:B------:R2:W4:Y:S01]  /*d230*/  @P2 LDG.E.EL R38, desc[UR6][R22.64] ;  /* 0x0000000616262981 */ /* 0x000522000c2e1900 */
[----:B------:R-:W-:Y:S02]  /*d240*/  IMAD.MOV.U32 R5, RZ, RZ, RZ ;  /* 0x000000ffff057224 */ /* 0x000fe400078e00ff */
[----:B------:R-:W-:Y:S02]  /*d250*/  IMAD.MOV.U32 R7, RZ, RZ, RZ ;  /* 0x000000ffff077224 */ /* 0x000fe400078e00ff */
[----:B------:R-:W-:Y:S02]  /*d260*/  IMAD.MOV.U32 R8, RZ, RZ, RZ ;  /* 0x000000ffff087224 */ /* 0x000fe400078e00ff */
[----:B--2---:R-:W-:-:S04]  /*d270*/  IMAD.WIDE.U32 R22, R6, 0x4, R26 ;  /* 0x0000000406167825 */ /* 0x004fc800078e001a */
[----:B------:R-:W-:-:S05]  /*d280*/  IMAD.WIDE R22, R58, 0x4, R22 ;  /* 0x000000043a167825 */ /* 0x000fca00078e0216 */
[----:B------:R0:W2:Y:S02]  /*d290*/  @!P0 LDG.E.EL R5, desc[UR6][R22.64] ;  /* 0x0000000616058981 */ /* 0x0000a4000c2e1900 */
[----:B0-----:R-:W-:-:S04]  /*d2a0*/  IMAD.WIDE R22, R10, 0x4, R28 ;  /* 0x000000040a167825 */ /* 0x001fc800078e021c */
[----:B------:R-:W-:-:S05]  /*d2b0*/  IMAD.WIDE R22, R56, 0x4, R22 ;  /* 0x0000000438167825 */ /* 0x000fca00078e0216 */
[----:B------:R3:W5:Y:S02]  /*d2c0*/  @P2 LDG.E.EL R7, desc[UR6][R22.64] ;  /* 0x0000000616072981 */ /* 0x000764000c2e1900 */
[----:B---3--:R-:W-:-:S04]  /*d2d0*/  IMAD.WIDE.U32 R22, R12, 0x4, R40 ;  /* 0x000000040c167825 */ /* 0x008fc800078e0028 */
[----:B------:R-:W-:-:S05]  /*d2e0*/  IMAD.WIDE R22, R58, 0x4, R22 ;  /* 0x000000043a167825 */ /* 0x000fca00078e0216 */
[----:B------:R0:W3:Y:S02]  /*d2f0*/  @!P0 LDG.E.EL R8, desc[UR6][R22.64] ;  /* 0x0000000616088981 */ /* 0x0000e4000c2e1900 */
[----:B0-----:R-:W-:-:S04]  /*d300*/  IMAD.WIDE R22, R14, 0x4, R36 ;  /* 0x000000040e167825 */ /* 0x001fc800078e0224 */
[----:B------:R-:W-:Y:S01]  /*d310*/  IMAD.WIDE R36, R56, 0x4, R22 ;  /* 0x0000000438247825 */ /* 0x000fe200078e0216 */
[----:B------:R-:W-:-:S06]  /*d320*/  CS2R R22, SRZ ;  /* 0x0000000000167805 */ /* 0x000fcc000001ff00 */
[----:B------:R-:W4:Y:S04]  /*d330*/  @P2 LDG.E.EL R22, desc[UR6][R36.64] ;  /* 0x0000000624162981 */ /* 0x000f28000c2e1900 */
[----:B--2---:R-:W-:Y:S04]  /*d340*/  STL [R1+0x4ac], R5 ;  /* 0x0004ac0501007387 */ /* 0x004fe80000100800 */
[----:B------:R-:W2:Y:S04]  /*d350*/  LDL.LU.64 R28, [R1+0x40] ;  /* 0x00004000011c7983 */ /* 0x000ea80000300a00 */
[----:B------:R-:W2:Y:S04]  /*d360*/  LDL.LU.64 R26, [R1+0x30] ;  /* 0x00003000011a7983 */ /* 0x000ea80000300a00 */
[----:B-----5:R-:W-:Y:S04]  /*d370*/  STL [R1+0x4b0], R7 ;  /* 0x0004b00701007387 */ /* 0x020fe80000100800 */
[----:B------:R-:W5:Y:S04]  /*d380*/  LDL.LU.64 R40, [R1+0x20] ;  /* 0x0000200001287983 */ /* 0x000f680000300a00 */
[----:B---3--:R-:W-:Y:S04]  /*d390*/  STL [R1+0x4b4], R8 ;  /* 0x0004b40801007387 */ /* 0x008fe80000100800 */
[----:B------:R-:W3:Y:S04]  /*d3a0*/  LDL.LU.64 R36, [R1+0x98] ;  /* 0x0000980001247983 */ /* 0x000ee80000300a00 */
[----:B----4-:R-:W-:Y:S01]  /*d3b0*/  STL [R1+0x4b8], R22 ;  /* 0x0004b81601007387 */ /* 0x010fe20000100800 */
[----:B---3--:R-:W-:-:S04]  /*d3c0*/  IMAD.WIDE R36, R15, 0x4, R36 ;  /* 0x000000040f247825 */ /* 0x008fc800078e0224 */
[----:B------:R-:W-:-:S05]  /*d3d0*/  IMAD.WIDE R36, R56, 0x4, R36 ;  /* 0x0000000438247825 */ /* 0x000fca00078e0224 */
[----:B------:R0:W3:Y:S04]  /*d3e0*/  @P6 LDG.E.EL R23, desc[UR6][R36.64] ;  /* 0x0000000624176981 */ /* 0x0000e8000c2e1900 */
[----:B------:R-:W0:Y:S01]  /*d3f0*/  LDL.LU.64 R36, [R1+0xa0] ;  /* 0x0000a00001247983 */ /* 0x000e220000300a00 */
[----:B------:R-:W-:Y:S02]  /*d400*/  IMAD.MOV.U32 R11, RZ, RZ, RZ ;  /* 0x000000ffff0b7224 */ /* 0x000fe400078e00ff */
[----:B0-----:R-:W-:-:S04]  /*d410*/  IMAD.WIDE.U32 R36, R48, 0x4, R36 ;  /* 0x0000000430247825 */ /* 0x001fc800078e0024 */
[----:B------:R-:W-:-:S05]  /*d420*/  IMAD.WIDE R36, R58, 0x4, R36 ;  /* 0x000000043a247825 */ /* 0x000fca00078e0224 */
[----:B------:R0:W4:Y:S04]  /*d430*/  @!P0 LDG.E.EL R11, desc[UR6][R36.64] ;  /* 0x00000006240b8981 */ /* 0x000128000c2e1900 */
[----:B------:R-:W0:Y:S01]  /*d440*/  LDL.LU.64 R36, [R1+0xb0] ;  /* 0x0000b00001247983 */ /* 0x000e220000300a00 */
[----:B------:R-:W-:Y:S02]  /*d450*/  IMAD.MOV.U32 R3, RZ, RZ, RZ ;  /* 0x000000ffff037224 */ /* 0x000fe400078e00ff */
[----:B------:R-:W-:Y:S02]  /*d460*/  IMAD.MOV.U32 R42, RZ, RZ, RZ ;  /* 0x000000ffff2a7224 */ /* 0x000fe400078e00ff */
[----:B------:R-:W-:-:S04]  /*d470*/  IMAD.WIDE R18, R14, 0x4, R18 ;  /* 0x000000040e127825 */ /* 0x000fc800078e0212 */
[----:B------:R-:W-:-:S04]  /*d480*/  IMAD.WIDE R18, R56, 0x4, R18 ;  /* 0x0000000438127825 */ /* 0x000fc800078e0212 */
[----:B0-----:R-:W-:-:S04]  /*d490*/  IMAD.WIDE.U32 R36, R2, 0x4, R36 ;  /* 0x0000000402247825 */ /* 0x001fc800078e0024 */
[----:B------:R-:W-:-:S05]  /*d4a0*/  IMAD.WIDE R36, R58, 0x4, R36 ;  /* 0x000000043a247825 */ /* 0x000fca00078e0224 */
[----:B------:R2:W3:Y:S02]  /*d4b0*/  @!P0 LDG.E.EL R3, desc[UR6][R36.64] ;  /* 0x0000000624038981 */ /* 0x0004e4000c2e1900 */
[----:B--2---:R-:W-:-:S04]  /*d4c0*/  IMAD.WIDE R36, R4, 0x4, R28 ;  /* 0x0000000404247825 */ /* 0x004fc800078e021c */
[----:B------:R-:W-:Y:S02]  /*d4d0*/  IMAD.MOV.U32 R29, RZ, RZ, RZ ;  /* 0x000000ffff1d7224 */ /* 0x000fe400078e00ff */
[----:B------:R-:W-:-:S05]  /*d4e0*/  IMAD.WIDE R36, R56, 0x4, R36 ;  /* 0x0000000438247825 */ /* 0x000fca00078e0224 */
[----:B------:R0:W2:Y:S02]  /*d4f0*/  @P2 LDG.E.EL R29, desc[UR6][R36.64] ;  /* 0x00000006241d2981 */ /* 0x0000a4000c2e1900 */
[----:B0-----:R-:W-:-:S04]  /*d500*/  IMAD.WIDE.U32 R36, R6, 0x4, R26 ;  /* 0x0000000406247825 */ /* 0x001fc800078e001a */
[----:B------:R-:W-:-:S05]  /*d510*/  IMAD.WIDE R36, R58, 0x4, R36 ;  /* 0x000000043a247825 */ /* 0x000fca00078e0224 */
[----:B------:R5:W2:Y:S02]  /*d520*/  @!P0 LDG.E.EL R39, desc[UR6][R36.64] ;  /* 0x0000000624278981 */ /* 0x000aa4000c2e1900 */
[----:B-----5:R-:W-:-:S04]  /*d530*/  IMAD.WIDE R36, R10, 0x4, R40 ;  /* 0x000000040a247825 */ /* 0x020fc800078e0228 */
[----:B------:R-:W-:Y:S02]  /*d540*/  IMAD.MOV.U32 R40, RZ, RZ, RZ ;  /* 0x000000ffff287224 */ /* 0x000fe400078e00ff */
[----:B------:R-:W-:-:S05]  /*d550*/  IMAD.WIDE R36, R56, 0x4, R36 ;  /* 0x0000000438247825 */ /* 0x000fca00078e0224 */
[----:B------:R0:W5:Y:S02]  /*d560*/  @P2 LDG.E.EL R40, desc[UR6][R36.64] ;  /* 0x0000000624282981 */ /* 0x000164000c2e1900 */
[----:B0-----:R-:W-:-:S04]  /*d570*/  IMAD.WIDE.U32 R36, R12, 0x4, R52 ;  /* 0x000000040c247825 */ /* 0x001fc800078e0034 */
[----:B------:R-:W-:-:S05]  /*d580*/  IMAD.WIDE R36, R58, 0x4, R36 ;  /* 0x000000043a247825 */ /* 0x000fca00078e0224 */
[----:B------:R0:W5:Y:S02]  /*d590*/  @!P0 LDG.E.EL R42, desc[UR6][R36.64] ;  /* 0x00000006242a8981 */ /* 0x000164000c2e1900 */
[----:B0-----:R-:W-:-:S06]  /*d5a0*/  IMAD.MOV.U32 R36, RZ, RZ, RZ ;  /* 0x000000ffff247224 */ /* 0x001fcc00078e00ff */
[----:B------:R0:W5:Y:S04]  /*d5b0*/  @P2 LDG.E.EL R36, desc[UR6][R18.64] ;  /* 0x0000000612242981 */ /* 0x000168000c2e1900 */
[----:B----4-:R-:W-:Y:S01]  /*d5c0*/  STL [R1+0x4bc], R11 ;  /* 0x0004bc0b01007387 */ /* 0x010fe20000100800 */
[----:B0-----:R-:W-:Y:S01]  /*d5d0*/  IMAD.WIDE R18, R15, 0x4, R24 ;  /* 0x000000040f127825 */ /* 0x001fe200078e0218 */
[----:B------:R-:W-:-:S03]  /*d5e0*/  CS2R R24, SRZ ;  /* 0x0000000000187805 */ /* 0x000fc6000001ff00 */
[----:B------:R-:W-:-:S05]  /*d5f0*/  IMAD.WIDE R18, R56, 0x4, R18 ;  /* 0x0000000438127825 */ /* 0x000fca00078e0212 */
[----:B------:R0:W4:Y:S02]  /*d600*/  @P6 LDG.E.EL R24, desc[UR6][R18.64] ;  /* 0x0000000612186981 */ /* 0x000124000c2e1900 */
[----:B0-----:R-:W-:-:S04]  /*d610*/  IMAD.WIDE.U32 R18, R48, 0x4, R44 ;  /* 0x0000000430127825 */ /* 0x001fc800078e002c */
[----:B------:R-:W-:-:S05]  /*d620*/  IMAD.WIDE R18, R58, 0x4, R18 ;  /* 0x000000043a127825 */ /* 0x000fca00078e0212 */
[----:B------:R0:W4:Y:S04]  /*d630*/  @!P0 LDG.E.EL R25, desc[UR6][R18.64] ;  /* 0x0000000612198981 */ /* 0x000128000c2e1900 */
[----:B---3--:R-:W-:Y:S04]  /*d640*/  STL [R1+0x484], R3 ;  /* 0x0004840301007387 */ /* 0x008fe80000100800 */
[----:B--2---:R-:W-:Y:S04]  /*d650*/  STL [R1+0x4c0], R39 ;  /* 0x0004c02701007387 */ /* 0x004fe80000100800 */
[----:B------:R-:W2:Y:S04]  /*d660*/  LDL.LU R49, [R1+0x48] ;  /* 0x0000480001317983 */ /* 0x000ea80000300800 */
[----:B-----5:R-:W-:Y:S04]  /*d670*/  STL [R1+0x4c4], R40 ;  /* 0x0004c42801007387 */ /* 0x020fe80000100800 */
[----:B------:R-:W-:Y:S04]  /*d680*/  STL [R1+0x4c8], R42 ;  /* 0x0004c82a01007387 */ /* 0x000fe80000100800 */
[----:B------:R1:W-:Y:S04]  /*d690*/  STL [R1+0x4cc], R36 ;  /* 0x0004cc2401007387 */ /* 0x0003e80000100800 */
[----:B-1----:R-:W3:Y:S04]  /*d6a0*/  LDL.LU R36, [R1+0x5c] ;  /* 0x00005c0001247983 */ /* 0x002ee80000300800 */
[----:B------:R-:W5:Y:S04]  /*d6b0*/  LDL.LU R54, [R1+0x43c] ;  /* 0x00043c0001367983 */ /* 0x000f680000300800 */
[----:B------:R-:W2:Y:S04]  /*d6c0*/  LDL.LU R28, [R1+0x258] ;  /* 0x00025800011c7983 */ /* 0x000ea80000300800 */
[----:B------:R-:W3:Y:S04]  /*d6d0*/  LDL.LU R41, [R1+0x400] ;  /* 0x0004000001297983 */ /* 0x000ee80000300800 */
[----:B------:R-:W3:Y:S04]  /*d6e0*/  LDL.LU R56, [R1+0x3c0] ;  /* 0x0003c00001387983 */ /* 0x000ee80000300800 */
[----:B------:R-:W3:Y:S01]  /*d6f0*/  LDL.LU.64 R26, [R1+0x10] ;  /* 0x00001000011a7983 */ /* 0x000ee20000300a00 */
[----:B------:R-:W1:Y:S01]  /*d700*/  S2R R3, SR_TID.X ;  /* 0x0000000000037919 */ /* 0x000e620000002100 */
[----:B0-----:R-:W-:-:S04]  /*d710*/  IMAD.WIDE R18, R4, 0x4, R46 ;  /* 0x0000000404127825 */ /* 0x001fc800078e022e */
[----:B------:R-:W-:Y:S02]  /*d720*/  IMAD.SHL.U32 R45, R9, 0x1000, RZ ;  /* 0x00001000092d7824 */ /* 0x000fe400078e00ff */
[----:B------:R-:W-:Y:S02]  /*d730*/  IMAD.MOV.U32 R4, RZ, RZ, RZ ;  /* 0x000000ffff047224 */ /* 0x000fe400078e00ff */
[----:B------:R-:W-:-:S05]  /*d740*/  IMAD.WIDE R18, R45, 0x4, R18 ;  /* 0x000000042d127825 */ /* 0x000fca00078e0212 */
[----:B------:R0:W3:Y:S02]  /*d750*/  @P2 LDG.E.EL R4, desc[UR6][R18.64] ;  /* 0x0000000612042981 */ /* 0x0000e4000c2e1900 */
[----:B0-----:R-:W-:-:S04]  /*d760*/  IMAD.WIDE R18, R10, 0x4, R20 ;  /* 0x000000040a127825 */ /* 0x001fc800078e0214 */
[----:B------:R-:W-:Y:S01]  /*d770*/  IMAD.WIDE R20, R15, 0x4, R32 ;  /* 0x000000040f147825 */ /* 0x000fe200078e0220 */
[----:B------:R-:W-:-:S04]  /*d780*/  SHF.R.S32.HI R15, RZ, 0x1f, R0 ;  /* 0x0000001fff0f7819 */ /* 0x000fc80000011400 */
[----:B------:R-:W-:Y:S01]  /*d790*/  LEA.HI R15, R15, R0, RZ, 0x5 ;  /* 0x000000000f0f7211 */ /* 0x000fe200078f28ff */
[----:B------:R-:W-:-:S03]  /*d7a0*/  IMAD.MOV.U32 R10, RZ, RZ, RZ ;  /* 0x000000ffff0a7224 */ /* 0x000fc600078e00ff */
[----:B------:R-:W-:Y:S01]  /*d7b0*/  LOP3.LUT R15, R15, 0xffffffe0, RZ, 0xc0, !PT ;  /* 0xffffffe00f0f7812 */ /* 0x000fe200078ec0ff */
[----:B------:R-:W-:-:S04]  /*d7c0*/  IMAD.WIDE R20, R45, 0x4, R20 ;  /* 0x000000042d147825 */ /* 0x000fc800078e0214 */
[----:B-1----:R-:W-:Y:S01]  /*d7d0*/  IMAD.SHL.U32 R3, R3, 0x4, RZ ;  /* 0x0000000403037824 */ /* 0x002fe200078e00ff */
[----:B------:R0:W3:Y:S01]  /*d7e0*/  @P6 LDG.E.EL R10, desc[UR6][R20.64] ;  /* 0x00000006140a6981 */ /* 0x0000e2000c2e1900 */
[----:B------:R-:W-:Y:S01]  /*d7f0*/  IMAD.IADD R15, R0, 0x1, -R15 ;  /* 0x00000001000f7824 */ /* 0x000fe200078e0a0f */
[----:B------:R-:W-:-:S03]  /*d800*/  SEL R50, R50, RZ, P4 ;  /* 0x000000ff32327207 */ /* 0x000fc60002000000 */
[----:B------:R-:W-:Y:S01]  /*d810*/  IMAD.SHL.U32 R33, R15, 0x8, RZ ;  /* 0x000000080f217824 */ /* 0x000fe200078e00ff */
[----:B0-----:R-:W-:Y:S01]  /*d820*/  LOP3.LUT R20, R3, 0xfc, RZ, 0xc0, !PT ;  /* 0x000000fc03147812 */ /* 0x001fe200078ec0ff */
[----:B----4-:R0:W-:Y:S01]  /*d830*/  STL [R1+0x4d0], R25 ;  /* 0x0004d01901007387 */ /* 0x0101e20000100800 */
[----:B------:R-:W-:-:S03]  /*d840*/  SEL R60, R60, RZ, P4 ;  /* 0x000000ff3c3c7207 */ /* 0x000fc60002000000 */
[--C-:B------:R-:W-:Y:S01]  /*d850*/  IMAD R37, R9, 0x8000, R20.reuse ;  /* 0x0000800009257824 */ /* 0x100fe200078e0214 */
[----:B------:R-:W-:Y:S01]  /*d860*/  SEL R59, R59, RZ, P4 ;  /* 0x000000ff3b3b7207 */ /* 0x000fe20002000000 */
[----:B------:R-:W-:Y:S01]  /*d870*/  IMAD R9, R9, 0x4000, R20 ;  /* 0x0000400009097824 */ /* 0x000fe200078e0214 */
[----:B------:R-:W4:Y:S04]  /*d880*/  LDL.LU R22, [R1+0x78] ;  /* 0x0000780001167983 */ /* 0x000f280000300800 */
[----:B0-----:R-:W4:Y:S01]  /*d890*/  LDL.LU R25, [R1+0x370] ;  /* 0x0003700001197983 */ /* 0x001f220000300800 */
[----:B------:R-:W-:Y:S01]  /*d8a0*/  IMAD.WIDE R18, R45, 0x4, R18 ;  /* 0x000000042d127825 */ /* 0x000fe200078e0212 */
[----:B--2---:R-:W-:Y:S02]  /*d8b0*/  ISETP.GE.AND P3, PT, R28, 0x80, PT ;  /* 0x000000801c00780c */ /* 0x004fe40003f66270 */
[----:B-----5:R-:W-:-:S02]  /*d8c0*/  SEL R15, R54, RZ, P2 ;  /* 0x000000ff360f7207 */ /* 0x020fc40001000000 */
[----:B---3--:R-:W-:Y:S02]  /*d8d0*/  SEL R20, R41, RZ, P2 ;  /* 0x000000ff29147207 */ /* 0x008fe40001000000 */
[----:B------:R-:W-:-:S07]  /*d8e0*/  SEL R21, R56, RZ, P2 ;  /* 0x000000ff38157207 */ /* 0x000fce0001000000 */
[----:B------:R-:W-:Y:S02]  /*d8f0*/  @P3 SEL R51, R15, R50, !P1 ;  /* 0x000000320f333207 */ /* 0x000fe40004800000 */
[----:B------:R-:W2:Y:S01]  /*d900*/  LDL.LU R50, [R1+0x4e8] ;  /* 0x0004e80001327983 */ /* 0x000ea20000300800 */
[----:B------:R-:W-:Y:S02]  /*d910*/  @P3 SEL R49, R20, R60, !P1 ;  /* 0x0000003c14313207 */ /* 0x000fe40004800000 */
[----:B------:R-:W-:Y:S01]  /*d920*/  @P3 SEL R36, R21, R59, !P1 ;  /* 0x0000003b15243207 */ /* 0x000fe20004800000 */
[----:B------:R0:W-:Y:S01]  /*d930*/  STL [R1+0x1c], R51 ;  /* 0x00001c3301007387 */ /* 0x0001e20000100800 */
[----:B------:R-:W-:-:S04]  /*d940*/  IMAD.WIDE.U32 R20, R2, 0x4, R26 ;  /* 0x0000000402147825 */ /* 0x000fc800078e001a */
[----:B------:R-:W-:Y:S01]  /*d950*/  IMAD.MOV.U32 R2, RZ, RZ, RZ ;  /* 0x000000ffff027224 */ /* 0x000fe200078e00ff */
[----:B0-----:R-:W2:Y:S04]  /*d960*/  LDL.LU R51, [R1+0x4e4] ;  /* 0x0004e40001337983 */ /* 0x001ea80000300800 */
[----:B------:R-:W3:Y:S04]  /*d970*/  LDL.LU R7, [R1+0x60] ;  /* 0x0000600001077983 */ /* 0x000ee80000300800 */
[----:B------:R-:W5:Y:S04]  /*d980*/  LDL.LU R28, [R1+0x2d4] ;  /* 0x0002d400011c7983 */ /* 0x000f680000300800 */
[----:B------:R-:W5:Y:S04]  /*d990*/  LDL.LU R39, [R1+0x84] ;  /* 0x0000840001277983 */ /* 0x000f680000300800 */
[----:B------:R-:W5:Y:S04]  /*d9a0*/  LDL.LU R5, [R1+0xcc] ;  /* 0x0000cc0001057983 */ /* 0x000f680000300800 */
[----:B------:R-:W5:Y:S04]  /*d9b0*/  @P2 LDG.E.EL R2, desc[UR6][R18.64] ;  /* 0x0000000612022981 */ /* 0x000f68000c2e1900 */
[----:B------:R-:W5:Y:S04]  /*d9c0*/  LDL.LU R8, [R1+0xe4] ;  /* 0x0000e40001087983 */ /* 0x000f680000300800 */
[----:B------:R-:W5:Y:S04]  /*d9d0*/  LDL.LU R54, [R1+0x104] ;  /* 0x0001040001367983 */ /* 0x000f680000300800 */
[----:B------:R-:W-:Y:S04]  /*d9e0*/  STL [R1+0x4d8], R49 ;  /* 0x0004d83101007387 */ /* 0x000fe80000100800 */
[----:B------:R-:W-:Y:S04]  /*d9f0*/  STL [R1+0x4d4], R36 ;  /* 0x0004d42401007387 */ /* 0x000fe80000100800 */
[----:B------:R-:W5:Y:S04]  /*da00*/  LDL.LU R42, [R1+0x2b4] ;  /* 0x0002b400012a7983 */ /* 0x000f680000300800 */
[----:B------:R-:W5:Y:S04]  /*da10*/  LDL.LU R52, [R1+0x294] ;  /* 0x0002940001347983 */ /* 0x000f680000300800 */
[----:B------:R-:W5:Y:S04]  /*da20*/  LDL.LU R53, [R1+0x24c] ;  /* 0x00024c0001357983 */ /* 0x000f680000300800 */
[----:B------:R-:W5:Y:S01]  /*da30*/  LDL.LU R40, [R1+0x7c] ;  /* 0x00007c0001287983 */ /* 0x000f620000300800 */
[----:B------:R-:W-:Y:S01]  /*da40*/  SHF.R.U32.HI R32, RZ, 0x8, R3 ;  /* 0x00000008ff207819 */ /* 0x000fe20000011603 */
[----:B------:R-:W-:Y:S01]  /*da50*/  IMAD.WIDE.U32 R16, R12, 0x4, R16 ;  /* 0x000000040c107825 */ /* 0x000fe200078e0010 */
[----:B----4-:R-:W-:Y:S01]  /*da60*/  SEL R12, R25, RZ, P2 ;  /* 0x000000ff190c7207 */ /* 0x010fe20001000000 */
[----:B------:R-:W4:Y:S01]  /*da70*/  LDL.LU R11, [R1+0x74] ;  /* 0x00007400010b7983 */ /* 0x000f220000300800 */
[----:B------:R-:W-:-:S03]  /*da80*/  SGXT.U32 R32, R32, 0x3 ;  /* 0x000000032020781a */ /* 0x000fc60000000000 */
[----:B------:R-:W4:Y:S01]  /*da90*/  LDL.LU R26, [R1+0x10c] ;  /* 0x00010c00011a7983 */ /* 0x000f220000300800 */
[----:B------:R-:W-:-:S03]  /*daa0*/  LOP3.LUT R44, R33, R32, RZ, 0xfc, !PT ;  /* 0x00000020212c7212 */ /* 0x000fc600078efcff */
[----:B------:R-:W4:Y:S01]  /*dab0*/  LDL.LU R27, [R1+0x11c] ;  /* 0x00011c00011b7983 */ /* 0x000f220000300800 */
[----:B------:R-:W-:-:S03]  /*dac0*/  IMAD.WIDE R20, R58, 0x4, R20 ;  /* 0x000000043a147825 */ /* 0x000fc600078e0214 */
[----:B------:R-:W4:Y:S04]  /*dad0*/  LDL.LU R56, [R1+0x130] ;  /* 0x0001300001387983 */ /* 0x000f280000300800 */
[----:B------:R-:W4:Y:S04]  /*dae0*/  LDL.LU R41, [R1+0x14c] ;  /* 0x00014c0001297983 */ /* 0x000f280000300800 */
[----:B------:R-:W4:Y:S04]  /*daf0*/  LDL.LU R13, [R1+0x15c] ;  /* 0x00015c00010d7983 */ /* 0x000f280000300800 */
[----:B------:R-:W4:Y:S01]  /*db00*/  LDL.LU R3, [R1+0x158] ;  /* 0x0001580001037983 */ /* 0x000f220000300800 */
[----:B------:R-:W-:-:S04]  /*db10*/  IMAD.WIDE R14, R14, 0x4, R30 ;  /* 0x000000040e0e7825 */ /* 0x000fc800078e021e */
[----:B------:R-:W-:Y:S01]  /*db20*/  IMAD.WIDE.U32 R30, R48, 0x4, R34 ;  /* 0x00000004301e7825 */ /* 0x000fe200078e0022 */
[----:B------:R-:W-:-:S03]  /*db30*/  SEL R61, R61, RZ, P4 ;  /* 0x000000ff3d3d7207 */ /* 0x000fc60002000000 */
[----:B------:R-:W-:-:S04]  /*db40*/  IMAD.WIDE R14, R45, 0x4, R14 ;  /* 0x000000042d0e7825 */ /* 0x000fc800078e020e */
[----:B--2---:R-:W-:Y:S01]  /*db50*/  IMAD.WIDE.U32 R32, R6, 0x4, R50 ;  /* 0x0000000406207825 */ /* 0x004fe200078e0032 */
[----:B---3--:R-:W-:-:S03]  /*db60*/  @P3 SEL R22, R12, R7, !P1 ;  /* 0x000000070c163207 */ /* 0x008fc60004800000 */
[----:B------:R-:W-:Y:S01]  /*db70*/  IMAD.MOV.U32 R6, RZ, RZ, RZ ;  /* 0x000000ffff067224 */ /* 0x000fe200078e00ff */
[----:B------:R-:W2:Y:S04]  /*db80*/  LDL.LU R7, [R1+0x6c] ;  /* 0x00006c0001077983 */ /* 0x000ea80000300800 */
[----:B------:R-:W-:Y:S01]  /*db90*/  STL [R1+0x4dc], R22 ;  /* 0x0004dc1601007387 */ /* 0x000fe20000100800 */
[----:B-----5:R-:W-:-:S03]  /*dba0*/  SEL R12, R28, RZ, P2 ;  /* 0x000000ff1c0c7207 */ /* 0x020fc60001000000 */
[----:B------:R0:W3:Y:S04]  /*dbb0*/  @!P0 LDG.E.EL R6, desc[UR6][R20.64] ;  /* 0x0000000614068981 */ /* 0x0000e8000c2e1900 */
[----:B------:R1:W-:Y:S04]  /*dbc0*/  STL [R1+0x480], R2 ;  /* 0x0004800201007387 */ /* 0x0003e80000100800 */
[----:B-1----:R-:W5:Y:S04]  /*dbd0*/  LDL.LU R2, [R1+0x154] ;  /* 0x0001540001027983 */ /* 0x002f680000300800 */
[----:B------:R-:W3:Y:S04]  /*dbe0*/  LDL.LU R21, [R1+0x1e4] ;  /* 0x0001e40001157983 */ /* 0x000ee80000300800 */
[----:B------:R-:W5:Y:S04]  /*dbf0*/  LDL.LU R22, [R1+0x160] ;  /* 0x0001600001167983 */ /* 0x000f680000300800 */
[----:B------:R-:W5:Y:S04]  /*dc00*/  LDL.LU R48, [R1+0x118] ;  /* 0x0001180001307983 */ /* 0x000f680000300800 */
[----:B------:R-:W5:Y:S04]  /*dc10*/  LDL.LU R34, [R1+0xb8] ;  /* 0x0000b80001227983 */ /* 0x000f680000300800 */
[----:B------:R-:W5:Y:S01]  /*dc20*/  LDL.LU R28, [R1+0x94] ;  /* 0x00009400011c7983 */ /* 0x000f620000300800 */
[----:B------:R-:W-:-:S03]  /*dc30*/  @P3 SEL R39, R12, R40, !P1 ;  /* 0x000000280c273207 */ /* 0x000fc60004800000 */
[----:B------:R-:W5:Y:S04]  /*dc40*/  LDL.LU R35, [R1+0x8c] ;  /* 0x00008c0001237983 */ /* 0x000f680000300800 */
[----:B------:R-:W5:Y:S04]  /*dc50*/  LDL.LU R50, [R1+0x88] ;  /* 0x0000880001327983 */ /* 0x000f680000300800 */
[----:B------:R-:W5:Y:S04]  /*dc60*/  LDL.LU R12, [R1+0x21c] ;  /* 0x00021c00010c7983 */ /* 0x000f680000300800 */
[----:B------:R-:W5:Y:S01]  /*dc70*/  LDL.LU R51, [R1+0xbc] ;  /* 0x0000bc0001337983 */ /* 0x000f620000300800 */
[----:B------:R-:W-:-:S03]  /*dc80*/  SEL R19, R52, RZ, P2 ;  /* 0x000000ff34137207 */ /* 0x000fc60001000000 */
[----:B------:R-:W5:Y:S04]  /*dc90*/  LDL.LU R36, [R1+0x90] ;  /* 0x0000900001247983 */ /* 0x000f680000300800 */
[----:B------:R-:W5:Y:S04]  /*dca0*/  LDL.LU R59, [R1+0x4c] ;  /* 0x00004c00013b7983 */ /* 0x000f680000300800 */
[----:B------:R-:W5:Y:S04]  /*dcb0*/  LDL.LU R49, [R1+0x4] ;  /* 0x0000040001317983 */ /* 0x000f680000300800 */
[----:B------:R-:W5:Y:S04]  /*dcc0*/  LDL R60, [R1+0x148] ;  /* 0x00014800013c7983 */ /* 0x000f680000100800 */
[----:B------:R-:W5:Y:S01]  /*dcd0*/  LDL.LU R52, [R1+0x438] ;  /* 0x0004380001347983 */ /* 0x000f620000300800 */
[----:B------:R-:W-:-:S03]  /*dce0*/  SEL R18, R42, RZ, P2 ;  /* 0x000000ff2a127207 */ /* 0x000fc60001000000 */
[----:B------:R-:W5:Y:S01]  /*dcf0*/  LDL.LU R46, [R1+0x404] ;  /* 0x00040400012e7983 */ /* 0x000f620000300800 */
[----:B------:R-:W-:-:S03]  /*dd00*/  @P3 SEL R8, R19, R61, !P1 ;  /* 0x0000003d13083207 */ /* 0x000fc60004800000 */
[----:B------:R-:W5:Y:S04]  /*dd10*/  LDL.LU R47, [R1+0x3c4] ;  /* 0x0003c400012f7983 */ /* 0x000f680000300800 */
[----:B------:R-:W5:Y:S04]  /*dd20*/  LDL.LU R25, [R1+0x364] ;  /* 0x0003640001197983 */ /* 0x000f680000300800 */
[----:B------:R-:W5:Y:S04]  /*dd30*/  LDL.LU R45, [R1+0x2c8] ;  /* 0x0002c800012d7983 */ /* 0x000f680000300800 */
[----:B------:R-:W5:Y:S04]  /*dd40*/  LDL.LU R42, [R1+0x2ac] ;  /* 0x0002ac00012a7983 */ /* 0x000f680000300800 */
[----:B------:R-:W5:Y:S01]  /*dd50*/  LDL.LU R61, [R1+0x28c] ;  /* 0x00028c00013d7983 */ /* 0x000f620000300800 */
[----:B0-----:R-:W-:-:S02]  /*dd60*/  SEL R20, R53, RZ, P2 ;  /* 0x000000ff35147207 */ /* 0x001fc40001000000 */
[----:B----4-:R-:W-:Y:S01]  /*dd70*/  @P3 SEL R5, R18, R11, !P1 ;  /* 0x0000000b12053207 */ /* 0x010fe20004800000 */
[----:B------:R-:W4:Y:S04]  /*dd80*/  LDL.LU R53, [R1+0x234] ;  /* 0x0002340001357983 */ /* 0x000f280000300800 */
[----:B------:R-:W4:Y:S04]  /*dd90*/  LDL.LU R40, [R1+0x1f8] ;  /* 0x0001f80001287983 */ /* 0x000f280000300800 */
[----:B------:R-:W4:Y:S01]  /*dda0*/  LDL.LU R11, [R1+0x1d8] ;  /* 0x0001d800010b7983 */ /* 0x000f220000300800 */
[----:B------:R-:W-:-:S02]  /*ddb0*/  SEL R4, R4, RZ, P2 ;  /* 0x000000ff04047207 */ /* 0x000fc40001000000 */
[----:B--2---:R-:W-:Y:S02]  /*ddc0*/  @P3 SEL R54, R20, R7, !P1 ;  /* 0x0000000714363207 */ /* 0x004fe40004800000 */
[----:B------:R-:W2:Y:S01]  /*ddd0*/  LDL.LU R7, [R1+0x140] ;  /* 0x0001400001077983 */ /* 0x000ea20000300800 */
[----:B---3--:R-:W-:-:S04]  /*dde0*/  SEL R18, R21, RZ, P2 ;  /* 0x000000ff15127207 */ /* 0x008fc80001000000 */
[----:B-----5:R-:W-:Y:S02]  /*ddf0*/  @P3 SEL R27, R18, R28, !P1 ;  /* 0x0000001c121b3207 */ /* 0x020fe40004800000 */
[----:B------:R-:W3:Y:S01]  /*de00*/  LDL.LU R28, [R1+0xf8] ;  /* 0x0000f800011c7983 */ /* 0x000ee20000300800 */
[----:B------:R-:W-:Y:S02]  /*de10*/  SEL R18, R38, RZ, P2 ;  /* 0x000000ff26127207 */ /* 0x000fe40001000000 */
[----:B------:R-:W-:-:S05]  /*de20*/  @P3 SEL R60, R4, R49, !P1 ;  /* 0x00000031043c3207 */ /* 0x000fca0004800000 */
[----:B------:R0:W-:Y:S01]  /*de30*/  @P3 STL [R1+0x148], R60 ;  /* 0x0001483c01003387 */ /* 0x0001e20000100800 */
[----:B------:R-:W-:-:S03]  /*de40*/  SEL R38, R61, RZ, P6 ;  /* 0x000000ff3d267207 */ /* 0x000fc60003000000 */
[----:B------:R-:W5:Y:S01]  /*de50*/  LDL.LU R61, [R1+0x13c] ;  /* 0x00013c00013d7983 */ /* 0x000f620000300800 */
[----:B------:R-:W-:Y:S02]  /*de60*/  SEL R12, R12, RZ, P2 ;  /* 0x000000ff0c0c7207 */ /* 0x000fe40001000000 */
[----:B------:R-:W-:Y:S02]  /*de70*/  SEL R19, R22, RZ, P2 ;  /* 0x000000ff16137207 */ /* 0x000fe40001000000 */
[----:B------:R-:W-:Y:S02]  /*de80*/  @P3 SEL R26, R12, R34, !P1 ;  /* 0x000000220c1a3207 */ /* 0x000fe40004800000 */
[----:B------:R-:W-:Y:S02]  /*de90*/  SEL R12, R55, RZ, P2 ;  /* 0x000000ff370c7207 */ /* 0x000fe40001000000 */
[----:B------:R-:W-:Y:S02]  /*dea0*/  SEL R20, R48, RZ, P2 ;  /* 0x000000ff30147207 */ /* 0x000fe40001000000 */
[----:B------:R-:W-:-:S02]  /*deb0*/  SEL R48, R47, RZ, P6 ;  /* 0x000000ff2f307207 */ /* 0x000fc40003000000 */
[----:B------:R-:W-:Y:S02]  /*dec0*/  @P3 SEL R56, R19, R35, !P1 ;  /* 0x0000002313383207 */ /* 0x000fe40004800000 */
[----:B------:R-:W-:Y:S02]  /*ded0*/  @P3 SEL R13, R12, R51, !P1 ;  /* 0x000000330c0d3207 */ /* 0x000fe40004800000 */
[----:B------:R-:W-:Y:S02]  /*dee0*/  SEL R47, R45, RZ, P6 ;  /* 0x000000ff2d2f7207 */ /* 0x000fe40003000000 */
[----:B------:R-:W-:Y:S02]  /*def0*/  @P3 SEL R41, R20, R50, !P1 ;  /* 0x0000003214293207 */ /* 0x000fe40004800000 */
[----:B------:R-:W-:Y:S02]  /*df00*/  SEL R19, R29, RZ, P2 ;  /* 0x000000ff1d137207 */ /* 0x000fe40001000000 */
[----:B------:R-:W-:-:S02]  /*df10*/  SEL R51, R46, RZ, P6 ;  /* 0x000000ff2e337207 */ /* 0x000fc40003000000 */
[----:B----4-:R-:W-:Y:S02]  /*df20*/  SEL R45, R53, RZ, P6 ;  /* 0x000000ff352d7207 */ /* 0x010fe40003000000 */
[----:B------:R-:W-:Y:S02]  /*df30*/  SEL R52, R52, RZ, P6 ;  /* 0x000000ff34347207 */ /* 0x000fe40003000000 */
[----:B------:R-:W-:Y:S02]  /*df40*/  SEL R50, R25, RZ, P6 ;  /* 0x000000ff19327207 */ /* 0x000fe40003000000 */
[----:B------:R-:W-:Y:S02]  /*df50*/  SEL R46, R42, RZ, P6 ;  /* 0x000000ff2a2e7207 */ /* 0x000fe40003000000 */
[----:B------:R-:W-:Y:S02]  /*df60*/  SEL R35, R40, RZ, P6 ;  /* 0x000000ff28237207 */ /* 0x000fe40003000000 */
[----:B------:R-:W-:-:S02]  /*df70*/  SEL R34, R11, RZ, P6 ;  /* 0x000000ff0b227207 */ /* 0x000fc40003000000 */
[----:B------:R-:W-:Y:S02]  /*df80*/  SEL R53, R57, RZ, P6 ;  /* 0x000000ff39357207 */ /* 0x000fe40003000000 */
[----:B------:R-:W-:Y:S02]  /*df90*/  SEL R43, R43, RZ, P6 ;  /* 0x000000ff2b2b7207 */ /* 0x000fe40003000000 */
[----:B------:R-:W-:Y:S02]  /*dfa0*/  SEL R23, R23, RZ, P6 ;  /* 0x000000ff17177207 */ /* 0x000fe40003000000 */
[----:B------:R-:W-:Y:S02]  /*dfb0*/  SEL R24, R24, RZ, P6 ;  /* 0x000000ff18187207 */ /* 0x000fe40003000000 */
[----:B------:R-:W-:Y:S01]  /*dfc0*/  SEL R10, R10, RZ, P6 ;  /* 0x000000ff0a0a7207 */ /* 0x000fe20003000000 */
[----:B------:R-:W-:Y:S01]  /*dfd0*/  IMAD.MOV.U32 R12, RZ, RZ, RZ ;  /* 0x000000ffff0c7224 */ /* 0x000fe200078e00ff */
[----:B------:R-:W-:Y:S01]  /*dfe0*/  @P3 SEL R3, R18, R36, !P1 ;  /* 0x0000002412033207 */ /* 0x000fe20004800000 */
[----:B------:R-:W-:Y:S01]  /*dff0*/  IMAD.MOV.U32 R4, RZ, RZ, RZ ;  /* 0x000000ffff047224 */ /* 0x000fe200078e00ff */
[----:B------:R-:W-:Y:S01]  /*e000*/  @P3 SEL R2, R19, R59, !P1 ;  /* 0x0000003b13023207 */ /* 0x000fe20004800000 */
[C---:B------:R-:W-:Y:S01]  /*e010*/  IMAD.WIDE R18, R58.reuse, 0x4, R32 ;  /* 0x000000043a127825 */ /* 0x040fe200078e0220 */
[----:B------:R-:W4:Y:S04]  /*e020*/  LDL.LU R36, [R1+0x144] ;  /* 0x0001440001247983 */ /* 0x000f280000300800 */
[----:B------:R1:W4:Y:S01]  /*e030*/  @P2 LDG.E.EL R12, desc[UR6][R14.64] ;  /* 0x000000060e0c2981 */ /* 0x000322000c2e1900 */
[----:B------:R-:W-:-:S03]  /*e040*/  IMAD.WIDE R16, R58, 0x4, R16 ;  /* 0x000000043a107825 */ /* 0x000fc600078e0210 */
[----:B------:R-:W4:Y:S01]  /*e050*/  LDL.LU R11, [R1+0xc] ;  /* 0x00000c00010b7983 */ /* 0x000f220000300800 */
[----:B------:R-:W-:-:S04]  /*e060*/  IMAD.WIDE R20, R58, 0x4, R30 ;  /* 0x000000043a147825 */ /* 0x000fc800078e021e */
[----:B-1----:R-:W-:Y:S02]  /*e070*/  IMAD.MOV.U32 R15, RZ, RZ, RZ ;  /* 0x000000ffff0f7224 */ /* 0x002fe400078e00ff */
[----:B------:R-:W-:Y:S02]  /*e080*/  VIADD R30, R44, 0xffffff40 ;  /* 0xffffff402c1e7836 */ /* 0x000fe40000000000 */
[----:B------:R-:W-:Y:S01]  /*e090*/  IMAD.MOV.U32 R14, RZ, RZ, RZ ;  /* 0x000000ffff0e7224 */ /* 0x000fe200078e00ff */
[----:B--2---:R-:W-:Y:S02]  /*e0a0*/  SEL R29, R7, RZ, P6 ;  /* 0x000000ff071d7207 */ /* 0x004fe40003000000 */
[----:B------:R-:W-:-:S13]  /*e0b0*/  ISETP.GE.AND P6, PT, R0, 0x80, PT ;  /* 0x000000800000780c */ /* 0x000fda0003fc6270 */
[----:B------:R1:W2:Y:S04]  /*e0c0*/  @!P6 LDG.E.EL R4, desc[UR6][R18.64] ;  /* 0x000000061204e981 */ /* 0x0002a8000c2e1900 */
[----:B------:R0:W2:Y:S04]  /*e0d0*/  @!P6 LDG.E.EL R15, desc[UR6][R16.64] ;  /* 0x00000006100fe981 */ /* 0x0000a8000c2e1900 */
[----:B------:R3:W2:Y:S01]  /*e0e0*/  @!P6 LDG.E.EL R14, desc[UR6][R20.64] ;  /* 0x00000006140ee981 */ /* 0x0006a2000c2e1900 */
[C---:B-1----:R-:W-:Y:S02]  /*e0f0*/  VIADD R19, R44.reuse, 0xffffff80 ;  /* 0xffffff802c137836 */ /* 0x042fe40000000000 */
[----:B------:R-:W-:-:S02]  /*e100*/  IMAD R18, R44, 0x100, R37 ;  /* 0x000001002c127824 */ /* 0x000fc400078e0225 */
[----:B------:R-:W-:Y:S02]  /*e110*/  IMAD.MOV.U32 R44, RZ, RZ, 0x3fa00000 ;  /* 0x3fa00000ff2c7424 */ /* 0x000fe400078e00ff */
[--C-:B0-----:R-:W-:Y:S02]  /*e120*/  IMAD R16, R19, 0x100, R9.reuse ;  /* 0x0000010013107824 */ /* 0x101fe400078e0209 */
[----:B------:R-:W-:Y:S02]  /*e130*/  IMAD R9, R30, 0x100, R9 ;  /* 0x000001001e097824 */ /* 0x000fe400078e0209 */
[----:B-----5:R-:W-:-:S04]  /*e140*/  FFMA R30, R61, R44, -2.25 ;  /* 0xc01000003d1e7423 */ /* 0x020fc8000000002c */
[C---:B------:R-:W-:Y:S01]  /*e150*/  FMUL R30, R61.reuse, R30 ;  /* 0x0000001e3d1e7220 */ /* 0x040fe20000400000 */
[C---:B---3--:R-:W-:Y:S01]  /*e160*/  FADD R21, R61.reuse, 1 ;  /* 0x3f8000003d157421 */ /* 0x048fe20000000000 */
[C---:B------:R-:W-:Y:S01]  /*e170*/  FADD R20, -R61.reuse, 1 ;  /* 0x3f8000003d147421 */ /* 0x040fe20000000100 */
[C---:B------:R-:W-:Y:S01]  /*e180*/  FADD R19, -R61.reuse, 2 ;  /* 0x400000003d137421 */ /* 0x040fe20000000100 */
[----:B------:R-:W-:Y:S02]  /*e190*/  FFMA R30, R61, R30, 1 ;  /* 0x3f8000003d1e7423 */ /* 0x000fe4000000001e */
[----:B------:R-:W3:Y:S01]  /*e1a0*/  LDL.LU R61, [R1+0x268] ;  /* 0x00026800013d7983 */ /* 0x000ee20000300800 */
[----:B------:R-:W-:Y:S02]  /*e1b0*/  IMAD.MOV.U32 R37, RZ, RZ, 0x3f400000 ;  /* 0x3f400000ff257424 */ /* 0x000fe400078e00ff */
[----:B------:R-:W-:Y:S01]  /*e1c0*/  FFMA R31, R20, R44, -2.25 ;  /* 0xc0100000141f7423 */ /* 0x000fe2000000002c */
[----:B------:R-:W-:Y:S01]  /*e1d0*/  ISETP.GE.AND P0, PT, R28, 0x80, PT ;  /* 0x000000801c00780c */ /* 0x000fe20003f06270 */
[----:B------:R-:W5:Y:S01]  /*e1e0*/  LDL.LU R7, [R1+0x210] ;  /* 0x0002100001077983 */ /* 0x000f620000300800 */
[-C--:B------:R-:W-:Y:S01]  /*e1f0*/  FFMA R17, R19, -R37.reuse, 3.75 ;  /* 0x4070000013117423 */ /* 0x080fe20000000825 */
[----:B------:R-:W-:Y:S01]  /*e200*/  FFMA R32, R21, -R37, 3.75 ;  /* 0x4070000015207423 */ /* 0x000fe20000000825 */
[----:B------:R-:W-:Y:S01]  /*e210*/  FMUL R31, R20, R31 ;  /* 0x0000001f141f7220 */ /* 0x000fe20000400000 */
[----:B------:R-:W-:Y:S01]  /*e220*/  ISETP.GT.AND P3, PT, R28, 0xbf, !P6 ;  /* 0x000000bf1c00780c */ /* 0x000fe20007764270 */
[----:B------:R-:W-:Y:S01]  /*e230*/  FFMA R17, R19, R17, -6 ;  /* 0xc0c0000013117423 */ /* 0x000fe20000000011 */
[----:B------:R-:W-:Y:S01]  /*e240*/  FFMA R32, R21, R32, -6 ;  /* 0xc0c0000015207423 */ /* 0x000fe20000000020 */
[----:B------:R-:W5:Y:S02]  /*e250*/  LDL.LU R22, [R1+0xe8] ;  /* 0x0000e80001167983 */ /* 0x000f640000300800 */
[----:B------:R-:W-:Y:S01]  /*e260*/  FFMA R19, R19, R17, 3 ;  /* 0x4040000013137423 */ /* 0x000fe20000000011 */
[----:B------:R-:W-:Y:S01]  /*e270*/  FFMA R21, R21, R32, 3 ;  /* 0x4040000015157423 */ /* 0x000fe20000000020 */
[----:B------:R-:W5:Y:S01]  /*e280*/  LDL.LU R28, [R1+0x44c] ;  /* 0x00044c00011c7983 */ /* 0x000f620000300800 */
[----:B------:R-:W-:-:S03]  /*e290*/  FFMA R20, R20, R31, 1 ;  /* 0x3f80000014147423 */ /* 0x000fc6000000001f */
[----:B------:R-:W5:Y:S04]  /*e2a0*/  LDL.LU R42, [R1+0x428] ;  /* 0x00042800012a7983 */ /* 0x000f680000300800 */
[----:B------:R-:W5:Y:S04]  /*e2b0*/  LDL.LU R49, [R1+0x1c] ;  /* 0x00001c0001317983 */ /* 0x000f680000300800 */
[----:B------:R-:W5:Y:S04]  /*e2c0*/  LDL.LU R59, [R1+0x414] ;  /* 0x00041400013b7983 */ /* 0x000f680000300800 */
[----:B------:R-:W5:Y:S04]  /*e2d0*/  LDL.LU R57, [R1+0x150] ;  /* 0x0001500001397983 */ /* 0x000f680000300800 */
[----:B------:R-:W5:Y:S04]  /*e2e0*/  LDL.LU R25, [R1+0x454] ;  /* 0x0004540001197983 */ /* 0x000f680000300800 */
[----:B------:R-:W5:Y:S01]  /*e2f0*/  LDL.LU R58, [R1+0x418] ;  /* 0x00041800013a7983 */ /* 0x000f620000300800 */
[C---:B----4-:R-:W-:Y:S01]  /*e300*/  FADD R33, R36.reuse, 1 ;  /* 0x3f80000024217421 */ /* 0x050fe20000000000 */
[C---:B------:R-:W-:Y:S01]  /*e310*/  FADD R17, -R36.reuse, 2 ;  /* 0x4000000024117421 */ /* 0x040fe20000000100 */
[C---:B------:R-:W-:Y:S01]  /*e320*/  FFMA R32, R36.reuse, R44, -2.25 ;  /* 0xc010000024207423 */ /* 0x040fe2000000002c */
[C---:B------:R-:W-:Y:S01]  /*e330*/  FADD R31, -R36.reuse, 1 ;  /* 0x3f800000241f7421 */ /* 0x040fe20000000100 */
[-C--:B------:R-:W-:Y:S01]  /*e340*/  FFMA R55, R33, -R37.reuse, 3.75 ;  /* 0x4070000021377423 */ /* 0x080fe20000000825 */
[----:B------:R-:W-:Y:S01]  /*e350*/  FFMA R37, R17, -R37, 3.75 ;  /* 0x4070000011257423 */ /* 0x000fe20000000825 */
[C---:B------:R-:W-:Y:S01]  /*e360*/  FMUL R32, R36.reuse, R32 ;  /* 0x0000002024207220 */ /* 0x040fe20000400000 */
[----:B------:R-:W-:Y:S01]  /*e370*/  FFMA R44, R31, R44, -2.25 ;  /* 0xc01000001f2c7423 */ /* 0x000fe2000000002c */
[----:B------:R-:W-:Y:S01]  /*e380*/  FFMA R55, R33, R55, -6 ;  /* 0xc0c0000021377423 */ /* 0x000fe20000000037 */
[----:B------:R-:W-:Y:S01]  /*e390*/  FFMA R37, R17, R37, -6 ;  /* 0xc0c0000011257423 */ /* 0x000fe20000000025 */
[----:B------:R-:W4:Y:S01]  /*e3a0*/  LDL.LU R60, [R1+0x42c] ;  /* 0x00042c00013c7983 */ /* 0x000f220000300800 */
[----:B------:R-:W-:Y:S01]  /*e3b0*/  FFMA R32, R36, R32, 1 ;  /* 0x3f80000024207423 */ /* 0x000fe20000000020 */
[----:B------:R-:W-:-:S02]  /*e3c0*/  FMUL R44, R31, R44 ;  /* 0x0000002c1f2c7220 */ /* 0x000fc40000400000 */
[----:B------:R-:W4:Y:S01]  /*e3d0*/  LDL.LU R0, [R1+0x41c] ;  /* 0x00041c0001007983 */ /* 0x000f220000300800 */
[----:B------:R-:W-:Y:S01]  /*e3e0*/  FFMA R33, R33, R55, 3 ;  /* 0x4040000021217423 */ /* 0x000fe20000000037 */
[----:B------:R-:W-:Y:S02]  /*e3f0*/  FFMA R17, R17, R37, 3 ;  /* 0x4040000011117423 */ /* 0x000fe40000000025 */
[----:B------:R-:W4:Y:S04]  /*e400*/  LDL.LU R40, [R1+0x3c] ;  /* 0x00003c0001287983 */ /* 0x000f280000300800 */
[----:B------:R-:W4:Y:S01]  /*e410*/  LDL.LU R36, [R1+0x18] ;  /* 0x0000180001247983 */ /* 0x000f220000300800 */
[----:B------:R-:W-:-:S03]  /*e420*/  FFMA R31, R31, R44, 1 ;  /* 0x3f8000001f1f7423 */ /* 0x000fc6000000002c */
[----:B------:R-:W4:Y:S04]  /*e430*/  LDL.LU R55, [R1+0x464] ;  /* 0x0004640001377983 */ /* 0x000f280000300800 */
[----:B------:R-:W4:Y:S04]  /*e440*/  LDL.LU R37, [R1+0x460] ;  /* 0x0004600001257983 */ /* 0x000f280000300800 */
[----:B------:R-:W4:Y:S01]  /*e450*/  LDL.LU R44, [R1+0x444] ;  /* 0x00044400012c7983 */ /* 0x000f220000300800 */
[----:B------:R-:W0:Y:S01]  /*e460*/  S2UR UR4, SR_CgaCtaId ;  /* 0x00000000000479c3 */ /* 0x000e220000008800 */
[----:B------:R-:W-:Y:S01]  /*e470*/  SEL R6, R6, RZ, !P6 ;  /* 0x000000ff06067207 */ /* 0x000fe20007000000 */
[----:B------:R-:W-:Y:S01]  /*e480*/  UMOV UR5, 0x400 ;  /* 0x0000040000057882 */ /* 0x000fe20000000000 */
[----:B--2---:R-:W-:-:S02]  /*e490*/  SEL R4, R4, RZ, !P6 ;  /* 0x000000ff04047207 */ /* 0x004fc40007000000 */
[----:B---3--:R-:W-:Y:S02]  /*e4a0*/  ISETP.GE.AND P5, PT, R61, 0x80, PT ;  /* 0x000000803d00780c */ /* 0x008fe40003fa6270 */
[----:B------:R-:W2:Y:S01]  /*e4b0*/  LDL.LU R61, [R1+0x4e0] ;  /* 0x0004e000013d7983 */ /* 0x000ea20000300800 */
[----:B-----5:R-:W-:-:S03]  /*e4c0*/  ISETP.GE.AND P4, PT, R7, 0x80, PT ;  /* 0x000000800700780c */ /* 0x020fc60003f86270 */
[----:B------:R-:W3:Y:S01]  /*e4d0*/  LDL.LU R7, [R1+0x420] ;  /* 0x0004200001077983 */ /* 0x000ee20000300800 */
[----:B----4-:R-:W-:Y:S02]  /*e4e0*/  SEL R55, R55, RZ, P2 ;  /* 0x000000ff37377207 */ /* 0x010fe40001000000 */
[----:B------:R-:W-:-:S07]  /*e4f0*/  SEL R37, R37, RZ, P2 ;  /* 0x000000ff25257207 */ /* 0x000fce0001000000 */
[----:B------:R-:W-:Y:S01]  /*e500*/  @P4 SEL R11, R55, R52, !P1 ;  /* 0x00000034370b4207 */ /* 0x000fe20004800000 */
[----:B------:R-:W-:Y:S01]  /*e510*/  BAR.SYNC.DEFER_BLOCKING 0x0 ;  /* 0x0000000000007b1d */ /* 0x000fe20000010000 */
[----:B--2---:R-:W-:-:S05]  /*e520*/  @P5 SEL R61, R37, R22, !P1 ;  /* 0x00000016253d5207 */ /* 0x004fca0004800000 */
[----:B------:R-:W2:Y:S04]  /*e530*/  LDL.LU R22, [R1+0x4dc] ;  /* 0x0004dc0001167983 */ /* 0x000ea80000300800 */
[----:B------:R-:W4:Y:S04]  /*e540*/  LDL.LU R37, [R1+0x448] ;  /* 0x0004480001257983 */ /* 0x000f280000300800 */
[----:B------:R-:W5:Y:S01]  /*e550*/  LDL.LU R55, [R1+0x34c] ;  /* 0x00034c0001377983 */ /* 0x000f620000300800 */
[----:B------:R-:W-:Y:S02]  /*e560*/  SEL R44, R44, RZ, !P6 ;  /* 0x000000ff2c2c7207 */ /* 0x000fe40007000000 */
[----:B------:R-:W-:-:S02]  /*e570*/  SEL R52, R28, RZ, !P6 ;  /* 0x000000ff1c347207 */ /* 0x000fc40007000000 */
[----:B------:R-:W2:Y:S03]  /*e580*/  LDL.LU R28, [R1+0x3f0] ;  /* 0x0003f000011c7983 */ /* 0x000ea60000300800 */
[----:B------:R-:W-:Y:S01]  /*e590*/  FADD R52, R52, R61 ;  /* 0x0000003d34347221 */ /* 0x000fe20000000000 */
[----:B----4-:R-:W-:Y:S01]  /*e5a0*/  SEL R37, R37, RZ, !P6 ;  /* 0x000000ff25257207 */ /* 0x010fe20007000000 */
[----:B-----5:R-:W-:Y:S01]  /*e5b0*/  FADD R44, R44, R55 ;  /* 0x000000372c2c7221 */ /* 0x020fe20000000000 */
[----:B------:R-:W-:-:S03]  /*e5c0*/  SEL R55, R42, RZ, P2 ;  /* 0x000000ff2a377207 */ /* 0x000fc60001000000 */
[----:B------:R-:W-:Y:S01]  /*e5d0*/  FADD R37, R37, R49 ;  /* 0x0000003125257221 */ /* 0x000fe20000000000 */
[----:B------:R-:W4:Y:S04]  /*e5e0*/  LDL.LU R42, [R1+0x54] ;  /* 0x00005400012a7983 */ /* 0x000f280000300800 */
[----:B------:R-:W5:Y:S04]  /*e5f0*/  LDL.LU R49, [R1+0x4d8] ;  /* 0x0004d80001317983 */ /* 0x000f680000300800 */
[----:B------:R-:W2:Y:S01]  /*e600*/  LDL.LU R61, [R1+0x350] ;  /* 0x00035000013d7983 */ /* 0x000ea20000300800 */
[----:B------:R-:W-:-:S02]  /*e610*/  SEL R59, R59, RZ, !P6 ;  /* 0x000000ff3b3b7207 */ /* 0x000fc40007000000 */
[----:B------:R-:W-:Y:S02]  /*e620*/  @P5 SEL R40, R55, R57, !P1 ;  /* 0x0000003937285207 */ /* 0x000fe40004800000 */
[----:B------:R-:W-:Y:S02]  /*e630*/  SEL R57, R58, RZ, !P6 ;  /* 0x000000ff3a397207 */ /* 0x000fe40007000000 */
[----:B------:R-:W-:Y:S02]  /*e640*/  SEL R60, R60, RZ, P2 ;  /* 0x000000ff3c3c7207 */ /* 0x000fe40001000000 */
[----:B------:R-:W-:Y:S02]  /*e650*/  SEL R55, R25, RZ, !P6 ;  /* 0x000000ff19377207 */ /* 0x000fe40007000000 */
[----:B------:R-:W4:Y:S01]  /*e660*/  LDL.LU R25, [R1+0x360] ;  /* 0x0003600001197983 */ /* 0x000f220000300800 */
[----:B------:R-:W-:-:S03]  /*e670*/  @P4 SEL R36, R60, R51, !P1 ;  /* 0x000000333c244207 */ /* 0x000fc60004800000 */
[----:B------:R-:W4:Y:S01]  /*e680*/  LDL.LU R58, [R1+0x50] ;  /* 0x00005000013a7983 */ /* 0x000f220000300800 */
[----:B------:R-:W-:Y:S01]  /*e690*/  FADD R55, R55, R11 ;  /* 0x0000000b37377221 */ /* 0x000fe20000000000 */
[----:B---3--:R-:W-:Y:S01]  /*e6a0*/  SEL R60, R7, RZ, !P6 ;  /* 0x000000ff073c7207 */ /* 0x008fe20007000000 */
[----:B-----5:R-:W-:Y:S02]  /*e6b0*/  FADD R57, R57, R49 ;  /* 0x0000003139397221 */ /* 0x020fe40000000000 */
[----:B------:R-:W3:Y:S01]  /*e6c0*/  LDL.LU R49, [R1+0x3a8] ;  /* 0x0003a80001317983 */ /* 0x000ee20000300800 */
[----:B--2---:R-:W-:Y:S01]  /*e6d0*/  FADD R59, R59, R61 ;  /* 0x0000003d3b3b7221 */ /* 0x004fe20000000000 */
[----:B------:R-:W-:Y:S01]  /*e6e0*/  SEL R61, R0, RZ, !P6 ;  /* 0x000000ff003d7207 */ /* 0x000fe20007000000 */
[C---:B------:R-:W-:Y:S01]  /*e6f0*/  FMUL R57, R30.reuse, R57 ;  /* 0x000000391e397220 */ /* 0x040fe20000400000 */
[----:B------:R-:W2:Y:S01]  /*e700*/  LDL.LU R0, [R1+0x64] ;  /* 0x0000640001007983 */ /* 0x000ea20000300800 */
[----:B------:R-:W-:-:S02]  /*e710*/  FMUL R51, R30, R59 ;  /* 0x0000003b1e337220 */ /* 0x000fc40000400000 */
[----:B------:R-:W-:Y:S01]  /*e720*/  FADD R59, R61, R40 ;  /* 0x000000283d3b7221 */ /* 0x000fe20000000000 */
[----:B------:R-:W5:Y:S01]  /*e730*/  LDL.LU R11, [R1+0x58] ;  /* 0x00005800010b7983 */ /* 0x000f620000300800 */
[C---:B------:R-:W-:Y:S01]  /*e740*/  FFMA R44, R21.reuse, R44, R51 ;  /* 0x0000002c152c7223 */ /* 0x040fe20000000033 */
[----:B------:R-:W-:Y:S02]  /*e750*/  FFMA R37, R21, R37, R57 ;  /* 0x0000002515257223 */ /* 0x000fe40000000039 */
[----:B------:R-:W2:Y:S01]  /*e760*/  LDL.LU R61, [R1+0x3d4] ;  /* 0x0003d400013d7983 */ /* 0x000ea20000300800 */
[----:B------:R-:W-:Y:S01]  /*e770*/  FMUL R51, R30, R59 ;  /* 0x0000003b1e337220 */ /* 0x000fe20000400000 */
[----:B------:R-:W-:Y:S02]  /*e780*/  SEL R57, R28, RZ, P2 ;  /* 0x000000ff1c397207 */ /* 0x000fe40001000000 */
[----:B------:R-:W2:Y:S01]  /*e790*/  LDL.LU R40, [R1+0x320] ;  /* 0x0003200001287983 */ /* 0x000ea20000300800 */
[----:B------:R-:W-:-:S03]  /*e7a0*/  FADD R59, R60, R36 ;  /* 0x000000243c3b7221 */ /* 0x000fc60000000000 */
[----:B------:R-:W2:Y:S04]  /*e7b0*/  LDL.LU R7, [R1+0x31c] ;  /* 0x00031c0001077983 */ /* 0x000ea80000300800 */
[----:B------:R-:W2:Y:S04]  /*e7c0*/  LDL.LU R28, [R1+0x318] ;  /* 0x00031800011c7983 */ /* 0x000ea80000300800 */
[----:B------:R-:W2:Y:S04]  /*e7d0*/  LDL.LU R36, [R1+0x4d4] ;  /* 0x0004d40001247983 */ /* 0x000ea80000300800 */
[----:B------:R-:W4:Y:S01]  /*e7e0*/  LDL.LU R60, [R1+0x164] ;  /* 0x00016400013c7983 */ /* 0x000f220000300800 */
[----:B------:R-:W-:-:S03]  /*e7f0*/  FFMA R51, R21, R52, R51 ;  /* 0x0000003415337223 */ /* 0x000fc60000000033 */
[----:B------:R-:W2:Y:S01]  /*e800*/  LDL.LU R52, [R1+0x3c8] ;  /* 0x0003c80001347983 */ /* 0x000ea20000300800 */
[----:B----4-:R-:W-:Y:S01]  /*e810*/  @P5 SEL R42, R57, R60, !P1 ;  /* 0x0000003c392a5207 */ /* 0x010fe20004800000 */
[----:B------:R-:W-:Y:S02]  /*e820*/  FMUL R60, R30, R59 ;  /* 0x0000003b1e3c7220 */ /* 0x000fe40000400000 */
[----:B------:R-:W4:Y:S04]  /*e830*/  LDL.LU R57, [R1+0x3d0] ;  /* 0x0003d00001397983 */ /* 0x000f280000300800 */
[----:B------:R-:W3:Y:S01]  /*e840*/  LDL.LU R59, [R1+0x3f8] ;  /* 0x0003f800013b7983 */ /* 0x000ee20000300800 */
[----:B--2---:R-:W-:Y:S01]  /*e850*/  SEL R52, R52, RZ, !P6 ;  /* 0x000000ff34347207 */ /* 0x004fe20007000000 */
[----:B------:R-:W-:-:S04]  /*e860*/  FFMA R55, R21, R55, R60 ;  /* 0x0000003715377223 */ /* 0x000fc8000000003c */
[----:B------:R-:W-:Y:S02]  /*e870*/  FADD R52, R52, R25 ;  /* 0x0000001934347221 */ /* 0x000fe40000000000 */
[----:B------:R-:W2:Y:S02]  /*e880*/  LDL.LU R25, [R1+0x4d0] ;  /* 0x0004d00001197983 */ /* 0x000ea40000300800 */
[----:B------:R-:W-:Y:S02]  /*e890*/  FFMA R44, R20, R52, R44 ;  /* 0x00000034142c7223 */ /* 0x000fe4000000002c */
[----:B------:R-:W2:Y:S01]  /*e8a0*/  LDL.LU R60, [R1+0x36c] ;  /* 0x00036c00013c7983 */ /* 0x000ea20000300800 */
[----:B------:R-:W-:Y:S02]  /*e8b0*/  SEL R61, R61, RZ, !P6 ;  /* 0x000000ff3d3d7207 */ /* 0x000fe40007000000 */
[----:B----4-:R-:W-:Y:S02]  /*e8c0*/  SEL R57, R57, RZ, !P6 ;  /* 0x000000ff39397207 */ /* 0x010fe40007000000 */
[----:B---3--:R-:W-:-:S04]  /*e8d0*/  SEL R59, R59, RZ, P2 ;  /* 0x000000ff3b3b7207 */ /* 0x008fc80001000000 */
[----:B------:R-:W-:Y:S01]  /*e8e0*/  @P4 SEL R58, R59, R48, !P1 ;  /* 0x000000303b3a4207 */ /* 0x000fe20004800000 */
[----:B------:R-:W-:Y:S01]  /*e8f0*/  FADD R48, R57, R36 ;  /* 0x0000002439307221 */ /* 0x000fe20000000000 */
[----:B------:R-:W3:Y:S04]  /*e900*/  LDL.LU R59, [R1+0x3ac] ;  /* 0x0003ac00013b7983 */ /* 0x000ee80000300800 */
[----:B------:R-:W4:Y:S04]  /*e910*/  LDL.LU R36, [R1+0x4cc] ;  /* 0x0004cc0001247983 */ /* 0x000f280000300800 */
[----:B------:R-:W2:Y:S01]  /*e920*/  LDL.LU R52, [R1+0x3d8] ;  /* 0x0003d80001347983 */ /* 0x000ea20000300800 */
[----:B------:R-:W-:-:S03]  /*e930*/  FADD R57, R61, R42 ;  /* 0x0000002a3d397221 */ /* 0x000fc60000000000 */
[----:B------:R-:W4:Y:S04]  /*e940*/  LDL.LU R42, [R1+0x4c8] ;  /* 0x0004c800012a7983 */ /* 0x000f280000300800 */
[----:B------:R-:W4:Y:S01]  /*e950*/  LDL.LU R61, [R1+0x1d4] ;  /* 0x0001d400013d7983 */ /* 0x000f220000300800 */
[----:B------:R-:W-:Y:S01]  /*e960*/  FFMA R37, R20, R48, R37 ;  /* 0x0000003014257223 */ /* 0x000fe20000000025 */
[----:B---3--:R-:W-:Y:S02]  /*e970*/  SEL R48, R59, RZ, P2 ;  /* 0x000000ff3b307207 */ /* 0x008fe40001000000 */
[----:B------:R-:W-:Y:S02]  /*e980*/  SEL R59, R49, RZ, P2 ;  /* 0x000000ff313b7207 */ /* 0x000fe40001000000 */
[----:B------:R-:W3:Y:S01]  /*e990*/  LDL.LU R49, [R1+0x304] ;  /* 0x0003040001317983 */ /* 0x000ee20000300800 */
[----:B--2---:R-:W-:-:S02]  /*e9a0*/  SEL R52, R52, RZ, !P6 ;  /* 0x000000ff34347207 */ /* 0x004fc40007000000 */
[----:B-----5:R-:W-:-:S03]  /*e9b0*/  @P4 SEL R11, R59, R50, !P1 ;  /* 0x000000323b0b4207 */ /* 0x020fc60004800000 */
[----:B------:R-:W-:Y:S02]  /*e9c0*/  FADD R52, R52, R58 ;  /* 0x0000003a34347221 */ /* 0x000fe40000000000 */
[----:B------:R-:W2:Y:S04]  /*e9d0*/  LDL.LU R58, [R1+0x68] ;  /* 0x00006800013a7983 */ /* 0x000ea80000300800 */
[----:B------:R-:W5:Y:S01]  /*e9e0*/  LDL.LU R59, [R1+0x310] ;  /* 0x00031000013b7983 */ /* 0x000f620000300800 */
[----:B----4-:R-:W-:Y:S02]  /*e9f0*/  @P5 SEL R0, R48, R61, !P1 ;  /* 0x0000003d30005207 */ /* 0x010fe40004800000 */
[----:B------:R-:W-:Y:S02]  /*ea00*/  SEL R48, R40, RZ, !P6 ;  /* 0x000000ff28307207 */ /* 0x000fe40007000000 */
[----:B------:R-:W2:Y:S01]  /*ea10*/  LDL.LU R40, [R1+0x1dc] ;  /* 0x0001dc0001287983 */ /* 0x000ea20000300800 */
[----:B------:R-:W-:Y:S01]  /*ea20*/  FFMA R51, R20, R57, R51 ;  /* 0x0000003914337223 */ /* 0x000fe20000000033 */
[----:B------:R-:W-:-:S02]  /*ea30*/  SEL R50, R7, RZ, !P6 ;  /* 0x000000ff07327207 */ /* 0x000fc40007000000 */
[----:B------:R-:W-:Y:S01]  /*ea40*/  SEL R57, R28, RZ, !P6 ;  /* 0x000000ff1c397207 */ /* 0x000fe20007000000 */
[----:B------:R-:W4:Y:S01]  /*ea50*/  LDL.LU R7, [R1+0x2f8] ;  /* 0x0002f80001077983 */ /* 0x000f220000300800 */
[----:B------:R-:W-:Y:S01]  /*ea60*/  FFMA R52, R20, R52, R55 ;  /* 0x0000003414347223 */ /* 0x000fe20000000037 */
[----:B------:R-:W-:Y:S01]  /*ea70*/  FADD R48, R48, R60 ;  /* 0x0000003c30307221 */ /* 0x000fe20000000000 */
[----:B------:R-:W-:Y:S01]  /*ea80*/  FADD R50, R50, R22 ;  /* 0x0000001632327221 */ /* 0x000fe20000000000 */
[----:B------:R-:W2:Y:S01]  /*ea90*/  LDL.LU R61, [R1+0x38] ;  /* 0x00003800013d7983 */ /* 0x000ea20000300800 */
[----:B------:R-:W-:-:S03]  /*eaa0*/  FADD R55, R57, R0 ;  /* 0x0000000039377221 */ /* 0x000fc60000000000 */
[----:B------:R-:W4:Y:S01]  /*eab0*/  LDL.LU R28, [R1+0xc0] ;  /* 0x0000c000011c7983 */ /* 0x000f220000300800 */
[----:B------:R-:W-:-:S03]  /*eac0*/  FFMA R44, R19, R48, R44 ;  /* 0x00000030132c7223 */ /* 0x000fc6000000002c */
[----:B------:R-:W4:Y:S01]  /*ead0*/  LDL.LU R22, [R1+0x1e0] ;  /* 0x0001e00001167983 */ /* 0x000f220000300800 */
[C---:B------:R-:W-:Y:S01]  /*eae0*/  FFMA R37, R19.reuse, R50, R37 ;  /* 0x0000003213257223 */ /* 0x040fe20000000025 */
[----:B------:R-:W-:Y:S02]  /*eaf0*/  FFMA R51, R19, R55, R51 ;  /* 0x0000003713337223 */ /* 0x000fe40000000033 */
[----:B------:R-:W4:Y:S04]  /*eb00*/  LDL.LU R57, [R1+0x2e8] ;  /* 0x0002e80001397983 */ /* 0x000f280000300800 */
[----:B------:R-:W4:Y:S04]  /*eb10*/  LDL.LU R60, [R1+0x2e0] ;  /* 0x0002e000013c7983 */ /* 0x000f280000300800 */
[----:B------:R-:W4:Y:S01]  /*eb20*/  LDL.LU R0, [R1+0x378] ;  /* 0x0003780001007983 */ /* 0x000f220000300800 */
[----:B------:R-:W-:Y:S01]  /*eb30*/  FMUL R44, R44, R33 ;  /* 0x000000212c2c7220 */ /* 0x000fe20000400000 */
[C---:B------:R-:W-:Y:S01]  /*eb40*/  FMUL R37, R33.reuse, R37 ;  /* 0x0000002521257220 */ /* 0x040fe20000400000 */
[----:B------:R-:W-:Y:S01]  /*eb50*/  FMUL R51, R33, R51 ;  /* 0x0000003321337220 */ /* 0x000fe20000400000 */
[----:B-----5:R-:W-:-:S05]  /*eb60*/  SEL R59, R59, RZ, !P6 ;  /* 0x000000ff3b3b7207 */ /* 0x020fca0007000000 */
[----:B------:R-:W-:Y:S02]  /*eb70*/  FADD R59, R59, R11 ;  /* 0x0000000b3b3b7221 */ /* 0x000fe40000000000 */
[----:B------:R-:W5:Y:S02]  /*eb80*/  LDL.LU R11, [R1+0xc8] ;  /* 0x0000c800010b7983 */ /* 0x000f640000300800 */
[----:B------:R-:W-:Y:S01]  /*eb90*/  FFMA R48, R19, R59, R52 ;  /* 0x0000003b13307223 */ /* 0x000fe20000000034 */
[----:B---3--:R-:W-:Y:S01]  /*eba0*/  SEL R52, R49, RZ, P2 ;  /* 0x000000ff31347207 */ /* 0x008fe20001000000 */
[----:B------:R-:W3:Y:S02]  /*ebb0*/  LDL.LU R50, [R1+0x314] ;  /* 0x0003140001327983 */ /* 0x000ee40000300800 */
[----:B------:R-:W-:Y:S02]  /*ebc0*/  FMUL R33, R33, R48 ;  /* 0x0000003021217220 */ /* 0x000fe40000400000 */
[----:B------:R-:W5:Y:S01]  /*ebd0*/  LDL.LU R55, [R1+0x374] ;  /* 0x0003740001377983 */ /* 0x000f620000300800 */
[----:B--2---:R-:W-:-:S03]  /*ebe0*/  @P5 SEL R58, R52, R40, !P1 ;  /* 0x00000028343a5207 */ /* 0x004fc60004800000 */
[----:B------:R-:W2:Y:S04]  /*ebf0*/  LDL.LU R59, [R1+0x2f0] ;  /* 0x0002f000013b7983 */ /* 0x000ea80000300800 */
[----:B------:R-:W2:Y:S04]  /*ec00*/  LDL.LU R49, [R1+0x2d8] ;  /* 0x0002d80001317983 */ /* 0x000ea80000300800 */
[----:B------:R-:W2:Y:S04]  /*ec10*/  LDL.LU R48, [R1+0x308] ;  /* 0x0003080001307983 */ /* 0x000ea80000300800 */
[----:B------:R-:W2:Y:S04]  /*ec20*/  LDL.LU R40, [R1+0x4c4] ;  /* 0x0004c40001287983 */ /* 0x000ea80000300800 */
[----:B------:R-:W2:Y:S01]  /*ec30*/  LDL.LU R52, [R1+0x300] ;  /* 0x0003000001347983 */ /* 0x000ea20000300800 */
[----:B----4-:R-:W-:-:S04]  /*ec40*/  SEL R57, R57, RZ, P2 ;  /* 0x000000ff39397207 */ /* 0x010fc80001000000 */
[----:B------:R-:W-:Y:S02]  /*ec50*/  @P5 SEL R28, R57, R22, !P1 ;  /* 0x00000016391c5207 */ /* 0x000fe40004800000 */
[----:B---3--:R-:W-:-:S05]  /*ec60*/  SEL R50, R50, RZ, !P6 ;  /* 0x000000ff32327207 */ /* 0x008fca0007000000 */
[----:B-----5:R-:W-:Y:S01]  /*ec70*/  FADD R50, R50, R55 ;  /* 0x0000003732327221 */ /* 0x020fe20000000000 */
[----:B------:R-:W-:Y:S02]  /*ec80*/  SEL R55, R7, RZ, P2 ;  /* 0x000000ff07377207 */ /* 0x000fe40001000000 */
[----:B------:R-:W3:Y:S01]  /*ec90*/  LDL.LU R7, [R1+0xd4] ;  /* 0x0000d40001077983 */ /* 0x000ee20000300800 */
[----:B--2---:R-:W-:Y:S02]  /*eca0*/  SEL R48, R48, RZ, !P6 ;  /* 0x000000ff30307207 */ /* 0x004fe40007000000 */
[----:B------:R-:W-:Y:S02]  /*ecb0*/  @P4 SEL R61, R55, R47, !P1 ;  /* 0x0000002f373d4207 */ /* 0x000fe40004800000 */
[----:B------:R-:W-:Y:S01]  /*ecc0*/  SEL R52, R52, RZ, !P6 ;  /* 0x000000ff34347207 */ /* 0x000fe20007000000 */
[----:B------:R-:W-:Y:S02]  /*ecd0*/  FADD R48, R48, R39 ;  /* 0x0000002730307221 */ /* 0x000fe40000000000 */
[----:B------:R-:W2:Y:S02]  /*ece0*/  LDL.LU R39, [R1+0x4c0] ;  /* 0x0004c00001277983 */ /* 0x000ea40000300800 */
[----:B------:R-:W-:-:S02]  /*ecf0*/  FADD R52, R52, R58 ;  /* 0x0000003a34347221 */ /* 0x000fc40000000000 */
[----:B------:R-:W4:Y:S04]  /*ed00*/  LDL.LU R58, [R1+0x2cc] ;  /* 0x0002cc00013a7983 */ /* 0x000f280000300800 */
[----:B------:R-:W5:Y:S04]  /*ed10*/  LDL.LU R47, [R1+0x2f4] ;  /* 0x0002f400012f7983 */ /* 0x000f680000300800 */
[----:B------:R-:W2:Y:S04]  /*ed20*/  LDL.LU R55, [R1+0x2e4] ;  /* 0x0002e40001377983 */ /* 0x000ea80000300800 */
[----:B------:R-:W3:Y:S01]  /*ed30*/  LDL.LU R57, [R1+0x2ec] ;  /* 0x0002ec0001397983 */ /* 0x000ee20000300800 */
[----:B------:R-:W-:-:S02]  /*ed40*/  SEL R59, R59, RZ, !P6 ;  /* 0x000000ff3b3b7207 */ /* 0x000fc40007000000 */
[----:B------:R-:W-:Y:S01]  /*ed50*/  SEL R60, R60, RZ, P2 ;  /* 0x000000ff3c3c7207 */ /* 0x000fe20001000000 */
[----:B------:R-:W4:Y:S02]  /*ed60*/  LDL.LU R22, [R1+0x37c] ;  /* 0x00037c0001167983 */ /* 0x000f240000300800 */
[----:B------:R-:W-:Y:S01]  /*ed70*/  FADD R59, R59, R0 ;  /* 0x000000003b3b7221 */ /* 0x000fe20000000000 */
[----:B------:R-:W-:-:S03]  /*ed80*/  @P4 SEL R11, R60, R46, !P1 ;  /* 0x0000002e3c0b4207 */ /* 0x000fc60004800000 */
[----:B------:R-:W-:-:S04]  /*ed90*/  FMUL R46, R30, R59 ;  /* 0x0000003b1e2e7220 */ /* 0x000fc80000400000 */
[----:B------:R-:W-:Y:S01]  /*eda0*/  FFMA R46, R21, R50, R46 ;  /* 0x00000032152e7223 */ /* 0x000fe2000000002e */
[----:B-----5:R-:W-:Y:S02]  /*edb0*/  SEL R47, R47, RZ, !P6 ;  /* 0x000000ff2f2f7207 */ /* 0x020fe40007000000 */
[----:B--2---:R-:W-:Y:S02]  /*edc0*/  SEL R55, R55, RZ, !P6 ;  /* 0x000000ff37377207 */ /* 0x004fe40007000000 */
[----:B---3--:R-:W-:-:S03]  /*edd0*/  SEL R57, R57, RZ, !P6 ;  /* 0x000000ff39397207 */ /* 0x008fc60007000000 */
[----:B------:R-:W-:Y:S02]  /*ede0*/  FADD R55, R55, R28 ;  /* 0x0000001c37377221 */ /* 0x000fe40000000000 */
[----:B------:R-:W2:Y:S01]  /*edf0*/  LDL.LU R28, [R1+0xfc] ;  /* 0x0000fc00011c7983 */ /* 0x000ea20000300800 */
[----:B------:R-:W-:Y:S01]  /*ee00*/  FADD R57, R57, R5 ;  /* 0x0000000539397221 */ /* 0x000fe20000000000 */
[----:B------:R-:W-:Y:S02]  /*ee10*/  FADD R47, R47, R61 ;  /* 0x0000003d2f2f7221 */ /* 0x000fe40000000000 */
[----:B------:R-:W3:Y:S01]  /*ee20*/  LDL.LU R60, [R1+0x2b8] ;  /* 0x0002b800013c7983 */ /* 0x000ee20000300800 */
[C---:B------:R-:W-:Y:S01]  /*ee30*/  FMUL R55, R30.reuse, R55 ;  /* 0x000000371e377220 */ /* 0x040fe20000400000 */
[----:B------:R-:W-:Y:S02]  /*ee40*/  FMUL R59, R30, R57 ;  /* 0x000000391e3b7220 */ /* 0x000fe40000400000 */
[----:B------:R-:W2:Y:S01]  /*ee50*/  LDL.LU R0, [R1+0x1d0] ;  /* 0x0001d00001007983 */ /* 0x000ea20000300800 */
[----:B------:R-:W-:-:S03]  /*ee60*/  SEL R57, R49, RZ, !P6 ;  /* 0x000000ff31397207 */ /* 0x000fc60007000000 */
[----:B------:R-:W5:Y:S04]  /*ee70*/  LDL.LU R61, [R1+0x2a8] ;  /* 0x0002a800013d7983 */ /* 0x000f680000300800 */
[----:B------:R-:W2:Y:S01]  /*ee80*/  LDL.LU R5, [R1+0x2a0] ;  /* 0x0002a00001057983 */ /* 0x000ea20000300800 */
[----:B------:R-:W-:-:S03]  /*ee90*/  FFMA R48, R21, R48, R59 ;  /* 0x0000003015307223 */ /* 0x000fc6000000003b */
[----:B------:R-:W2:Y:S01]  /*eea0*/  LDL.LU R49, [R1+0x29c] ;  /* 0x00029c0001317983 */ /* 0x000ea20000300800 */
[----:B------:R-:W-:-:S03]  /*eeb0*/  FFMA R52, R21, R52, R55 ;  /* 0x0000003415347223 */ /* 0x000fc60000000037 */
[----:B------:R-:W2:Y:S01]  /*eec0*/  LDL.LU R50, [R1+0x2d0] ;  /* 0x0002d00001327983 */ /* 0x000ea20000300800 */
[----:B------:R-:W-:-:S03]  /*eed0*/  FADD R59, R57, R11 ;  /* 0x0000000b393b7221 */ /* 0x000fc60000000000 */
[----:B------:R-:W3:Y:S04]  /*eee0*/  LDL.LU R55, [R1+0x2c4] ;  /* 0x0002c40001377983 */ /* 0x000ee80000300800 */
[----:B------:R-:W4:Y:S04]  /*eef0*/  LDL.LU R11, [R1+0x4bc] ;  /* 0x0004bc00010b7983 */ /* 0x000f280000300800 */
[----:B------:R-:W5:Y:S01]  /*ef00*/  LDL.LU R57, [R1+0x1e8] ;  /* 0x0001e80001397983 */ /* 0x000f620000300800 */
[----:B------:R-:W-:-:S04]  /*ef10*/  FMUL R59, R30, R59 ;  /* 0x0000003b1e3b7220 */ /* 0x000fc80000400000 */
[----:B------:R-:W-:Y:S01]  /*ef20*/  FFMA R47, R21, R47, R59 ;  /* 0x0000002f152f7223 */ /* 0x000fe2000000003b */
[----:B--2---:R-:W-:Y:S02]  /*ef30*/  SEL R50, R50, RZ, P2 ;  /* 0x000000ff32327207 */ /* 0x004fe40001000000 */
[----:B---3--:R-:W-:-:S05]  /*ef40*/  SEL R55, R55, RZ, !P6 ;  /* 0x000000ff37377207 */ /* 0x008fca0007000000 */
[----:B----4-:R-:W-:Y:S01]  /*ef50*/  FADD R55, R55, R22 ;  /* 0x0000001637377221 */ /* 0x010fe20000000000 */
[----:B-----5:R-:W-:Y:S02]  /*ef60*/  @P5 SEL R7, R50, R57, !P1 ;  /* 0x0000003932075207 */ /* 0x020fe40004800000 */
[----:B------:R-:W2:Y:S01]  /*ef70*/  LDL.LU R50, [R1+0x2c0] ;  /* 0x0002c00001327983 */ /* 0x000ea20000300800 */
[----:B------:R-:W-:-:S03]  /*ef80*/  SEL R57, R58, RZ, P2 ;  /* 0x000000ff3a397207 */ /* 0x000fc60001000000 */
[----:B------:R-:W3:Y:S04]  /*ef90*/  LDL.LU R58, [R1+0x290] ;  /* 0x00029000013a7983 */ /* 0x000ee80000300800 */
[----:B------:R-:W4:Y:S04]  /*efa0*/  LDL.LU R22, [R1+0x4b8] ;  /* 0x0004b80001167983 */ /* 0x000f280000300800 */
[----:B------:R-:W5:Y:S01]  /*efb0*/  LDL.LU R59, [R1+0xd8] ;  /* 0x0000d800013b7983 */ /* 0x000f620000300800 */
[----:B------:R-:W-:Y:S01]  /*efc0*/  SEL R60, R60, RZ, !P6 ;  /* 0x000000ff3c3c7207 */ /* 0x000fe20007000000 */
[----:B------:R-:W-:-:S04]  /*efd0*/  FFMA R46, R20, R55, R46 ;  /* 0x00000037142e7223 */ /* 0x000fc8000000002e */
[----:B------:R-:W-:Y:S01]  /*efe0*/  FADD R55, R60, R7 ;  /* 0x000000073c377221 */ /* 0x000fe20000000000 */
[----:B--2---:R-:W-:Y:S02]  /*eff0*/  SEL R50, R50, RZ, !P6 ;  /* 0x000000ff32327207 */ /* 0x004fe40007000000 */
[----:B-----5:R-:W-:-:S03]  /*f000*/  @P4 SEL R59, R57, R38, !P1 ;  /* 0x00000026393b4207 */ /* 0x020fc60004800000 */
[----:B------:R-:W-:Y:S01]  /*f010*/  FADD R38, R50, R8 ;  /* 0x0000000832267221 */ /* 0x000fe20000000000 */
[----:B------:R-:W2:Y:S04]  /*f020*/  LDL.LU R57, [R1+0x380] ;  /* 0x0003800001397983 */ /* 0x000ea80000300800 */
[----:B------:R-:W5:Y:S01]  /*f030*/  LDL.LU R8, [R1+0x4b4] ;  /* 0x0004b40001087983 */ /* 0x000f620000300800 */
[----:B------:R-:W-:-:S03]  /*f040*/  FFMA R38, R20, R38, R48 ;  /* 0x0000002614267223 */ /* 0x000fc60000000030 */
[----:B------:R-:W2:Y:S04]  /*f050*/  LDL.LU R50, [R1+0x2b0] ;  /* 0x0002b00001327983 */ /* 0x000ea80000300800 */
[----:B------:R-:W3:Y:S04]  /*f060*/  LDL.LU R7, [R1+0x4b0] ;  /* 0x0004b00001077983 */ /* 0x000ee80000300800 */
[----:B------:R-:W3:Y:S04]  /*f070*/  LDL.LU R60, [R1+0xf4] ;  /* 0x0000f400013c7983 */ /* 0x000ee80000300800 */
[----:B------:R-:W3:Y:S01]  /*f080*/  LDL.LU R48, [R1+0x2a4] ;  /* 0x0002a40001307983 */ /* 0x000ee20000300800 */
[----:B------:R-:W-:-:S03]  /*f090*/  FFMA R52, R20, R55, R52 ;  /* 0x0000003714347223 */ /* 0x000fc60000000034 */
[----:B------:R-:W4:Y:S01]  /*f0a0*/  LDL.LU R55, [R1+0x2bc] ;  /* 0x0002bc0001377983 */ /* 0x000f220000300800 */
[----:B--2---:R-:W-:-:S05]  /*f0b0*/  SEL R50, R50, RZ, !P6 ;  /* 0x000000ff32327207 */ /* 0x004fca0007000000 */
[----:B------:R-:W-:Y:S01]  /*f0c0*/  FADD R50, R50, R57 ;  /* 0x0000003932327221 */ /* 0x000fe20000000000 */
[----:B------:R-:W-:Y:S02]  /*f0d0*/  SEL R57, R61, RZ, !P6 ;  /* 0x000000ff3d397207 */ /* 0x000fe40007000000 */
[----:B---3--:R-:W-:Y:S01]  /*f0e0*/  SEL R48, R48, RZ, P2 ;  /* 0x000000ff30307207 */ /* 0x008fe20001000000 */
[----:B------:R-:W-:-:S03]  /*f0f0*/  FFMA R46, R19, R50, R46 ;  /* 0x00000032132e7223 */ /* 0x000fc6000000002e */
[----:B------:R-:W-:Y:S02]  /*f100*/  @P5 SEL R28, R48, R0, !P1 ;  /* 0x00000000301c5207 */ /* 0x000fe40004800000 */
[----:B------:R-:W2:Y:S01]  /*f110*/  LDL.LU R0, [R1+0x100] ;  /* 0x0001000001007983 */ /* 0x000ea20000300800 */
[----:B------:R-:W-:Y:S01]  /*f120*/  SEL R48, R5, RZ, !P6 ;  /* 0x000000ff05307207 */ /* 0x000fe20007000000 */
[----:B------:R-:W-:Y:S02]  /*f130*/  FADD R50, R57, R54 ;  /* 0x0000003639327221 */ /* 0x000fe40000000000 */
[----:B------:R-:W2:Y:S04]  /*f140*/  LDL.LU R5, [R1+0x12c] ;  /* 0x00012c0001057983 */ /* 0x000ea80000300800 */
[----:B------:R-:W3:Y:S04]  /*f150*/  LDL.LU R61, [R1+0x280] ;  /* 0x00028000013d7983 */ /* 0x000ee80000300800 */
[----:B------:R-:W2:Y:S01]  /*f160*/  LDL.LU R57, [R1+0x284] ;  /* 0x0002840001397983 */ /* 0x000ea20000300800 */
[----:B----4-:R-:W-:Y:S01]  /*f170*/  SEL R55, R55, RZ, !P6 ;  /* 0x000000ff37377207 */ /* 0x010fe20007000000 */
[----:B------:R-:W-:-:S02]  /*f180*/  FADD R48, R48, R28 ;  /* 0x0000001c30307221 */ /* 0x000fc40000000000 */
[----:B------:R-:W4:Y:S02]  /*f190*/  LDL.LU R54, [R1+0x25c] ;  /* 0x00025c0001367983 */ /* 0x000f240000300800 */
[----:B------:R-:W-:Y:S01]  /*f1a0*/  FADD R55, R55, R59 ;  /* 0x0000003b37377221 */ /* 0x000fe20000000000 */
[----:B------:R-:W-:-:S04]  /*f1b0*/  SEL R59, R49, RZ, P2 ;  /* 0x000000ff313b7207 */ /* 0x000fc80001000000 */
[----:B------:R-:W-:Y:S02]  /*f1c0*/  @P4 SEL R60, R59, R45, !P1 ;  /* 0x0000002d3b3c4207 */ /* 0x000fe40004800000 */
[----:B------:R-:W4:Y:S01]  /*f1d0*/  LDL.LU R59, [R1+0x110] ;  /* 0x00011000013b7983 */ /* 0x000f220000300800 */
[----:B------:R-:W-:Y:S01]  /*f1e0*/  SEL R45, R58, RZ, !P6 ;  /* 0x000000ff3a2d7207 */ /* 0x000fe20007000000 */
[----:B------:R-:W-:Y:S02]  /*f1f0*/  FFMA R47, R20, R55, R47 ;  /* 0x00000037142f7223 */ /* 0x000fe4000000002f */
[----:B------:R-:W4:Y:S01]  /*f200*/  LDL.LU R58, [R1+0x270] ;  /* 0x00027000013a7983 */ /* 0x000f220000300800 */
[C---:B------:R-:W-:Y:S01]  /*f210*/  FFMA R38, R19.reuse, R50, R38 ;  /* 0x0000003213267223 */ /* 0x040fe20000000026 */
[----:B------:R-:W-:Y:S02]  /*f220*/  FFMA R44, R46, R32, R44 ;  /* 0x000000202e2c7223 */ /* 0x000fe4000000002c */
[----:B------:R-:W4:Y:S01]  /*f230*/  LDL.LU R28, [R1+0x26c] ;  /* 0x00026c00011c7983 */ /* 0x000f220000300800 */
[----:B------:R-:W-:Y:S01]  /*f240*/  FFMA R46, R19, R48, R52 ;  /* 0x00000030132e7223 */ /* 0x000fe20000000034 */
[----:B------:R-:W-:-:S02]  /*f250*/  FADD R45, R45, R60 ;  /* 0x0000003c2d2d7221 */ /* 0x000fc40000000000 */
[----:B------:R-:W4:Y:S01]  /*f260*/  LDL.LU R49, [R1+0x80] ;  /* 0x0000800001317983 */ /* 0x000f220000300800 */
[----:B------:R-:W-:-:S03]  /*f270*/  FFMA R37, R32, R38, R37 ;  /* 0x0000002620257223 */ /* 0x000fc60000000025 */
[----:B------:R-:W4:Y:S04]  /*f280*/  LDL.LU R55, [R1+0x248] ;  /* 0x0002480001377983 */ /* 0x000f280000300800 */
[----:B------:R-:W4:Y:S01]  /*f290*/  LDL.LU R50, [R1+0x264] ;  /* 0x0002640001327983 */ /* 0x000f220000300800 */
[----:B------:R-:W-:-:S03]  /*f2a0*/  FFMA R46, R32, R46, R51 ;  /* 0x0000002e202e7223 */ /* 0x000fc60000000033 */
[----:B------:R-:W4:Y:S01]  /*f2b0*/  LDL.LU R48, [R1+0x288] ;  /* 0x0002880001307983 */ /* 0x000f220000300800 */
[----:B------:R-:W-:-:S03]  /*f2c0*/  FFMA R47, R19, R45, R47 ;  /* 0x0000002d132f7223 */ /* 0x000fc6000000002f */
[----:B------:R-:W5:Y:S04]  /*f2d0*/  LDL.LU R52, [R1+0x388] ;  /* 0x0003880001347983 */ /* 0x000f680000300800 */
[----:B------:R-:W5:Y:S01]  /*f2e0*/  LDL.LU R60, [R1+0x108] ;  /* 0x00010800013c7983 */ /* 0x000f620000300800 */
[----:B------:R-:W-:Y:S01]  /*f2f0*/  FFMA R33, R32, R47, R33 ;  /* 0x0000002f20217223 */ /* 0x000fe20000000021 */
[----:B--2---:R-:W-:Y:S02]  /*f300*/  SEL R38, R57, RZ, P2 ;  /* 0x000000ff39267207 */ /* 0x004fe40001000000 */
[----:B------:R-:W2:Y:S04]  /*f310*/  LDL.LU R57, [R1+0x240] ;  /* 0x0002400001397983 */ /* 0x000ea80000300800 */
[----:B------:R-:W2:Y:S01]  /*f320*/  LDL.LU R51, [R1+0xf0] ;  /* 0x0000f00001337983 */ /* 0x000ea20000300800 */
[----:B------:R-:W-:-:S03]  /*f330*/  @P5 SEL R0, R38, R5, !P1 ;  /* 0x0000000526005207 */ /* 0x000fc60004800000 */
[----:B------:R-:W2:Y:S01]  /*f340*/  LDL.LU R45, [R1+0x298] ;  /* 0x00029800012d7983 */ /* 0x000ea20000300800 */
[----:B---3--:R-:W-:-:S03]  /*f350*/  SEL R38, R61, RZ, !P6 ;  /* 0x000000ff3d267207 */ /* 0x008fc60007000000 */
[----:B------:R-:W3:Y:S04]  /*f360*/  LDL.LU R5, [R1+0x4ac] ;  /* 0x0004ac0001057983 */ /* 0x000ee80000300800 */
[----:B------:R-:W3:Y:S04]  /*f370*/  LDL.LU R61, [R1+0x23c] ;  /* 0x00023c00013d7983 */ /* 0x000ee80000300800 */
[----:B------:R-:W3:Y:S04]  /*f380*/  LDL.LU R32, [R1+0x384] ;  /* 0x0003840001207983 */ /* 0x000ee80000300800 */
[----:B------:R-:W5:Y:S01]  /*f390*/  LDL.LU R47, [R1+0x278] ;  /* 0x00027800012f7983 */ /* 0x000f620000300800 */
[----:B------:R-:W-:Y:S01]  /*f3a0*/  FADD R38, R38, R0 ;  /* 0x0000000026267221 */ /* 0x000fe20000000000 */
[----:B----4-:R-:W-:-:S02]  /*f3b0*/  SEL R48, R48, RZ, !P6 ;  /* 0x000000ff30307207 */ /* 0x010fc40007000000 */
[----:B--2---:R-:W-:-:S05]  /*f3c0*/  SEL R45, R45, RZ, !P6 ;  /* 0x000000ff2d2d7207 */ /* 0x004fca0007000000 */
[----:B---3--:R-:W-:Y:S01]  /*f3d0*/  FADD R32, R45, R32 ;  /* 0x000000202d207221 */ /* 0x008fe20000000000 */
[----:B-----5:R-:W-:Y:S01]  /*f3e0*/  SEL R45, R47, RZ, P2 ;  /* 0x000000ff2f2d7207 */ /* 0x020fe20001000000 */
[----:B------:R-:W-:Y:S01]  /*f3f0*/  FADD R47, R48, R26 ;  /* 0x0000001a302f7221 */ /* 0x000fe20000000000 */
[----:B------:R-:W-:Y:S01]  /*f400*/  SEL R48, R54, RZ, P2 ;  /* 0x000000ff36307207 */ /* 0x000fe20001000000 */
[----:B------:R-:W2:Y:S01]  /*f410*/  LDL.LU R26, [R1+0x4a8] ;  /* 0x0004a800011a7983 */ /* 0x000ea20000300800 */
[----:B------:R-:W-:Y:S02]  /*f420*/  @P4 SEL R51, R45, R35, !P1 ;  /* 0x000000232d334207 */ /* 0x000fe40004800000 */
[----:B------:R-:W-:Y:S01]  /*f430*/  SEL R45, R58, RZ, !P6 ;  /* 0x000000ff3a2d7207 */ /* 0x000fe20007000000 */
[----:B------:R-:W3:Y:S01]  /*f440*/  LDL.LU R0, [R1+0x22c] ;  /* 0x00022c0001007983 */ /* 0x000ee20000300800 */
[----:B------:R-:W-:-:S03]  /*f450*/  SEL R35, R28, RZ, !P6 ;  /* 0x000000ff1c237207 */ /* 0x000fc60007000000 */
[----:B------:R-:W4:Y:S01]  /*f460*/  LDL.LU R54, [R1+0x38c] ;  /* 0x00038c0001367983 */ /* 0x000f220000300800 */
[----:B------:R-:W-:-:S03]  /*f470*/  @P5 SEL R59, R48, R49, !P1 ;  /* 0x00000031303b5207 */ /* 0x000fc60004800000 */
[----:B------:R-:W5:Y:S04]  /*f480*/  LDL.LU R58, [R1+0x128] ;  /* 0x00012800013a7983 */ /* 0x000f680000300800 */
[----:B------:R-:W5:Y:S04]  /*f490*/  LDL.LU R28, [R1+0x2c] ;  /* 0x00002c00011c7983 */ /* 0x000f680000300800 */
[----:B------:R-:W2:Y:S04]  /*f4a0*/  LDL.LU R49, [R1+0x4a4] ;  /* 0x0004a40001317983 */ /* 0x000ea80000300800 */
[----:B------:R-:W2:Y:S01]  /*f4b0*/  LDL.LU R48, [R1+0x254] ;  /* 0x0002540001307983 */ /* 0x000ea20000300800 */
[----:B------:R-:W-:Y:S01]  /*f4c0*/  SEL R50, R50, RZ, !P6 ;  /* 0x000000ff32327207 */ /* 0x000fe20007000000 */
[----:B------:R-:W-:Y:S01]  /*f4d0*/  FADD R45, R45, R51 ;  /* 0x000000332d2d7221 */ /* 0x000fe20000000000 */
[----:B------:R-:W-:Y:S01]  /*f4e0*/  FADD R35, R35, R52 ;  /* 0x0000003423237221 */ /* 0x000fe20000000000 */
[----:B------:R-:W-:-:S02]  /*f4f0*/  SEL R51, R55, RZ, P2 ;  /* 0x000000ff37337207 */ /* 0x000fc40001000000 */
[----:B------:R-:W-:Y:S01]  /*f500*/  FADD R50, R50, R27 ;  /* 0x0000001b32327221 */ /* 0x000fe20000000000 */
[C---:B------:R-:W-:Y:S01]  /*f510*/  FMUL R35, R30.reuse, R35 ;  /* 0x000000231e237220 */ /* 0x040fe20000400000 */
[----:B------:R-:W5:Y:S01]  /*f520*/  LDL.LU R27, [R1+0x4a0] ;  /* 0x0004a000011b7983 */ /* 0x000f620000300800 */
[----:B------:R-:W-:Y:S01]  /*f530*/  @P4 SEL R60, R51, R34, !P1 ;  /* 0x00000022333c4207 */ /* 0x000fe20004800000 */
[----:B------:R-:W-:Y:S01]  /*f540*/  FMUL R50, R30, R50 ;  /* 0x000000321e327220 */ /* 0x000fe20000400000 */
[----:B------:R-:W-:Y:S01]  /*f550*/  SEL R34, R57, RZ, !P6 ;  /* 0x000000ff39227207 */ /* 0x000fe20007000000 */
[----:B------:R-:W5:Y:S01]  /*f560*/  LDL.LU R52, [R1+0x218] ;  /* 0x0002180001347983 */ /* 0x000f620000300800 */
[----:B------:R-:W-:Y:S01]  /*f570*/  FFMA R32, R21, R32, R35 ;  /* 0x0000002015207223 */ /* 0x000fe20000000023 */
[----:B------:R-:W-:Y:S02]  /*f580*/  SEL R35, R61, RZ, !P6 ;  /* 0x000000ff3d237207 */ /* 0x000fe40007000000 */
[----:B------:R-:W5:Y:S01]  /*f590*/  LDL.LU R51, [R1+0x1fc] ;  /* 0x0001fc0001337983 */ /* 0x000f620000300800 */
[----:B------:R-:W-:-:S03]  /*f5a0*/  FFMA R47, R21, R47, R50 ;  /* 0x0000002f152f7223 */ /* 0x000fc60000000032 */
[----:B------:R-:W5:Y:S01]  /*f5b0*/  LDL.LU R55, [R1+0x1f4] ;  /* 0x0001f40001377983 */ /* 0x000f620000300800 */
[----:B------:R-:W-:-:S03]  /*f5c0*/  FADD R34, R34, R60 ;  /* 0x0000003c22227221 */ /* 0x000fc60000000000 */
[----:B------:R-:W5:Y:S04]  /*f5d0*/  LDL.LU R57, [R1+0x394] ;  /* 0x0003940001397983 */ /* 0x000f680000300800 */
[----:B------:R-:W5:Y:S01]  /*f5e0*/  LDL.LU R61, [R1+0x138] ;  /* 0x00013800013d7983 */ /* 0x000f620000300800 */
[----:B---3--:R-:W-:Y:S01]  /*f5f0*/  SEL R50, R0, RZ, P2 ;  /* 0x000000ff00327207 */ /* 0x008fe20001000000 */
[----:B----4-:R-:W-:Y:S01]  /*f600*/  FADD R35, R35, R54 ;  /* 0x0000003623237221 */ /* 0x010fe20000000000 */
[----:B--2---:R-:W-:-:S05]  /*f610*/  SEL R48, R48, RZ, !P6 ;  /* 0x000000ff30307207 */ /* 0x004fca0007000000 */
[----:B------:R-:W-:Y:S02]  /*f620*/  FADD R48, R48, R59 ;  /* 0x0000003b30307221 */ /* 0x000fe40000000000 */
[----:B------:R-:W2:Y:S02]  /*f630*/  LDL.LU R59, [R1] ;  /* 0x00000000013b7983 */ /* 0x000ea40000300800 */
[----:B------:R-:W-:Y:S02]  /*f640*/  FMUL R48, R30, R48 ;  /* 0x000000301e307220 */ /* 0x000fe40000400000 */
[----:B------:R-:W3:Y:S02]  /*f650*/  LDL.LU R60, [R1+0x1ec] ;  /* 0x0001ec00013c7983 */ /* 0x000ee40000300800 */
[----:B------:R-:W-:Y:S02]  /*f660*/  FFMA R38, R21, R38, R48 ;  /* 0x0000002615267223 */ /* 0x000fe40000000030 */
[----:B------:R-:W4:Y:S01]  /*f670*/  LDL.LU R0, [R1+0xe0] ;  /* 0x0000e00001007983 */ /* 0x000f220000300800 */
[----:B-----5:R-:W-:-:S03]  /*f680*/  @P5 SEL R58, R50, R28, !P1 ;  /* 0x0000001c323a5207 */ /* 0x020fc60004800000 */
[----:B------:R-:W5:Y:S04]  /*f690*/  LDL.LU R48, [R1+0x228] ;  /* 0x0002280001307983 */ /* 0x000f680000300800 */
[----:B------:R-:W2:Y:S04]  /*f6a0*/  LDL.LU R54, [R1+0x49c] ;  /* 0x00049c0001367983 */ /* 0x000ea80000300800 */
[----:B------:R-:W2:Y:S04]  /*f6b0*/  LDL.LU R28, [R1+0x498] ;  /* 0x00049800011c7983 */ /* 0x000ea80000300800 */
[----:B------:R-:W2:Y:S01]  /*f6c0*/  LDL.LU R50, [R1+0x230] ;  /* 0x0002300001327983 */ /* 0x000ea20000300800 */
[----:B------:R-:W-:Y:S01]  /*f6d0*/  FMUL R34, R30, R34 ;  /* 0x000000221e227220 */ /* 0x000fe20000400000 */
[----:B------:R-:W-:-:S03]  /*f6e0*/  FFMA R32, R20, R35, R32 ;  /* 0x0000002314207223 */ /* 0x000fc60000000020 */
[----:B------:R-:W-:Y:S02]  /*f6f0*/  FFMA R34, R21, R45, R34 ;  /* 0x0000002d15227223 */ /* 0x000fe40000000022 */
[----:B------:R-:W3:Y:S01]  /*f700*/  LDL.LU R45, [R1+0x220] ;  /* 0x00022000012d7983 */ /* 0x000ee20000300800 */
[----:B--2---:R-:W-:-:S05]  /*f710*/  SEL R50, R50, RZ, !P6 ;  /* 0x000000ff32327207 */ /* 0x004fca0007000000 */
[----:B------:R-:W-:Y:S02]  /*f720*/  FADD R35, R50, R56 ;  /* 0x0000003832237221 */ /* 0x000fe40000000000 */
[----:B------:R-:W2:Y:S04]  /*f730*/  LDL.LU R56, [R1+0x494] ;  /* 0x0004940001387983 */ /* 0x000ea80000300800 */
[----:B------:R-:W2:Y:S01]  /*f740*/  LDL.LU R50, [R1+0xec] ;  /* 0x0000ec0001327983 */ /* 0x000ea20000300800 */
[----:B-----5:R-:W-:Y:S02]  /*f750*/  SEL R48, R48, RZ, !P6 ;  /* 0x000000ff30307207 */ /* 0x020fe40007000000 */
[----:B---3--:R-:W-:-:S03]  /*f760*/  SEL R45, R45, RZ, P2 ;  /* 0x000000ff2d2d7207 */ /* 0x008fc60001000000 */
[----:B------:R-:W-:Y:S02]  /*f770*/  FADD R48, R48, R58 ;  /* 0x0000003a30307221 */ /* 0x000fe40000000000 */
[----:B------:R-:W3:Y:S01]  /*f780*/  LDL.LU R58, [R1+0x490] ;  /* 0x00049000013a7983 */ /* 0x000ee20000300800 */
[----:B--2---:R-:W-:-:S03]  /*f790*/  @P4 SEL R50, R45, R29, !P1 ;  /* 0x0000001d2d324207 */ /* 0x004fc60004800000 */
[----:B------:R-:W2:Y:S01]  /*f7a0*/  LDL.LU R45, [R1+0x214] ;  /* 0x00021400012d7983 */ /* 0x000ea20000300800 */
[----:B------:R-:W-:Y:S01]  /*f7b0*/  SEL R29, R52, RZ, !P6 ;  /* 0x000000ff341d7207 */ /* 0x000fe20007000000 */
[C---:B------:R-:W-:Y:S01]  /*f7c0*/  FFMA R35, R20.reuse, R35, R47 ;  /* 0x0000002314237223 */ /* 0x040fe2000000002f */
[----:B------:R-:W-:Y:S01]  /*f7d0*/  SEL R47, R51, RZ, !P6 ;  /* 0x000000ff332f7207 */ /* 0x000fe20007000000 */
[----:B------:R-:W5:Y:S01]  /*f7e0*/  LDL.LU R52, [R1+0x134] ;  /* 0x0001340001347983 */ /* 0x000f620000300800 */
[----:B------:R-:W-:Y:S01]  /*f7f0*/  FFMA R38, R20, R48, R38 ;  /* 0x0000003014267223 */ /* 0x000fe20000000026 */
[----:B------:R-:W-:Y:S01]  /*f800*/  FADD R29, R29, R50 ;  /* 0x000000321d1d7221 */ /* 0x000fe20000000000 */
[----:B---3--:R-:W-:Y:S01]  /*f810*/  SEL R50, R58, RZ, P2 ;  /* 0x000000ff3a327207 */ /* 0x008fe20001000000 */
[----:B------:R-:W3:Y:S01]  /*f820*/  LDL.LU R51, [R1+0x3b4] ;  /* 0x0003b40001337983 */ /* 0x000ee20000300800 */
[----:B------:R-:W-:Y:S01]  /*f830*/  SEL R48, R55, RZ, P2 ;  /* 0x000000ff37307207 */ /* 0x000fe20001000000 */
[----:B------:R-:W-:-:S03]  /*f840*/  FADD R47, R47, R41 ;  /* 0x000000292f2f7221 */ /* 0x000fc60000000000 */
[----:B------:R-:W-:Y:S02]  /*f850*/  @P5 SEL R61, R48, R59, !P1 ;  /* 0x0000003b303d5207 */ /* 0x000fe40004800000 */
[----:B------:R-:W-:Y:S01]  /*f860*/  SEL R48, R60, RZ, !P6 ;  /* 0x000000ff3c307207 */ /* 0x000fe20007000000 */
[----:B------:R-:W-:Y:S01]  /*f870*/  FFMA R29, R20, R29, R34 ;  /* 0x0000001d141d7223 */ /* 0x000fe20000000022 */
[----:B------:R-:W-:-:S03]  /*f880*/  SEL R28, R28, RZ, !P6 ;  /* 0x000000ff1c1c7207 */ /* 0x000fc60007000000 */
[----:B------:R-:W-:Y:S02]  /*f890*/  FADD R34, R48, R61 ;  /* 0x0000003d30227221 */ /* 0x000fe40000000000 */
[----:B------:R-:W-:Y:S01]  /*f8a0*/  FADD R28, R28, R13 ;  /* 0x0000000d1c1c7221 */ /* 0x000fe20000000000 */
[----:B--2---:R-:W-:-:S05]  /*f8b0*/  SEL R45, R45, RZ, !P6 ;  /* 0x000000ff2d2d7207 */ /* 0x004fca0007000000 */
[----:B------:R-:W-:Y:S02]  /*f8c0*/  FADD R45, R45, R57 ;  /* 0x000000392d2d7221 */ /* 0x000fe40000000000 */
[----:B------:R-:W2:Y:S04]  /*f8d0*/  LDL.LU R57, [R1+0xdc] ;  /* 0x0000dc0001397983 */ /* 0x000ea80000300800 */
[----:B------:R-:W5:Y:S04]  /*f8e0*/  LDL.LU R58, [R1+0x250] ;  /* 0x00025000013a7983 */ /* 0x000f680000300800 */
[----:B------:R-:W2:Y:S04]  /*f8f0*/  LDL.LU R41, [R1+0x48c] ;  /* 0x00048c0001297983 */ /* 0x000ea80000300800 */
[----:B------:R-:W3:Y:S04]  /*f900*/  LDL.LU R55, [R1+0x3b8] ;  /* 0x0003b80001377983 */ /* 0x000ee80000300800 */
[----:B------:R-:W3:Y:S04]  /*f910*/  LDL.LU R59, [R1+0x244] ;  /* 0x00024400013b7983 */ /* 0x000ee80000300800 */
[----:B------:R-:W3:Y:S04]  /*f920*/  LDL.LU R60, [R1+0x124] ;  /* 0x00012400013c7983 */ /* 0x000ee80000300800 */
[----:B------:R-:W3:Y:S04]  /*f930*/  LDL.LU R61, [R1+0xd0] ;  /* 0x0000d000013d7983 */ /* 0x000ee80000300800 */
[----:B------:R-:W3:Y:S01]  /*f940*/  LDL.LU R13, [R1+0x488] ;  /* 0x00048800010d7983 */ /* 0x000ee20000300800 */
[----:B----4-:R-:W-:-:S02]  /*f950*/  @P4 SEL R0, R50, R53, !P1 ;  /* 0x0000003532004207 */ /* 0x010fc40004800000 */
[----:B------:R-:W-:Y:S02]  /*f960*/  SEL R54, R54, RZ, P2 ;  /* 0x000000ff36367207 */ /* 0x000fe40001000000 */
[----:B------:R-:W-:Y:S01]  /*f970*/  SEL R50, R56, RZ, !P6 ;  /* 0x000000ff38327207 */ /* 0x000fe20007000000 */
[----:B------:R-:W-:Y:S01]  /*f980*/  IMAD.MOV.U32 R53, RZ, RZ, R0 ;  /* 0x000000ffff357224 */ /* 0x000fe200078e0000 */
[----:B------:R-:W-:Y:S01]  /*f990*/  SEL R27, R27, RZ, !P6 ;  /* 0x000000ff1b1b7207 */ /* 0x000fe20007000000 */
[----:B------:R-:W-:Y:S01]  /*f9a0*/  FFMA R32, R19, R45, R32 ;  /* 0x0000002d13207223 */ /* 0x000fe20000000020 */
[----:B------:R-:W-:Y:S01]  /*f9b0*/  SEL R7, R7, RZ, P2 ;  /* 0x000000ff07077207 */ /* 0x000fe20001000000 */
[----:B------:R-:W-:Y:S01]  /*f9c0*/  FADD R45, R50, R53 ;  /* 0x00000035322d7221 */ /* 0x000fe20000000000 */
[----:B------:R-:W-:Y:S01]  /*f9d0*/  SEL R5, R5, RZ, !P6 ;  /* 0x000000ff05057207 */ /* 0x000fe20007000000 */
[----:B------:R-:W4:Y:S01]  /*f9e0*/  LDL.LU R53, [R1+0x3a4] ;  /* 0x0003a40001357983 */ /* 0x000f220000300800 */
[----:B------:R-:W-:-:S02]  /*f9f0*/  SEL R26, R26, RZ, !P6 ;  /* 0x000000ff1a1a7207 */ /* 0x000fc40007000000 */
[----:B------:R-:W-:Y:S01]  /*fa00*/  SEL R8, R8, RZ, !P6 ;  /* 0x000000ff08087207 */ /* 0x000fe20007000000 */
[----:B------:R-:W-:Y:S01]  /*fa10*/  FADD R5, R5, R3 ;  /* 0x0000000305057221 */ /* 0x000fe20000000000 */
[----:B------:R-:W-:Y:S02]  /*fa20*/  SEL R22, R22, RZ, P2 ;  /* 0x000000ff16167207 */ /* 0x000fe40001000000 */
[----:B------:R-:W-:Y:S02]  /*fa30*/  SEL R49, R49, RZ, P2 ;  /* 0x000000ff31317207 */ /* 0x000fe40001000000 */
[----:B------:R-:W-:Y:S02]  /*fa40*/  SEL R11, R11, RZ, !P6 ;  /* 0x000000ff0b0b7207 */ /* 0x000fe40007000000 */
[----:B------:R-:W-:Y:S02]  /*fa50*/  SEL R39, R39, RZ, !P6 ;  /* 0x000000ff27277207 */ /* 0x000fe40007000000 */
[----:B-----5:R-:W-:-:S02]  /*fa60*/  @P5 SEL R52, R54, R58, !P1 ;  /* 0x0000003a36345207 */ /* 0x020fc40004800000 */
[----:B------:R-:W5:Y:S01]  /*fa70*/  LDL.LU R58, [R1+0x238] ;  /* 0x00023800013a7983 */ /* 0x000f620000300800 */
[----:B--2---:R-:W-:Y:S02]  /*fa80*/  SEL R41, R41, RZ, !P6 ;  /* 0x000000ff29297207 */ /* 0x004fe40007000000 */
[----:B------:R-:W-:-:S03]  /*fa90*/  FADD R27, R27, R52 ;  /* 0x000000341b1b7221 */ /* 0x000fc60000000000 */
[----:B---3--:R-:W-:Y:S02]  /*faa0*/  FADD R41, R41, R51 ;  /* 0x0000003329297221 */ /* 0x008fe40000000000 */
[----:B------:R-:W5:Y:S01]  /*fab0*/  LDL.LU R51, [R1+0x120] ;  /* 0x0001200001337983 */ /* 0x000f620000300800 */
[----:B------:R-:W-:-:S03]  /*fac0*/  FADD R26, R26, R55 ;  /* 0x000000371a1a7221 */ /* 0x000fc60000000000 */
[----:B------:R-:W2:Y:S01]  /*fad0*/  LDL.LU R52, [R1+0xc4] ;  /* 0x0000c40001347983 */ /* 0x000ea20000300800 */
[----:B------:R-:W-:-:S03]  /*fae0*/  @P5 SEL R60, R7, R59, !P1 ;  /* 0x0000003b073c5207 */ /* 0x000fc60004800000 */
[----:B------:R-:W3:Y:S02]  /*faf0*/  LDL.LU R3, [R1+0x484] ;  /* 0x0004840001037983 */ /* 0x000ee40000300800 */
[----:B------:R-:W-:Y:S02]  /*fb00*/  FADD R7, R8, R60 ;  /* 0x0000003c08077221 */ /* 0x000fe40000000000 */
[----:B------:R-:W2:Y:S04]  /*fb10*/  LDL.LU R55, [R1+0x3a0] ;  /* 0x0003a00001377983 */ /* 0x000ea80000300800 */
[----:B------:R-:W2:Y:S04]  /*fb20*/  LDL.LU R59, [R1+0x224] ;  /* 0x00022400013b7983 */ /* 0x000ea80000300800 */
[----:B------:R-:W2:Y:S01]  /*fb30*/  LDL.LU R60, [R1+0x148] ;  /* 0x00014800013c7983 */ /* 0x000ea20000300800 */
[----:B------:R-:W-:-:S02]  /*fb40*/  @P4 SEL R61, R22, R23, !P1 ;  /* 0x00000017163d4207 */ /* 0x000fc40004800000 */
[----:B------:R-:W-:Y:S02]  /*fb50*/  @P4 SEL R57, R49, R43, !P1 ;  /* 0x0000002b31394207 */ /* 0x000fe40004800000 */
[----:B------:R-:W-:Y:S01]  /*fb60*/  SEL R13, R13, RZ, !P6 ;  /* 0x000000ff0d0d7207 */ /* 0x000fe20007000000 */
[----:B------:R-:W-:Y:S01]  /*fb70*/  FADD R11, R11, R61 ;  /* 0x0000003d0b0b7221 */ /* 0x000fe20000000000 */
[----:B------:R-:W-:-:S03]  /*fb80*/  FMUL R26, R30, R26 ;  /* 0x0000001a1e1a7220 */ /* 0x000fc60000400000 */
[----:B------:R-:W-:Y:S01]  /*fb90*/  FADD R22, R13, R57 ;  /* 0x000000390d167221 */ /* 0x000fe20000000000 */
[C---:B------:R-:W-:Y:S01]  /*fba0*/  FMUL R11, R30.reuse, R11 ;  /* 0x0000000b1e0b7220 */ /* 0x040fe20000400000 */
[C---:B------:R-:W-:Y:S01]  /*fbb0*/  FFMA R41, R21.reuse, R41, R26 ;  /* 0x0000002915297223 */ /* 0x040fe2000000001a */
[----:B------:R-:W5:Y:S02]  /*fbc0*/  LDL.LU R57, [R1+0x114] ;  /* 0x0001140001397983 */ /* 0x000f640000300800 */
[----:B------:R-:W-:Y:S01]  /*fbd0*/  FFMA R26, R21, R22, R11 ;  /* 0x00000016151a7223 */ /* 0x000fe2000000000b */
[----:B------:R-:W-:Y:S01]  /*fbe0*/  FADD R22, R39, R2 ;  /* 0x0000000227167221 */ /* 0x000fe20000000000 */
[----:B------:R-:W5:Y:S04]  /*fbf0*/  LDL.LU R61, [R1+0x8] ;  /* 0x00000800013d7983 */ /* 0x000f680000300800 */
[----:B------:R-:W5:Y:S01]  /*fc00*/  LDL.LU R2, [R1+0x480] ;  /* 0x0004800001027983 */ /* 0x000f620000300800 */
[C---:B------:R-:W-:Y:S01]  /*fc10*/  FMUL R5, R30.reuse, R5 ;  /* 0x000000051e057220 */ /* 0x040fe20000400000 */
[----:B------:R-:W-:Y:S01]  /*fc20*/  FMUL R8, R30, R7 ;  /* 0x000000071e087220 */ /* 0x000fe20000400000 */
[----:B------:R-:W-:-:S02]  /*fc30*/  SEL R7, R36, RZ, P2 ;  /* 0x000000ff24077207 */ /* 0x000fc40001000000 */
[----:B------:R-:W-:Y:S01]  /*fc40*/  SEL R40, R40, RZ, P2 ;  /* 0x000000ff28287207 */ /* 0x000fe20001000000 */
[C---:B------:R-:W-:Y:S01]  /*fc50*/  FFMA R5, R21.reuse, R28, R5 ;  /* 0x0000001c15057223 */ /* 0x040fe20000000005 */
[----:B------:R-:W-:Y:S01]  /*fc60*/  FFMA R27, R21, R27, R8 ;  /* 0x0000001b151b7223 */ /* 0x000fe20000000008 */
[----:B------:R-:W-:Y:S02]  /*fc70*/  SEL R25, R25, RZ, !P6 ;  /* 0x000000ff19197207 */ /* 0x000fe40007000000 */
[----:B------:R-:W-:Y:S01]  /*fc80*/  SEL R11, R12, RZ, P2 ;  /* 0x000000ff0c0b7207 */ /* 0x000fe20001000000 */
[----:B------:R-:W-:Y:S01]  /*fc90*/  FFMA R22, R20, R22, R5 ;  /* 0x0000001614167223 */ /* 0x000fe20000000005 */
[----:B------:R-:W1:Y:S01]  /*fca0*/  S2R R0, SR_CTAID.X ;  /* 0x0000000000007919 */ /* 0x000e620000002500 */
[----:B------:R-:W-:Y:S01]  /*fcb0*/  SEL R14, R14, RZ, !P6 ;  /* 0x000000ff0e0e7207 */ /* 0x000fe20007000000 */
[C---:B------:R-:W-:Y:S01]  /*fcc0*/  FFMA R35, R19.reuse, R47, R35 ;  /* 0x0000002f13237223 */ /* 0x040fe20000000023 */
[C---:B------:R-:W-:Y:S01]  /*fcd0*/  FFMA R34, R19.reuse, R34, R38 ;  /* 0x0000002213227223 */ /* 0x040fe20000000026 */
[----:B------:R-:W-:Y:S01]  /*fce0*/  FFMA R29, R19, R45, R29 ;  /* 0x0000002d131d7223 */ /* 0x000fe2000000001d */
[----:B0-----:R-:W-:Y:S01]  /*fcf0*/  UPRMT UR4, UR4, 0x654, UR5 ;  /* 0x0000065404047896 */ /* 0x001fe20008000005 */
[----:B------:R-:W-:Y:S01]  /*fd00*/  FFMA R32, R32, R31, R44 ;  /* 0x0000001f20207223 */ /* 0x000fe2000000002c */
[C---:B------:R-:W-:Y:S01]  /*fd10*/  FFMA R35, R31.reuse, R35, R37 ;  /* 0x000000231f237223 */ /* 0x040fe20000000025 */
[C---:B------:R-:W-:Y:S01]  /*fd20*/  FFMA R34, R31.reuse, R34, R46 ;  /* 0x000000221f227223 */ /* 0x040fe2000000002e */
[----:B------:R-:W-:Y:S01]  /*fd30*/  FFMA R29, R31, R29, R33 ;  /* 0x0000001d1f1d7223 */ /* 0x000fe20000000021 */
[----:B------:R-:W0:Y:S01]  /*fd40*/  LDC.64 R12, c[0x0][0x288] ;  /* 0x0000a200ff0c7b82 */ /* 0x000e220000000a00 */
[----:B---3--:R-:W-:Y:S01]  /*fd50*/  SEL R3, R3, RZ, !P6 ;  /* 0x000000ff03037207 */ /* 0x008fe20007000000 */
[----:B--2---:R-:W-:-:S02]  /*fd60*/  FADD R4, R4, R60 ;  /* 0x0000003c04047221 */ /* 0x004fc40000000000 */
[----:B------:R-:W2:Y:S02]  /*fd70*/  S2R R60, SR_TID.X ;  /* 0x00000000003c7919 */ /* 0x000ea40000002100 */
[----:B----4-:R-:W-:Y:S01]  /*fd80*/  FADD R3, R3, R53 ;  /* 0x0000003503037221 */ /* 0x010fe20000000000 */
[----:B------:R-:W-:Y:S01]  /*fd90*/  @P4 SEL R52, R7, R24, !P1 ;  /* 0x0000001807344207 */ /* 0x000fe20004800000 */
[----:B------:R-:W-:Y:S01]  /*fda0*/  FADD R6, R6, R55 ;  /* 0x0000003706067221 */ /* 0x000fe20000000000 */
[----:B-----5:R-:W-:Y:S01]  /*fdb0*/  @P5 SEL R51, R40, R58, !P1 ;  /* 0x0000003a28335207 */ /* 0x020fe20004800000 */
[----:B------:R-:W-:Y:S01]  /*fdc0*/  FFMA R8, R20, R3, R41 ;  /* 0x0000000314087223 */ /* 0x000fe20000000029 */
[----:B------:R-:W-:Y:S01]  /*fdd0*/  SEL R24, R42, RZ, !P6 ;  /* 0x000000ff2a187207 */ /* 0x000fe20007000000 */
[----:B------:R-:W-:Y:S02]  /*fde0*/  FADD R3, R25, R52 ;  /* 0x0000003419037221 */ /* 0x000fe40000000000 */
[----:B------:R-:W-:Y:S01]  /*fdf0*/  FFMA R5, R19, R6, R8 ;  /* 0x0000000613057223 */ /* 0x000fe20000000008 */
[----:B------:R-:W-:Y:S01]  /*fe00*/  SEL R6, R15, RZ, !P6 ;  /* 0x000000ff0f067207 */ /* 0x000fe20007000000 */
[----:B------:R-:W-:Y:S01]  /*fe10*/  FADD R24, R24, R51 ;  /* 0x0000003318187221 */ /* 0x000fe20000000000 */
[----:B------:R-:W-:-:S02]  /*fe20*/  @P4 SEL R61, R11, R10, !P1 ;  /* 0x0000000a0b3d4207 */ /* 0x000fc40004800000 */
[----:B------:R-:W-:Y:S01]  /*fe30*/  SEL R2, R2, RZ, P2 ;  /* 0x000000ff02027207 */ /* 0x000fe20001000000 */
[C---:B------:R-:W-:Y:S01]  /*fe40*/  FFMA R27, R20.reuse, R24, R27 ;  /* 0x00000018141b7223 */ /* 0x040fe2000000001b */
[----:B------:R-:W-:Y:S01]  /*fe50*/  FFMA R7, R20, R3, R26 ;  /* 0x0000000314077223 */ /* 0x000fe2000000001a */
[----:B------:R-:W-:Y:S01]  /*fe60*/  FFMA R4, R19, R4, R22 ;  /* 0x0000000413047223 */ /* 0x000fe20000000016 */
[----:B------:R-:W-:Y:S01]  /*fe70*/  @P5 SEL R57, R2, R59, !P1 ;  /* 0x0000003b02395207 */ /* 0x000fe20004800000 */
[----:B------:R-:W-:Y:S01]  /*fe80*/  FADD R14, R14, R61 ;  /* 0x0000003d0e0e7221 */ /* 0x000fe20000000000 */
[----:B------:R-:W-:Y:S01]  /*fe90*/  FFMA R32, R5, R17, R32 ;  /* 0x0000001105207223 */ /* 0x000fe20000000020 */
[----:B------:R-:W-:Y:S01]  /*fea0*/  FFMA R35, R17, R4, R35 ;  /* 0x0000000411237223 */ /* 0x000fe20000000023 */
[----:B------:R-:W3:Y:S01]  /*feb0*/  LDC.64 R2, c[0x0][0x280] ;  /* 0x0000a000ff027b82 */ /* 0x000ee20000000a00 */
[----:B------:R-:W-:Y:S01]  /*fec0*/  FADD R6, R6, R57 ;  /* 0x0000003906067221 */ /* 0x000fe20000000000 */
[C---:B------:R-:W-:Y:S01]  /*fed0*/  FFMA R14, R19.reuse, R14, R7 ;  /* 0x0000000e130e7223 */ /* 0x040fe20000000007 */
[----:B------:R-:W4:Y:S01]  /*fee0*/  LDL.LU R52, [R1+0x200] ;  /* 0x0002000001347983 */ /* 0x000f220000300800 */
[----:B--2---:R-:W-:Y:S01]  /*fef0*/  LOP3.LUT R26, R60, 0x1ff, RZ, 0xc0, !PT ;  /* 0x000001ff3c1a7812 */ /* 0x004fe200078ec0ff */
[----:B------:R-:W-:Y:S01]  /*ff00*/  FFMA R27, R19, R6, R27 ;  /* 0x00000006131b7223 */ /* 0x000fe2000000001b */
[----:B------:R-:W-:-:S02]  /*ff10*/  FFMA R29, R17, R14, R29 ;  /* 0x0000000e111d7223 */ /* 0x000fc4000000001d */
[----:B------:R-:W2:Y:S01]  /*ff20*/  LDC.64 R10, c[0x0][0x278] ;  /* 0x00009e00ff0a7b82 */ /* 0x000ea20000000a00 */
[----:B------:R-:W-:Y:S01]  /*ff30*/  LEA R20, R26, UR4, 0x2 ;  /* 0x000000041a147c11 */ /* 0x000fe2000f8e10ff */
[----:B------:R-:W-:Y:S01]  /*ff40*/  FFMA R27, R17, R27, R34 ;  /* 0x0000001b111b7223 */ /* 0x000fe20000000022 */
[----:B-1----:R-:W-:Y:S02]  /*ff50*/  ISETP.LT.AND P4, PT, R0, 0x80, !P0 ;  /* 0x000000800000780c */ /* 0x002fe40004781270 */
[----:B------:R-:W-:Y:S01]  /*ff60*/  CS2R R4, SRZ ;  /* 0x0000000000047805 */ /* 0x000fe2000001ff00 */
[----:B0-----:R-:W-:Y:S01]  /*ff70*/  IMAD.WIDE R8, R9, 0x4, R12 ;  /* 0x0000000409087825 */ /* 0x001fe200078e020c */
[----:B------:R-:W-:Y:S04]  /*ff80*/  STS [R20], R32 ;  /* 0x0000002014007388 */ /* 0x000fe80000000800 */
[----:B------:R-:W-:Y:S04]  /*ff90*/  STS [R20+0x800], R35 ;  /* 0x0008002314007388 */ /* 0x000fe80000000800 */
[----:B------:R-:W-:Y:S04]  /*ffa0*/  STS [R20+0x1000], R27 ;  /* 0x0010001b14007388 */ /* 0x000fe80000000800 */
[----:B------:R0:W-:Y:S01]  /*ffb0*/  STS [R20+0x1800], R29 ;  /* 0x0018001d14007388 */ /* 0x0001e20000000800 */
[----:B------:R-:W-:Y:S01]  /*ffc0*/  CS2R R6, SRZ ;  /* 0x0000000000067805 */ /* 0x000fe2000001ff00 */
[----:B---3--:R-:W-:Y:S01]  /*ffd0*/  IMAD.WIDE R2, R16, 0x4, R2 ;  /* 0x0000000410027825 */ /* 0x008fe200078e0202 */
[----:B------:R-:W-:Y:S01]  /*ffe0*/  BAR.SYNC.DEFER_BLOCKING 0x0 ;  /* 0x0000000000007b1d */ /* 0x000fe20000010000 */
[----:B------:R-:W-:-:S02]  /*fff0*/  CS2R R12, SRZ ;  /* 0x00000000000c7805 */ /* 0x000fc4000001ff00 */
[----:B--2---:R-:W-:Y:S01]  /*10000*/  IMAD.WIDE R10, R18, 0x4, R10 ;  /* 0x00000004120a7825 */ /* 0x004fe200078e020a */
[----:B------:R-:W-:Y:S02]  /*10010*/  CS2R R14, SRZ ;  /* 0x00000000000e7805 */ /* 0x000fe4000001ff00 */
[----:B------:R-:W-:Y:S02]  /*10020*/  CS2R R16, SRZ ;  /* 0x0000000000107805 */ /* 0x000fe4000001ff00 */
[----:B------:R-:W-:Y:S01]  /*10030*/  CS2R R18, SRZ ;  /* 0x0000000000127805 */ /* 0x000fe2000001ff00 */
[----:B------:R-:W2:Y:S04]  /*10040*/  LDL.LU R55, [R1+0x204] ;  /* 0x0002040001377983 */ /* 0x000ea80000300800 */
[----:B------:R-:W3:Y:S04]  /*10050*/  LDL.LU R59, [R1+0x208] ;  /* 0x00020800013b7983 */ /* 0x000ee80000300800 */
[----:B------:R-:W5:Y:S01]  /*10060*/  LDL.LU R57, [R1+0x20c] ;  /* 0x00020c0001397983 */ /* 0x000f620000300800 */
[----:B------:R-:W-:-:S02]  /*10070*/  ISETP.LT.AND P5, PT, R0, 0x80, PT ;  /* 0x000000800000780c */ /* 0x000fc40003fa1270 */
[----:B------:R-:W-:Y:S01]  /*10080*/  FSEL R21, RZ, 2, P6 ;  /* 0x40000000ff157808 */ /* 0x000fe20003000000 */
[----:B------:R-:W-:Y:S01]  /*10090*/  IMAD.SHL.U32 R61, R60, 0x4, RZ ;  /* 0x000000043c3d7824 */ /* 0x000fe200078e00ff */
[----:B------:R1:W3:Y:S04]  /*100a0*/  @P2 LDG.E.EF.128 R4, desc[UR6][R2.64] ;  /* 0x0000000602042981 */ /* 0x0002e8000c0e1d00 */
[----:B------:R0:W5:Y:S04]  /*100b0*/  @P3 LDG.E.EF.128 R12, desc[UR6][R8.64] ;  /* 0x00000006080c3981 */ /* 0x000168000c0e1d00 */
[----:B------:R0:W5:Y:S01]  /*100c0*/  @P4 LDG.E.EF.128 R16, desc[UR6][R10.64] ;  /* 0x000000060a104981 */ /* 0x000162000c0e1d00 */
[----:B------:R-:W-:Y:S01]  /*100d0*/  SEL R22, RZ, 0x3f800000, !P5 ;  /* 0x3f800000ff167807 */ /* 0x000fe20006800000 */
[C---:B-1----:R-:W-:Y:S01]  /*100e0*/  FMUL R2, R21.reuse, 16777216 ;  /* 0x4b80000015027820 */ /* 0x042fe20000400000 */
[----:B0-----:R-:W-:Y:S01]  /*100f0*/  FSEL R20, RZ, 3, P6 ;  /* 0x40400000ff147808 */ /* 0x001fe20003000000 */
[----:B------:R0:W5:Y:S01]  /*10100*/  LDL.LU R33, [R1+0x3e4] ;  /* 0x0003e40001217983 */ /* 0x0001620000300800 */
[----:B------:R-:W-:Y:S01]  /*10110*/  FSETP.GEU.AND P5, PT, R21, 1.175494350822287508e-38, PT ;  /* 0x008000001500780b */ /* 0x000fe20003fae000 */
[----:B------:R-:W-:-:S02]  /*10120*/  FMUL R25, R22, 16777216 ;  /* 0x4b80000016197820 */ /* 0x000fc40000400000 */
[----:B------:R-:W-:Y:S01]  /*10130*/  FMUL R29, R20, 16777216 ;  /* 0x4b800000141d7820 */ /* 0x000fe20000400000 */
[----:B------:R-:W-:Y:S01]  /*10140*/  FSEL R23, R2, R21, !P5 ;  /* 0x0000001502177208 */ /* 0x000fe20006800000 */
[----:B------:R0:W5:Y:S01]  /*10150*/  LDL.LU R32, [R1+0x478] ;  /* 0x0004780001207983 */ /* 0x0001620000300800 */
[----:B------:R-:W-:Y:S02]  /*10160*/  FSEL R27, R25, R22, !P5 ;  /* 0x00000016191b7208 */ /* 0x000fe40006800000 */
[----:B------:R-:W-:Y:S02]  /*10170*/  FSETP.GEU.AND P5, PT, R20, 1.175494350822287508e-38, PT ;  /* 0x008000001400780b */ /* 0x000fe40003fae000 */
[----:B------:R-:W-:Y:S02]  /*10180*/  LOP3.LUT R3, R61, 0x7fc, RZ, 0xc0, !PT ;  /* 0x000007fc3d037812 */ /* 0x000fe400078ec0ff */
[----:B------:R-:W-:Y:S02]  /*10190*/  FSEL R29, R29, R20, !P5 ;  /* 0x000000141d1d7208 */ /* 0x000fe40006800000 */
[----:B------:R-:W-:-:S02]  /*101a0*/  LEA R8, R3, UR4, 0x2 ;  /* 0x0000000403087c11 */ /* 0x000fc4000f8e10ff */
[----:B------:R1:W-:Y:S04]  /*101b0*/  MUFU.RCP R24, R29 ;  /* 0x0000001d00187308 */ /* 0x0003e80000001000 */
[----:B------:R-:W0:Y:S04]  /*101c0*/  LDS.128 R8, [R8] ;  /* 0x0000000008087984 */ /* 0x000e280000000c00 */
[----:B-1----:R1:W5:Y:S01]  /*101d0*/  LDL.LU R29, [R1+0x3e0] ;  /* 0x0003e000011d7983 */ /* 0x0023620000300800 */
[----:B------:R1:W1:Y:S01]  /*101e0*/  MUFU.RCP R2, R23 ;  /* 0x0000001700027308 */ /* 0x0002620000001000 */
[----:B------:R-:W-:-:S02]  /*101f0*/  FSEL R31, R25, R22, !P5 ;  /* 0x00000016191f7208 */ /* 0x000fc40006800000 */
[----:B-1----:R-:W-:Y:S01]  /*10200*/  FSEL R23, RZ, 4, P6 ;  /* 0x40800000ff177808 */ /* 0x002fe20003000000 */
[----:B------:R-:W-:Y:S02]  /*10210*/  FMUL R2, R2, R27 ;  /* 0x0000001b02027220 */ /* 0x000fe40000400000 */
[----:B------:R-:W-:Y:S01]  /*10220*/  FMUL R24, R24, R31 ;  /* 0x0000001f18187220 */ /* 0x000fe20000400000 */
[----:B----4-:R-:W-:Y:S02]  /*10230*/  SEL R27, R52, RZ, !P6 ;  /* 0x000000ff341b7207 */ /* 0x010fe40007000000 */
[----:B--2---:R-:W-:Y:S02]  /*10240*/  SEL R28, R55, RZ, !P6 ;  /* 0x000000ff371c7207 */ /* 0x004fe40007000000 */
[----:B---3--:R-:W-:Y:S02]  /*10250*/  SEL R5, R5, RZ, P2 ;  /* 0x000000ff05057207 */ /* 0x008fe40001000000 */
[----:B------:R-:W-:-:S02]  /*10260*/  SEL R4, R4, RZ, P2 ;  /* 0x000000ff04047207 */ /* 0x000fc40001000000 */
[----:B-----5:R-:W-:Y:S02]  /*10270*/  @P1 SEL R5, R13, RZ, P3 ;  /* 0x000000ff0d051207 */ /* 0x020fe40001800000 */
[----:B------:R-:W-:Y:S02]  /*10280*/  @P1 SEL R4, R12, RZ, P3 ;  /* 0x000000ff0c041207 */ /* 0x000fe40001800000 */
[----:B------:R-:W-:Y:S02]  /*10290*/  SEL R13, R16, RZ, P4 ;  /* 0x000000ff100d7207 */ /* 0x000fe40002000000 */
[----:B------:R-:W-:Y:S02]  /*102a0*/  SEL R16, R17, RZ, P4 ;  /* 0x000000ff11107207 */ /* 0x000fe40002000000 */
[----:B------:R-:W-:Y:S02]  /*102b0*/  SEL R4, R13, R4, !P0 ;  /* 0x000000040d047207 */ /* 0x000fe40004000000 */
[----:B------:R-:W-:Y:S01]  /*102c0*/  SEL R5, R16, R5, !P0 ;  /* 0x0000000510057207 */ /* 0x000fe20004000000 */
[----:B------:R-:W-:Y:S01]  /*102d0*/  FMUL R12, R23, 16777216 ;  /* 0x4b800000170c7820 */ /* 0x000fe20000400000 */
[----:B------:R-:W-:Y:S01]  /*102e0*/  SEL R7, R7, RZ, P2 ;  /* 0x000000ff07077207 */ /* 0x000fe20001000000 */
[----:B------:R-:W-:Y:S01]  /*102f0*/  FADD R13, R27, R4 ;  /* 0x000000041b0d7221 */ /* 0x000fe20000000000 */
[----:B------:R-:W-:-:S02]  /*10300*/  SEL R6, R6, RZ, P2 ;  /* 0x000000ff06067207 */ /* 0x000fc40001000000 */
[----:B------:R-:W-:Y:S01]  /*10310*/  @P1 SEL R7, R15, RZ, P3 ;  /* 0x000000ff0f071207 */ /* 0x000fe20001800000 */
[----:B------:R-:W-:Y:S01]  /*10320*/  FADD R4, R28, R5 ;  /* 0x000000051c047221 */ /* 0x000fe20000000000 */
[----:B------:R-:W-:Y:S02]  /*10330*/  FSETP.GEU.AND P2, PT, R23, 1.175494350822287508e-38, PT ;  /* 0x008000001700780b */ /* 0x000fe40003f4e000 */
[----:B------:R-:W-:Y:S02]  /*10340*/  @P1 SEL R6, R14, RZ, P3 ;  /* 0x000000ff0e061207 */ /* 0x000fe40001800000 */
[----:B------:R-:W-:Y:S01]  /*10350*/  SEL R15, R18, RZ, P4 ;  /* 0x000000ff120f7207 */ /* 0x000fe20002000000 */
[----:B0-----:R-:W-:Y:S01]  /*10360*/  FADD R8, R8, R13 ;  /* 0x0000000d08087221 */ /* 0x001fe20000000000 */
[----:B------:R-:W-:Y:S01]  /*10370*/  SEL R31, R59, RZ, !P6 ;  /* 0x000000ff3b1f7207 */ /* 0x000fe20007000000 */
[----:B------:R-:W-:Y:S01]  /*10380*/  FADD R9, R9, R4 ;  /* 0x0000000409097221 */ /* 0x000fe20000000000 */
[----:B------:R-:W-:-:S02]  /*10390*/  FSEL R12, R12, R23, !P2 ;  /* 0x000000170c0c7208 */ /* 0x000fc40005000000 */
[----:B------:R-:W-:Y:S02]  /*103a0*/  SEL R6, R15, R6, !P0 ;  /* 0x000000060f067207 */ /* 0x000fe40004000000 */
[----:B------:R-:W-:Y:S02]  /*103b0*/  SEL R14, R19, RZ, P4 ;  /* 0x000000ff130e7207 */ /* 0x000fe40002000000 */
[----:B------:R-:W0:Y:S01]  /*103c0*/  MUFU.RCP R12, R12 ;  /* 0x0000000c000c7308 */ /* 0x000e220000001000 */
[----:B------:R-:W-:Y:S01]  /*103d0*/  FADD R5, R31, R6 ;  /* 0x000000061f057221 */ /* 0x000fe20000000000 */
[----:B------:R-:W-:Y:S02]  /*103e0*/  SEL R7, R14, R7, !P0 ;  /* 0x000000070e077207 */ /* 0x000fe40004000000 */
[----:B------:R-:W-:Y:S02]  /*103f0*/  FSETP.NEU.AND P0, PT, R21, RZ, PT ;  /* 0x000000ff1500720b */ /* 0x000fe40003f0d000 */
[----:B------:R-:W-:-:S02]  /*10400*/  FSEL R14, R8, RZ, !P6 ;  /* 0x000000ff080e7208 */ /* 0x000fc40007000000 */
[----:B------:R-:W-:Y:S01]  /*10410*/  FSEL R13, R9, RZ, !P6 ;  /* 0x000000ff090d7208 */ /* 0x000fe20007000000 */
[----:B------:R-:W-:Y:S01]  /*10420*/  FADD R10, R10, R5 ;  /* 0x000000050a0a7221 */ /* 0x000fe20000000000 */
[----:B------:R-:W-:Y:S02]  /*10430*/  SEL R30, R57, RZ, !P6 ;  /* 0x000000ff391e7207 */ /* 0x000fe40007000000 */
[----:B------:R-:W-:Y:S01]  /*10440*/  FSEL R2, R2, RZ, P0 ;  /* 0x000000ff02027208 */ /* 0x000fe20000000000 */
[----:B------:R-:W-:Y:S01]  /*10450*/  FADD R5, -R14, R13 ;  /* 0x0000000d0e057221 */ /* 0x000fe20000000100 */
[----:B------:R-:W-:Y:S01]  /*10460*/  FSETP.NEU.AND P0, PT, R20, RZ, PT ;  /* 0x000000ff1400720b */ /* 0x000fe20003f0d000 */
[----:B------:R-:W-:Y:S01]  /*10470*/  FADD R6, R30, R7 ;  /* 0x000000071e067221 */ /* 0x000fe20000000000 */
[----:B------:R-:W-:Y:S01]  /*10480*/  FSEL R16, R10, RZ, !P6 ;  /* 0x000000ff0a107208 */ /* 0x000fe20007000000 */
[----:B------:R-:W-:Y:S01]  /*10490*/  FADD R4, R23, R23 ;  /* 0x0000001717047221 */ /* 0x000fe20000000000 */
[----:B------:R-:W-:Y:S01]  /*104a0*/  FFMA R7, R5, R2, R14 ;  /* 0x0000000205077223 */ /* 0x000fe2000000000e */
[----:B------:R-:W-:Y:S01]  /*104b0*/  FSEL R25, R25, R22, !P2 ;  /* 0x0000001619197208 */ /* 0x000fe20005000000 */
[----:B------:R-:W-:Y:S01]  /*104c0*/  FADD R11, R11, R6 ;  /* 0x000000060b0b7221 */ /* 0x000fe20000000000 */
[----:B------:R-:W-:Y:S01]  /*104d0*/  FSEL R24, R24, RZ, P0 ;  /* 0x000000ff18187208 */ /* 0x000fe20000000000 */
[--C-:B------:R-:W-:Y:S01]  /*104e0*/  FADD R6, R16, -R7.reuse ;  /* 0x8000000710067221 */ /* 0x100fe20000000000 */
[----:B------:R-:W-:Y:S01]  /*104f0*/  FSETP.GEU.AND P2, PT, |R4|, 1.175494350822287508e-38, PT ;  /* 0x008000000400780b */ /* 0x000fe20003f4e200 */
[----:B0-----:R-:W-:Y:S01]  /*10500*/  FMUL R12, R12, R25 ;  /* 0x000000190c0c7220 */ /* 0x001fe20000400000 */
[----:B------:R-:W-:Y:S01]  /*10510*/  FSETP.NEU.AND P1, PT, R23, RZ, PT ;  /* 0x000000ff1700720b */ /* 0x000fe20003f2d000 */
[----:B------:R-:W-:Y:S01]  /*10520*/  FMUL R15, R4, 0.25 ;  /* 0x3e800000040f7820 */ /* 0x000fe20000400000 */
[----:B------:R-:W-:Y:S01]  /*10530*/  FSEL R16, R11, RZ, !P6 ;  /* 0x000000ff0b107208 */ /* 0x000fe20007000000 */
[----:B------:R-:W-:Y:S01]  /*10540*/  FFMA R7, R6, R24, R7 ;  /* 0x0000001806077223 */ /* 0x000fe20000000007 */
[----:B------:R-:W-:Y:S01]  /*10550*/  FSETP.GT.AND P0, PT, |R4|, 8.50705917302346158658e+37, PT ;  /* 0x7e8000000400780b */ /* 0x000fe20003f04200 */
[----:B------:R-:W-:Y:S01]  /*10560*/  FMUL R5, R5, R5 ;  /* 0x0000000505057220 */ /* 0x000fe20000400000 */
[----:B------:R-:W-:Y:S01]  /*10570*/  FSEL R14, R12, RZ, P1 ;  /* 0x000000ff0c0e7208 */ /* 0x000fe20000800000 */
[--C-:B------:R-:W-:Y:S01]  /*10580*/  FADD R12, R16, -R7.reuse ;  /* 0x80000007100c7221 */ /* 0x100fe20000000000 */
[----:B------:R-:W-:Y:S01]  /*10590*/  FSEL R16, R15, R4, P0 ;  /* 0x000000040f107208 */ /* 0x000fe20000000000 */
[----:B------:R-:W-:Y:S01]  /*105a0*/  FMUL R5, R22, R5 ;  /* 0x0000000516057220 */ /* 0x000fe20000400000 */
[----:B------:R-:W-:Y:S01]  /*105b0*/  FMUL R6, R6, R6 ;  /* 0x0000000606067220 */ /* 0x000fe20000400000 */
[C---:B------:R-:W-:Y:S01]  /*105c0*/  FFMA R7, R12.reuse, R14, R7 ;  /* 0x0000000e0c077223 */ /* 0x040fe20000000007 */
[----:B------:R-:W-:Y:S01]  /*105d0*/  FMUL R13, R12, R12 ;  /* 0x0000000c0c0d7220 */ /* 0x000fe20000400000 */
[----:B------:R-:W-:Y:S01]  /*105e0*/  FFMA R5, R2, R5, RZ ;  /* 0x0000000502057223 */ /* 0x000fe200000000ff */
[----:B------:R-:W-:Y:S01]  /*105f0*/  FMUL R6, R21, R6 ;  /* 0x0000000615067220 */ /* 0x000fe20000400000 */
[----:B------:R-:W-:Y:S01]  /*10600*/  @!P2 FMUL R16, R16, 16777216 ;  /* 0x4b8000001010a820 */ /* 0x000fe20000400000 */
[----:B------:R-:W0:Y:S01]  /*10610*/  SHFL.BFLY PT, R2, R7, 0x10, 0x1f ;  /* 0x0e001f0007027f89 */ /* 0x000e2200000e0000 */
[----:B------:R-:W-:Y:S01]  /*10620*/  FMUL R13, R20, R13 ;  /* 0x0000000d140d7220 */ /* 0x000fe20000400000 */
[----:B------:R-:W-:Y:S01]  /*10630*/  FFMA R5, R24, R6, R5 ;  /* 0x0000000618057223 */ /* 0x000fe20000000005 */
[----:B------:R-:W-:-:S02]  /*10640*/  FMUL R12, R23, 0.25 ;  /* 0x3e800000170c7820 */ /* 0x000fc40000400000 */
[----:B------:R-:W1:Y:S01]  /*10650*/  MUFU.RCP R16, R16 ;  /* 0x0000001000107308 */ /* 0x000e620000001000 */
[----:B------:R-:W-:Y:S02]  /*10660*/  FFMA R5, R14, R13, R5 ;  /* 0x0000000d0e057223 */ /* 0x000fe40000000005 */
[----:B------:R-:W-:-:S03]  /*10670*/  FSEL R17, R12, R23, P0 ;  /* 0x000000170c117208 */ /* 0x000fc60000000000 */
[----:B------:R-:W2:Y:S01]  /*10680*/  SHFL.BFLY PT, R6, R5, 0x10, 0x1f ;  /* 0x0e001f0005067f89 */ /* 0x000ea200000e0000 */
[C---:B------:R-:W-:Y:S01]  /*10690*/  FADD R13, R4.reuse, R4 ;  /* 0x00000004040d7221 */ /* 0x040fe20000000000 */
[----:B------:R-:W-:Y:S01]  /*106a0*/  @!P2 FMUL R17, R17, 16777216 ;  /* 0x4b8000001111a820 */ /* 0x000fe20000400000 */
[----:B------:R-:W-:-:S03]  /*106b0*/  FSETP.NEU.AND P1, PT, R4, RZ, PT ;  /* 0x000000ff0400720b */ /* 0x000fc60003f2d000 */
[C---:B------:R-:W-:Y:S01]  /*106c0*/  FSETP.GEU.AND P2, PT, |R13|.reuse, 1.175494350822287508e-38, PT ;  /* 0x008000000d00780b */ /* 0x040fe20003f4e200 */
[C---:B------:R-:W-:Y:S01]  /*106d0*/  FMUL R14, R13.reuse, 0.25 ;  /* 0x3e8000000d0e7820 */ /* 0x040fe20000400000 */
[----:B-1----:R-:W-:Y:S01]  /*106e0*/  FMUL R17, R16, R17 ;  /* 0x0000001110117220 */ /* 0x002fe20000400000 */
[----:B------:R-:W-:Y:S01]  /*106f0*/  FSETP.GT.AND P0, PT, |R13|, 8.50705917302346158658e+37, PT ;  /* 0x7e8000000d00780b */ /* 0x000fe20003f04200 */
[----:B0-----:R-:W-:-:S03]  /*10700*/  FADD R2, -R7, R2 ;  /* 0x0000000207027221 */ /* 0x001fc60000000100 */
[----:B------:R-:W-:Y:S02]  /*10710*/  FSEL R17, R17, RZ, P1 ;  /* 0x000000ff11117208 */ /* 0x000fe40000800000 */
[----:B------:R-:W-:-:S03]  /*10720*/  FSEL R16, R14, R13, P0 ;  /* 0x0000000d0e107208 */ /* 0x000fc60000000000 */
[C---:B------:R-:W-:Y:S01]  /*10730*/  FFMA R7, R2.reuse, R17, R7 ;  /* 0x0000001102077223 */ /* 0x040fe20000000007 */
[----:B------:R-:W-:Y:S01]  /*10740*/  FMUL R2, R2, R2 ;  /* 0x0000000202027220 */ /* 0x000fe20000400000 */
[----:B------:R-:W-:-:S03]  /*10750*/  @!P2 FMUL R16, R16, 16777216 ;  /* 0x4b8000001010a820 */ /* 0x000fc60000400000 */
[----:B------:R-:W0:Y:S01]  /*10760*/  SHFL.BFLY PT, R12, R7, 0x8, 0x1f ;  /* 0x0d001f00070c7f89 */ /* 0x000e2200000e0000 */
[----:B------:R-:W-:Y:S01]  /*10770*/  FMUL R2, R23, R2 ;  /* 0x0000000217027220 */ /* 0x000fe20000400000 */
[----:B--2---:R-:W-:Y:S01]  /*10780*/  FADD R6, R5, R6 ;  /* 0x0000000605067221 */ /* 0x004fe20000000000 */
[----:B------:R-:W1:Y:S03]  /*10790*/  MUFU.RCP R16, R16 ;  /* 0x0000001000107308 */ /* 0x000e660000001000 */
[----:B------:R-:W-:Y:S01]  /*107a0*/  FFMA R2, R17, R2, R6 ;  /* 0x0000000211027223 */ /* 0x000fe20000000006 */
[----:B------:R-:W-:Y:S01]  /*107b0*/  FSEL R15, R15, R4, P0 ;  /* 0x000000040f0f7208 */ /* 0x000fe20000000000 */
[----:B------:R-:W-:-:S03]  /*107c0*/  FADD R18, R13, R13 ;  /* 0x0000000d0d127221 */ /* 0x000fc60000000000 */
[----:B------:R-:W2:Y:S01]  /*107d0*/  SHFL.BFLY PT, R5, R2, 0x8, 0x1f ;  /* 0x0d001f0002057f89 */ /* 0x000ea200000e0000 */
[----:B------:R-:W-:Y:S01]  /*107e0*/  @!P2 FMUL R15, R15, 16777216 ;  /* 0x4b8000000f0fa820 */ /* 0x000fe20000400000 */
[C---:B------:R-:W-:Y:S01]  /*107f0*/  FSETP.GEU.AND P2, PT, |R18|.reuse, 1.175494350822287508e-38, PT ;  /* 0x008000001200780b */ /* 0x040fe20003f4e200 */
[----:B------:R-:W-:Y:S01]  /*10800*/  FMUL R19, R18, 0.25 ;  /* 0x3e80000012137820 */ /* 0x000fe20000400000 */
[----:B------:R-:W-:Y:S01]  /*10810*/  FSETP.NEU.AND P1, PT, R13, RZ, PT ;  /* 0x000000ff0d00720b */ /* 0x000fe20003f2d000 */
[----:B-1----:R-:W-:Y:S01]  /*10820*/  FMUL R15, R16, R15 ;  /* 0x0000000f100f7220 */ /* 0x002fe20000400000 */
[----:B------:R-:W-:-:S04]  /*10830*/  FSETP.GT.AND P0, PT, |R18|, 8.50705917302346158658e+37, PT ;  /* 0x7e8000001200780b */ /* 0x000fc80003f04200 */
[----:B------:R-:W-:Y:S01]  /*10840*/  FSEL R15, R15, RZ, P1 ;  /* 0x000000ff0f0f7208 */ /* 0x000fe20000800000 */
[----:B0-----:R-:W-:Y:S01]  /*10850*/  FADD R12, -R7, R12 ;  /* 0x0000000c070c7221 */ /* 0x001fe20000000100 */
        /* <DEDUP_REMOVED lines=9> */
[----:B------:R-:W-:-:S04]  /*108f0*/  FSEL R21, R14, R13, P0 ;  /* 0x0000000d0e157208 */ /* 0x000fc80000000000 */
[----:B------:R-:W2:Y:S01]  /*10900*/  SHFL.BFLY PT, R5, R2, 0x4, 0x1f ;  /* 0x0c801f0002057f89 */ /* 0x000ea200000e0000 */
[----:B------:R-:W-:Y:S01]  /*10910*/  @!P2 FMUL R21, R21, 16777216 ;  /* 0x4b8000001515a820 */ /* 0x000fe20000400000 */
[C---:B------:R-:W-:Y:S01]  /*10920*/  FSETP.NEU.AND P1, PT, R18.reuse, RZ, PT ;  /* 0x000000ff1200720b */ /* 0x040fe20003f2d000 */
[----:B------:R-:W-:Y:S02]  /*10930*/  FADD R12, R18, R18 ;  /* 0x00000012120c7221 */ /* 0x000fe40000000000 */
[----:B-1----:R-:W-:-:S03]  /*10940*/  FMUL R21, R16, R21 ;  /* 0x0000001510157220 */ /* 0x002fc60000400000 */
[C---:B------:R-:W-:Y:S02]  /*10950*/  FSETP.GEU.AND P2, PT, |R12|.reuse, 1.175494350822287508e-38, PT ;  /* 0x008000000c00780b */ /* 0x040fe40003f4e200 */
[----:B------:R-:W-:Y:S01]  /*10960*/  FSEL R21, R21, RZ, P1 ;  /* 0x000000ff15157208 */ /* 0x000fe20000800000 */
[----:B0-----:R-:W-:Y:S01]  /*10970*/  FADD R6, -R7, R6 ;  /* 0x0000000607067221 */ /* 0x001fe20000000100 */
[C---:B------:R-:W-:Y:S01]  /*10980*/  FMUL R15, R12.reuse, 0.25 ;  /* 0x3e8000000c0f7820 */ /* 0x040fe20000400000 */
[----:B------:R-:W-:Y:S02]  /*10990*/  FSETP.GT.AND P0, PT, |R12|, 8.50705917302346158658e+37, PT ;  /* 0x7e8000000c00780b */ /* 0x000fe40003f04200 */
[C---:B------:R-:W-:Y:S01]  /*109a0*/  FFMA R7, R6.reuse, R21, R7 ;  /* 0x0000001506077223 */ /* 0x040fe20000000007 */
[----:B------:R-:W-:Y:S01]  /*109b0*/  FMUL R6, R6, R6 ;  /* 0x0000000606067220 */ /* 0x000fe20000400000 */
[----:B------:R-:W-:-:S03]  /*109c0*/  FSEL R14, R15, R12, P0 ;  /* 0x0000000c0f0e7208 */ /* 0x000fc60000000000 */
[----:B------:R-:W-:Y:S01]  /*109d0*/  FMUL R6, R13, R6 ;  /* 0x000000060d067220 */ /* 0x000fe20000400000 */
[----:B------:R-:W0:Y:S01]  /*109e0*/  SHFL.BFLY PT, R4, R7, 0x2, 0x1f ;  /* 0x0c401f0007047f89 */ /* 0x000e2200000e0000 */
[----:B--2---:R-:W-:Y:S01]  /*109f0*/  FADD R2, R2, R5 ;  /* 0x0000000502027221 */ /* 0x004fe20000000000 */
[----:B------:R-:W-:-:S03]  /*10a00*/  @!P2 FMUL R14, R14, 16777216 ;  /* 0x4b8000000e0ea820 */ /* 0x000fc60000400000 */
[----:B------:R-:W-:-:S05]  /*10a10*/  FFMA R2, R21, R6, R2 ;  /* 0x0000000615027223 */ /* 0x000fca0000000002 */
[----:B------:R-:W1:Y:S01]  /*10a20*/  SHFL.BFLY PT, R5, R2, 0x2, 0x1f ;  /* 0x0c401f0002057f89 */ /* 0x000e6200000e0000 */
[----:B------:R-:W2:Y:S01]  /*10a30*/  MUFU.RCP R14, R14 ;  /* 0x0000000e000e7308 */ /* 0x000ea20000001000 */
[----:B------:R-:W-:-:S05]  /*10a40*/  FSEL R19, R19, R18, P0 ;  /* 0x0000001213137208 */ /* 0x000fca0000000000 */
[----:B------:R-:W-:Y:S01]  /*10a50*/  @!P2 FMUL R19, R19, 16777216 ;  /* 0x4b8000001313a820 */ /* 0x000fe20000400000 */
[----:B------:R-:W-:Y:S01]  /*10a60*/  FSETP.NEU.AND P0, PT, R12, RZ, PT ;  /* 0x000000ff0c00720b */ /* 0x000fe20003f0d000 */
[----:B0-----:R-:W-:Y:S02]  /*10a70*/  FADD R4, -R7, R4 ;  /* 0x0000000407047221 */ /* 0x001fe40000000100 */
[----:B--2---:R-:W-:Y:S02]  /*10a80*/  FMUL R19, R14, R19 ;  /* 0x000000130e137220 */ /* 0x004fe40000400000 */
[----:B------:R-:W-:-:S03]  /*10a90*/  FMUL R13, R4, R4 ;  /* 0x00000004040d7220 */ /* 0x000fc60000400000 */
[----:B------:R-:W-:Y:S01]  /*10aa0*/  FSEL R19, R19, RZ, P0 ;  /* 0x000000ff13137208 */ /* 0x000fe20000000000 */
[----:B------:R-:W-:Y:S01]  /*10ab0*/  FMUL R13, R18, R13 ;  /* 0x0000000d120d7220 */ /* 0x000fe20000400000 */
[----:B-1----:R-:W-:-:S04]  /*10ac0*/  FADD R2, R2, R5 ;  /* 0x0000000502027221 */ /* 0x002fc80000000000 */
[----:B------:R-:W-:Y:S01]  /*10ad0*/  FFMA R2, R19, R13, R2 ;  /* 0x0000000d13027223 */ /* 0x000fe20000000002 */
[----:B------:R-:W-:Y:S01]  /*10ae0*/  FADD R14, R12, R12 ;  /* 0x0000000c0c0e7221 */ /* 0x000fe20000000000 */
[----:B------:R-:W-:Y:S02]  /*10af0*/  FFMA R7, R4, R19, R7 ;  /* 0x0000001304077223 */ /* 0x000fe40000000007 */
[----:B------:R-:W0:Y:S01]  /*10b00*/  LDC.64 R4, c[0x0][0x210] ;  /* 0x00008400ff047b82 */ /* 0x000e220000000a00 */
[----:B------:R-:W1:Y:S01]  /*10b10*/  SHFL.BFLY PT, R13, R2, 0x1, 0x1f ;  /* 0x0c201f00020d7f89 */ /* 0x000e6200000e0000 */
[C---:B------:R-:W-:Y:S01]  /*10b20*/  FSETP.GEU.AND P1, PT, |R14|.reuse, 1.175494350822287508e-38, PT ;  /* 0x008000000e00780b */ /* 0x040fe20003f2e200 */
[C---:B------:R-:W-:Y:S01]  /*10b30*/  FMUL R17, R14.reuse, 0.25 ;  /* 0x3e8000000e117820 */ /* 0x040fe20000400000 */
[----:B------:R-:W-:Y:S01]  /*10b40*/  FSETP.GT.AND P0, PT, |R14|, 8.50705917302346158658e+37, PT ;  /* 0x7e8000000e00780b */ /* 0x000fe20003f04200 */
[----:B------:R-:W2:Y:S03]  /*10b50*/  SHFL.BFLY PT, R6, R7, 0x1, 0x1f ;  /* 0x0c201f0007067f89 */ /* 0x000ea600000e0000 */
[----:B------:R-:W-:Y:S01]  /*10b60*/  FSEL R17, R17, R14, P0 ;  /* 0x0000000e11117208 */ /* 0x000fe20000000000 */
[----:B------:R-:W-:-:S06]  /*10b70*/  IMAD R3, R0, 0x800, R3 ;  /* 0x0000080000037824 */ /* 0x000fcc00078e0203 */
[----:B------:R-:W-:-:S06]  /*10b80*/  @!P1 FMUL R17, R17, 16777216 ;  /* 0x4b80000011119820 */ /* 0x000fcc0000400000 */
[----:B------:R-:W3:Y:S01]  /*10b90*/  MUFU.RCP R17, R17 ;  /* 0x0000001100117308 */ /* 0x000ee20000001000 */
[----:B-1----:R-:W-:Y:S01]  /*10ba0*/  FADD R13, R2, R13 ;  /* 0x0000000d020d7221 */ /* 0x002fe20000000000 */
[----:B0-----:R-:W-:Y:S01]  /*10bb0*/  IMAD.WIDE R2, R3, 0x4, R4 ;  /* 0x0000000403027825 */ /* 0x001fe200078e0204 */
[----:B------:R-:W-:-:S04]  /*10bc0*/  FSEL R16, R15, R12, P0 ;  /* 0x0000000c0f107208 */ /* 0x000fc80000000000 */
[----:B------:R-:W-:Y:S01]  /*10bd0*/  @!P6 STG.E.128 desc[UR6][R2.64], R8 ;  /* 0x000000080200e986 */ /* 0x000fe2000c101d06 */
[----:B--2---:R-:W-:Y:S01]  /*10be0*/  FADD R6, -R7, R6 ;  /* 0x0000000607067221 */ /* 0x004fe20000000100 */
[----:B------:R-:W-:Y:S01]  /*10bf0*/  @!P1 FMUL R16, R16, 16777216 ;  /* 0x4b80000010109820 */ /* 0x000fe20000400000 */
[----:B------:R-:W-:Y:S02]  /*10c00*/  BAR.SYNC.DEFER_BLOCKING 0x0 ;  /* 0x0000000000007b1d */ /* 0x000fe40000010000 */
[----:B------:R-:W-:Y:S01]  /*10c10*/  FMUL R15, R6, R6 ;  /* 0x00000006060f7220 */ /* 0x000fe20000400000 */
[----:B---3--:R-:W-:Y:S01]  /*10c20*/  FMUL R16, R17, R16 ;  /* 0x0000001011107220 */ /* 0x008fe20000400000 */
[----:B------:R-:W-:Y:S02]  /*10c30*/  FSETP.NEU.AND P0, PT, R14, RZ, PT ;  /* 0x000000ff0e00720b */ /* 0x000fe40003f0d000 */
[----:B------:R-:W-:Y:S01]  /*10c40*/  LOP3.LUT P1, RZ, R60, 0x1f, RZ, 0xc0, !PT ;  /* 0x0000001f3cff7812 */ /* 0x000fe2000782c0ff */
[----:B------:R-:W-:Y:S01]  /*10c50*/  FMUL R15, R12, R15 ;  /* 0x0000000f0c0f7220 */ /* 0x000fe20000400000 */
[----:B------:R-:W-:-:S02]  /*10c60*/  SHF.R.U32.HI R12, RZ, 0x3, R60 ;  /* 0x00000003ff0c7819 */ /* 0x000fc4000001163c */
[----:B------:R-:W-:Y:S02]  /*10c70*/  FSEL R16, R16, RZ, P0 ;  /* 0x000000ff10107208 */ /* 0x000fe40000000000 */
[----:B------:R-:W-:-:S03]  /*10c80*/  LOP3.LUT R5, R12, 0x3c, RZ, 0xc0, !PT ;  /* 0x0000003c0c057812 */ /* 0x000fc600078ec0ff */
[----:B------:R-:W-:Y:S01]  /*10c90*/  FFMA R12, R6, R16, R7 ;  /* 0x00000010060c7223 */ /* 0x000fe20000000007 */
[----:B------:R-:W-:-:S03]  /*10ca0*/  FFMA R16, R16, R15, R13 ;  /* 0x0000000f10107223 */ /* 0x000fc6000000000d */
[----:B------:R-:W-:Y:S04]  /*10cb0*/  @!P1 STS [R5+UR4+0x80], R14 ;  /* 0x0000800e05009988 */ /* 0x000fe80008000804 */
[----:B------:R-:W-:Y:S04]  /*10cc0*/  @!P1 STS [R5+UR4], R12 ;  /* 0x0000000c05009988 */ /* 0x000fe80008000804 */
[----:B------:R-:W-:Y:S01]  /*10cd0*/  @!P1 STS [R5+UR4+0x40], R16 ;  /* 0x0000401005009988 */ /* 0x000fe20008000804 */
[----:B------:R-:W-:Y:S01]  /*10ce0*/  BAR.SYNC.DEFER_BLOCKING 0x0 ;  /* 0x0000000000007b1d */ /* 0x000fe20000010000 */
[----:B------:R-:W-:-:S13]  /*10cf0*/  ISETP.GE.AND P2, PT, R60, 0x10, PT ;  /* 0x000000103c00780c */ /* 0x000fda0003f46270 */
[----:B------:R-:W0:Y:S04]  /*10d00*/  @!P2 LDS R29, [R61+UR4+0x80] ;  /* 0x000080043d1da984 */ /* 0x000e280008000800 */
[----:B------:R-:W1:Y:S04]  /*10d10*/  @!P2 LDS R33, [R61+UR4] ;  /* 0x000000043d21a984 */ /* 0x000e680008000800 */
[----:B------:R-:W-:Y:S04]  /*10d20*/  @!P2 LDS R32, [R61+UR4+0x40] ;  /* 0x000040043d20a984 */ /* 0x000fe80008000800 */
[----:B0-----:R-:W0:Y:S04]  /*10d30*/  SHFL.BFLY PT, R4, R29, 0x8, 0x1f ;  /* 0x0d001f001d047f89 */ /* 0x001e2800000e0000 */
[----:B-1----:R-:W-:Y:S01]  /*10d40*/  SHFL.BFLY PT, R2, R33, 0x8, 0x1f ;  /* 0x0d001f0021027f89 */ /* 0x002fe200000e0000 */
[----:B0-----:R-:W-:-:S05]  /*10d50*/  FADD R6, R29, R4 ;  /* 0x000000041d067221 */ /* 0x001fca0000000000 */
[C---:B------:R-:W-:Y:S01]  /*10d60*/  FSETP.GEU.AND P1, PT, |R6|.reuse, 1.175494350822287508e-38, PT ;  /* 0x008000000600780b */ /* 0x040fe20003f2e200 */
[C---:B------:R-:W-:Y:S01]  /*10d70*/  FMUL R3, R6.reuse, 0.25 ;  /* 0x3e80000006037820 */ /* 0x040fe20000400000 */
[----:B------:R-:W-:Y:S01]  /*10d80*/  FSETP.GT.AND P0, PT, |R6|, 8.50705917302346158658e+37, PT ;  /* 0x7e8000000600780b */ /* 0x000fe20003f04200 */
[----:B------:R-:W0:Y:S03]  /*10d90*/  SHFL.BFLY PT, R9, R6, 0x4, 0x1f ;  /* 0x0c801f0006097f89 */ /* 0x000e2600000e0000 */
[----:B------:R-:W-:-:S07]  /*10da0*/  FSEL R5, R3, R6, P0 ;  /* 0x0000000603057208 */ /* 0x000fce0000000000 */
[----:B------:R-:W-:Y:S01]  /*10db0*/  @!P1 FMUL R5, R5, 16777216 ;  /* 0x4b80000005059820 */ /* 0x000fe20000400000 */
[----:B------:R-:W1:Y:S05]  /*10dc0*/  SHFL.BFLY PT, R3, R32, 0x8, 0x1f ;  /* 0x0d001f0020037f89 */ /* 0x000e6a00000e0000 */
[----:B------:R-:W2:Y:S01]  /*10dd0*/  MUFU.RCP R5, R5 ;  /* 0x0000000500057308 */ /* 0x000ea20000001000 */
[----:B------:R-:W-:-:S04]  /*10de0*/  @P0 FMUL R4, R4, 0.25 ;  /* 0x3e80000004040820 */ /* 0x000fc80000400000 */
[----:B------:R-:W-:Y:S01]  /*10df0*/  @!P1 FMUL R4, R4, 16777216 ;  /* 0x4b80000004049820 */ /* 0x000fe20000400000 */
[C---:B0-----:R-:W-:Y:S01]  /*10e00*/  FADD R8, R6.reuse, R9 ;  /* 0x0000000906087221 */ /* 0x041fe20000000000 */
[----:B------:R-:W-:-:S04]  /*10e10*/  FSETP.NEU.AND P1, PT, R6, RZ, PT ;  /* 0x000000ff0600720b */ /* 0x000fc80003f2d000 */
[C---:B------:R-:W-:Y:S01]  /*10e20*/  FSETP.GEU.AND P2, PT, |R8|.reuse, 1.175494350822287508e-38, PT ;  /* 0x008000000800780b */ /* 0x040fe20003f4e200 */
[----:B--2---:R-:W-:Y:S01]  /*10e30*/  FMUL R4, R5, R4 ;  /* 0x0000000405047220 */ /* 0x004fe20000400000 */
[C---:B------:R-:W-:Y:S01]  /*10e40*/  FMUL R11, R8.reuse, 0.25 ;  /* 0x3e800000080b7820 */ /* 0x040fe20000400000 */
[----:B------:R-:W-:Y:S01]  /*10e50*/  FADD R2, -R33, R2 ;  /* 0x0000000221027221 */ /* 0x000fe20000000100 */
[----:B------:R-:W-:Y:S01]  /*10e60*/  FSETP.GT.AND P0, PT, |R8|, 8.50705917302346158658e+37, PT ;  /* 0x7e8000000800780b */ /* 0x000fe20003f04200 */
[----:B------:R-:W0:Y:S01]  /*10e70*/  SHFL.BFLY PT, R13, R8, 0x2, 0x1f ;  /* 0x0c401f00080d7f89 */ /* 0x000e2200000e0000 */
[----:B------:R-:W-:Y:S01]  /*10e80*/  FSEL R5, R4, RZ, P1 ;  /* 0x000000ff04057208 */ /* 0x000fe20000800000 */
[----:B------:R-:W-:Y:S01]  /*10e90*/  FMUL R7, R2, R2 ;  /* 0x0000000202077220 */ /* 0x000fe20000400000 */
[----:B------:R-:W-:-:S03]  /*10ea0*/  FSEL R11, R11, R8, P0 ;  /* 0x000000080b0b7208 */ /* 0x000fc60000000000 */
[----:B------:R-:W-:Y:S01]  /*10eb0*/  FFMA R2, R2, R5, R33 ;  /* 0x0000000502027223 */ /* 0x000fe20000000021 */
[----:B-1----:R-:W-:Y:S01]  /*10ec0*/  FADD R4, R32, R3 ;  /* 0x0000000320047221 */ /* 0x002fe20000000000 */
[----:B------:R-:W-:Y:S01]  /*10ed0*/  @!P2 FMUL R11, R11, 16777216 ;  /* 0x4b8000000b0ba820 */ /* 0x000fe20000400000 */
[----:B------:R-:W-:Y:S02]  /*10ee0*/  FMUL R7, R29, R7 ;  /* 0x000000071d077220 */ /* 0x000fe40000400000 */
[----:B------:R-:W1:Y:S01]  /*10ef0*/  SHFL.BFLY PT, R3, R2, 0x4, 0x1f ;  /* 0x0c801f0002037f89 */ /* 0x000e6200000e0000 */
[----:B------:R-:W2:Y:S01]  /*10f00*/  MUFU.RCP R10, R11 ;  /* 0x0000000b000a7308 */ /* 0x000ea20000001000 */
[----:B------:R-:W-:Y:S01]  /*10f10*/  FFMA R4, R5, R7, R4 ;  /* 0x0000000705047223 */ /* 0x000fe20000000004 */
[----:B------:R-:W-:-:S04]  /*10f20*/  @P0 FMUL R9, R9, 0.25 ;  /* 0x3e80000009090820 */ /* 0x000fc80000400000 */
[----:B------:R-:W3:Y:S01]  /*10f30*/  SHFL.BFLY PT, R5, R4, 0x4, 0x1f ;  /* 0x0c801f0004057f89 */ /* 0x000ee200000e0000 */
[----:B------:R-:W-:Y:S01]  /*10f40*/  @!P2 FMUL R9, R9, 16777216 ;  /* 0x4b8000000909a820 */ /* 0x000fe20000400000 */
[C---:B0-----:R-:W-:Y:S01]  /*10f50*/  FADD R12, R8.reuse, R13 ;  /* 0x0000000d080c7221 */ /* 0x041fe20000000000 */
[----:B------:R-:W-:Y:S02]  /*10f60*/  FSETP.NEU.AND P1, PT, R8, RZ, PT ;  /* 0x000000ff0800720b */ /* 0x000fe40003f2d000 */
[----:B--2---:R-:W-:Y:S02]  /*10f70*/  FMUL R10, R10, R9 ;  /* 0x000000090a0a7220 */ /* 0x004fe40000400000 */
[C---:B------:R-:W-:Y:S01]  /*10f80*/  FSETP.GEU.AND P2, PT, |R12|.reuse, 1.175494350822287508e-38, PT ;  /* 0x008000000c00780b */ /* 0x040fe20003f4e200 */
[C---:B------:R-:W-:Y:S01]  /*10f90*/  FMUL R9, R12.reuse, 0.25 ;  /* 0x3e8000000c097820 */ /* 0x040fe20000400000 */
[----:B------:R-:W-:Y:S02]  /*10fa0*/  FSETP.GT.AND P0, PT, |R12|, 8.50705917302346158658e+37, PT ;  /* 0x7e8000000c00780b */ /* 0x000fe40003f04200 */
[----:B------:R-:W-:Y:S01]  /*10fb0*/  FSEL R10, R10, RZ, P1 ;  /* 0x000000ff0a0a7208 */ /* 0x000fe20000800000 */
[----:B-1----:R-:W-:Y:S01]  /*10fc0*/  FADD R3, -R2, R3 ;  /* 0x0000000302037221 */ /* 0x002fe20000000100 */
[----:B------:R-:W-:-:S03]  /*10fd0*/  FSEL R9, R9, R12, P0 ;  /* 0x0000000c09097208 */ /* 0x000fc60000000000 */
[C---:B------:R-:W-:Y:S01]  /*10fe0*/  FFMA R2, R3.reuse, R10, R2 ;  /* 0x0000000a03027223 */ /* 0x040fe20000000002 */
[----:B------:R-:W-:Y:S01]  /*10ff0*/  FMUL R7, R3, R3 ;  /* 0x0000000303077220 */ /* 0x000fe20000400000 */
[----:B------:R-:W0:Y:S02]  /*11000*/  SHFL.BFLY PT, R11, R12, 0x1, 0x1f ;  /* 0x0c201f000c0b7f89 */ /* 0x000e2400000e0000 */
[----:B------:R-:W-:Y:S01]  /*11010*/  @!P2 FMUL R9, R9, 16777216 ;  /* 0x4b8000000909a820 */ /* 0x000fe20000400000 */
[----:B---3--:R-:W-:Y:S01]  /*11020*/  FADD R5, R4, R5 ;  /* 0x0000000504057221 */ /* 0x008fe20000000000 */
[----:B------:R-:W-:Y:S01]  /*11030*/  FMUL R7, R6, R7 ;  /* 0x0000000706077220 */ /* 0x000fe20000400000 */
[----:B------:R-:W1:Y:S01]  /*11040*/  SHFL.BFLY PT, R3, R2, 0x2, 0x1f ;  /* 0x0c401f0002037f89 */ /* 0x000e6200000e0000 */
[----:B------:R-:W2:Y:S02]  /*11050*/  MUFU.RCP R6, R9 ;  /* 0x0000000900067308 */ /* 0x000ea40000001000 */
[----:B------:R-:W-:Y:S01]  /*11060*/  FFMA R5, R10, R7, R5 ;  /* 0x000000070a057223 */ /* 0x000fe20000000005 */
[----:B------:R-:W-:-:S04]  /*11070*/  @P0 FMUL R13, R13, 0.25 ;  /* 0x3e8000000d0d0820 */ /* 0x000fc80000400000 */
[----:B------:R-:W3:Y:S01]  /*11080*/  SHFL.BFLY PT, R4, R5, 0x2, 0x1f ;  /* 0x0c401f0005047f89 */ /* 0x000ee200000e0000 */
[----:B------:R-:W-:Y:S01]  /*11090*/  @!P2 FMUL R13, R13, 16777216 ;  /* 0x4b8000000d0da820 */ /* 0x000fe20000400000 */
[----:B------:R-:W-:-:S03]  /*110a0*/  FSETP.NEU.AND P0, PT, R12, RZ, PT ;  /* 0x000000ff0c00720b */ /* 0x000fc60003f0d000 */
[----:B--2---:R-:W-:Y:S01]  /*110b0*/  FMUL R6, R6, R13 ;  /* 0x0000000d06067220 */ /* 0x004fe20000400000 */
[----:B0-----:R-:W-:-:S04]  /*110c0*/  FADD R10, R12, R11 ;  /* 0x0000000b0c0a7221 */ /* 0x001fc80000000000 */
[----:B------:R-:W-:Y:S01]  /*110d0*/  FSEL R6, R6, RZ, P0 ;  /* 0x000000ff06067208 */ /* 0x000fe20000000000 */
[----:B-1----:R-:W-:Y:S01]  /*110e0*/  FADD R3, -R2, R3 ;  /* 0x0000000302037221 */ /* 0x002fe20000000100 */
[C---:B------:R-:W-:Y:S01]  /*110f0*/  FSETP.GEU.AND P1, PT, |R10|.reuse, 1.175494350822287508e-38, PT ;  /* 0x008000000a00780b */ /* 0x040fe20003f2e200 */
[C---:B------:R-:W-:Y:S02]  /*11100*/  FMUL R9, R10.reuse, 0.25 ;  /* 0x3e8000000a097820 */ /* 0x040fe40000400000 */
[C---:B------:R-:W-:Y:S01]  /*11110*/  FFMA R2, R3.reuse, R6, R2 ;  /* 0x0000000603027223 */ /* 0x040fe20000000002 */
[----:B------:R-:W-:Y:S01]  /*11120*/  FMUL R3, R3, R3 ;  /* 0x0000000303037220 */ /* 0x000fe20000400000 */
[----:B------:R-:W-:Y:S01]  /*11130*/  FSETP.GT.AND P0, PT, |R10|, 8.50705917302346158658e+37, PT ;  /* 0x7e8000000a00780b */ /* 0x000fe20003f04200 */
[----:B---3--:R-:W-:Y:S02]  /*11140*/  FADD R5, R5, R4 ;  /* 0x0000000405057221 */ /* 0x008fe40000000000 */
[----:B------:R-:W-:Y:S01]  /*11150*/  FMUL R3, R8, R3 ;  /* 0x0000000308037220 */ /* 0x000fe20000400000 */
[----:B------:R-:W0:Y:S01]  /*11160*/  SHFL.BFLY PT, R7, R2, 0x1, 0x1f ;  /* 0x0c201f0002077f89 */ /* 0x000e2200000e0000 */
[----:B------:R-:W-:-:S02]  /*11170*/  FSEL R9, R9, R10, P0 ;  /* 0x0000000a09097208 */ /* 0x000fc40000000000 */
[----:B------:R-:W-:-:S03]  /*11180*/  FFMA R3, R6, R3, R5 ;  /* 0x0000000306037223 */ /* 0x000fc60000000005 */
[----:B------:R-:W-:Y:S02]  /*11190*/  @!P1 FMUL R9, R9, 16777216 ;  /* 0x4b80000009099820 */ /* 0x000fe40000400000 */
[----:B------:R-:W1:Y:S02]  /*111a0*/  SHFL.BFLY PT, R4, R3, 0x1, 0x1f ;  /* 0x0c201f0003047f89 */ /* 0x000e6400000e0000 */
[----:B------:R-:W2:Y:S01]  /*111b0*/  MUFU.RCP R6, R9 ;  /* 0x0000000900067308 */ /* 0x000ea20000001000 */
[----:B------:R-:W-:Y:S01]  /*111c0*/  @P0 FMUL R11, R11, 0.25 ;  /* 0x3e8000000b0b0820 */ /* 0x000fe20000400000 */
[----:B------:R-:W-:-:S03]  /*111d0*/  LOP3.LUT R5, R60, 0xf, RZ, 0xc0, !PT ;  /* 0x0000000f3c057812 */ /* 0x000fc600078ec0ff */
[----:B------:R-:W-:Y:S01]  /*111e0*/  @!P1 FMUL R11, R11, 16777216 ;  /* 0x4b8000000b0b9820 */ /* 0x000fe20000400000 */
[----:B------:R-:W-:Y:S02]  /*111f0*/  ISETP.NE.AND P0, PT, R5, RZ, PT ;  /* 0x000000ff0500720c */ /* 0x000fe40003f05270 */
[----:B------:R-:W-:Y:S02]  /*11200*/  FSETP.NEU.AND P1, PT, R10, RZ, PT ;  /* 0x000000ff0a00720b */ /* 0x000fe40003f2d000 */
[----:B------:R-:W-:Y:S01]  /*11210*/  ISETP.LT.AND P0, PT, R60, 0x10, !P0 ;  /* 0x000000103c00780c */ /* 0x000fe20004701270 */
[----:B0-----:R-:W-:Y:S01]  /*11220*/  FADD R7, -R2, R7 ;  /* 0x0000000702077221 */ /* 0x001fe20000000100 */
[----:B--2---:R-:W-:-:S03]  /*11230*/  FMUL R6, R6, R11 ;  /* 0x0000000b06067220 */ /* 0x004fc60000400000 */
[----:B------:R-:W-:Y:S02]  /*11240*/  FMUL R5, R7, R7 ;  /* 0x0000000707057220 */ /* 0x000fe40000400000 */
[----:B------:R-:W-:Y:S01]  /*11250*/  FSEL R6, R6, RZ, P1 ;  /* 0x000000ff06067208 */ /* 0x000fe20000800000 */
[----:B-1----:R-:W-:Y:S01]  /*11260*/  FADD R3, R3, R4 ;  /* 0x0000000403037221 */ /* 0x002fe20000000000 */
[----:B------:R-:W-:-:S03]  /*11270*/  FMUL R5, R12, R5 ;  /* 0x000000050c057220 */ /* 0x000fc60000400000 */
[----:B------:R-:W-:Y:S01]  /*11280*/  FFMA R8, R7, R6, R2 ;  /* 0x0000000607087223 */ /* 0x000fe20000000002 */
[----:B------:R-:W-:Y:S01]  /*11290*/  FFMA R9, R6, R5, R3 ;  /* 0x0000000506097223 */ /* 0x000fe20000000003 */
[----:B------:R0:W-:Y:S01]  /*112a0*/  @P0 STS [R61+UR4+0x80], R10 ;  /* 0x0000800a3d000988 */ /* 0x0001e20008000804 */
[----:B------:R-:W1:Y:S03]  /*112b0*/  LDC.64 R2, c[0x0][0x298] ;  /* 0x0000a600ff027b82 */ /* 0x000e660000000a00 */
[----:B------:R-:W-:Y:S04]  /*112c0*/  @P0 STS [R61+UR4], R8 ;  /* 0x000000083d000988 */ /* 0x000fe80008000804 */
[----:B------:R-:W-:Y:S01]  /*112d0*/  @P0 STS [R61+UR4+0x40], R9 ;  /* 0x000040093d000988 */ /* 0x000fe20008000804 */
[----:B------:R-:W2:Y:S08]  /*112e0*/  LDC.64 R4, c[0x0][0x2a0] ;  /* 0x0000a800ff047b82 */ /* 0x000eb00000000a00 */
[----:B------:R-:W-:Y:S08]  /*112f0*/  BAR.SYNC.DEFER_BLOCKING 0x0 ;  /* 0x0000000000007b1d */ /* 0x000ff00000010000 */
[----:B------:R-:W3:Y:S01]  /*11300*/  LDC.64 R6, c[0x0][0x2a8] ;  /* 0x0000aa00ff067b82 */ /* 0x000ee20000000a00 */
[----:B------:R-:W4:Y:S04]  /*11310*/  LDS R11, [UR4] ;  /* 0x00000004ff0b7984 */ /* 0x000f280008000800 */
[----:B------:R-:W5:Y:S01]  /*11320*/  LDS R13, [UR4+0x40] ;  /* 0x00004004ff0d7984 */ /* 0x000f620008000800 */
[----:B------:R-:W-:Y:S01]  /*11330*/  ISETP.EQ.AND P0, PT, R26, RZ, !P6 ;  /* 0x000000ff1a00720c */ /* 0x000fe20007702270 */
[----:B-1----:R-:W-:-:S04]  /*11340*/  IMAD.WIDE R2, R0, 0x4, R2 ;  /* 0x0000000400027825 */ /* 0x002fc800078e0202 */
[----:B--2---:R-:W-:-:S04]  /*11350*/  IMAD.WIDE R4, R0, 0x4, R4 ;  /* 0x0000000400047825 */ /* 0x004fc800078e0204 */
[----:B0-----:R-:W-:-:S04]  /*11360*/  IMAD.MOV.U32 R10, RZ, RZ, 0x3a000000 ;  /* 0x3a000000ff0a7424 */ /* 0x001fc800078e00ff */
[----:B----4-:R0:W-:Y:S04]  /*11370*/  @P0 STG.E desc[UR6][R2.64], R11 ;  /* 0x0000000b02000986 */ /* 0x0101e8000c101906 */
[----:B-----5:R0:W-:Y:S01]  /*11380*/  @P0 STG.E desc[UR6][R4.64], R13 ;  /* 0x0000000d04000986 */ /* 0x0201e2000c101906 */
[----:B------:R-:W-:Y:S01]  /*11390*/  FFMA R8, R13, R10, 9.9999997473787516356e-06 ;  /* 0x3727c5ac0d087423 */ /* 0x000fe2000000000a */
[----:B0--3--:R-:W-:Y:S06]  /*113a0*/  @!P0 EXIT ;  /* 0x000000000000894d */ /* 0x009fec0003800000 */
[----:B0-----:R-:W0:Y:S01]  /*113b0*/  MUFU.RSQ R5, R8 ;  /* 0x0000000800057308 */ /* 0x001e220000001400 */
[----:B------:R-:W-:-:S05]  /*113c0*/  IMAD.WIDE R2, R0, 0x4, R6 ;  /* 0x0000000400027825 */ /* 0x000fca00078e0206 */
[----:B0-----:R-:W-:Y:S01]  /*113d0*/  STG.E desc[UR6][R2.64], R5 ;  /* 0x0000000502007986 */ /* 0x001fe2000c101906 */
[----:B------:R-:W-:Y:S05]  /*113e0*/  EXIT ;  /* 0x000000000000794d */ /* 0x000fea0003800000 */
.L_x_0:
[----:B------:R-:W-:-:S00]  /*113f0*/  BRA `(.L_x_0) ;  /* 0xfffffffc00fc7947 */ /* 0x000fc0000383ffff */
[----:B------:R-:W-:-:S00]  /*11400*/  NOP ;  /* 0x0000000000007918 */ /* 0x000fc00000000000 */
[----:B------:R-:W-:-:S00]  /*11410*/  NOP ;  /* 0x0000000000007918 */ /* 0x000fc00000000000 */
[----:B------:R-:W-:-:S00]  /*11420*/  NOP ;  /* 0x0000000000007918 */ /* 0x000fc00000000000 */
[----:B------:R-:W-:-:S00]  /*11430*/  NOP ;  /* 0x0000000000007918 */ /* 0x000fc00000000000 */
[----:B------:R-:W-:-:S00]  /*11440*/  NOP ;  /* 0x0000000000007918 */ /* 0x000fc00000000000 */
[----:B------:R-:W-:-:S00]  /*11450*/  NOP ;  /* 0x0000000000007918 */ /* 0x000fc00000000000 */
[----:B------:R-:W-:-:S00]  /*11460*/  NOP ;  /* 0x0000000000007918 */ /* 0x000fc00000000000 */
[----:B------:R-:W-:-:S00]  /*11470*/  NOP ;  /* 0x0000000000007918 */ /* 0x000fc00000000000 */
.L_x_1:


//--------------------- .nv.global.init           --------------------------
	.section	.nv.global.init,"aw",@progbits
.nv.global.init:
	.type		_$_str,@object
	.size		_$_str,(.L_0 - _$_str)
_$_str:
        /*0000*/ 	.byte	0x5f, 0x5f, 0x43, 0x55, 0x44, 0x41, 0x5f, 0x46, 0x54, 0x5a, 0x00
.L_0:


//--------------------- .nv.shared.triton_red_fused__to_copy__unsafe_index_add_arange_cat_clamp_floor_mul_native_group_norm_rsub_sub_42 --------------------------
	.section	.nv.shared.triton_red_fused__to_copy__unsafe_index_add_arange_cat_clamp_floor_mul_native_group_norm_rsub_sub_42,"aw",@nobits
	.sectionflags	@""
	.align	16
	.zero		1024


//--------------------- .nv.constant0.triton_red_fused__to_copy__unsafe_index_add_arange_cat_clamp_floor_mul_native_group_norm_rsub_sub_42 --------------------------
	.section	.nv.constant0.triton_red_fused__to_copy__unsafe_index_add_arange_cat_clamp_floor_mul_native_group_norm_rsub_sub_42,"a",@progbits
	.sectionflags	@""
	.align	4
.nv.constant0.triton_red_fused__to_copy__unsafe_index_add_arange_cat_clamp_floor_mul_native_group_norm_rsub_sub_42:
	.zero		696
